def matmul_kernel(
    a_ptr,
    b_ptr,
    c_ptr,
    M,
    N,
    K,
    stride_am,
    stride_ak,
    stride_bk,
    stride_bn,
    stride_cm,
    stride_cn,
    BLOCK_M: tl.constexpr,
    BLOCK_N: tl.constexpr,
    BLOCK_K: tl.constexpr,
    GROUP_M: tl.constexpr,
):
    pid = tl.program_id(axis=0)
    num_pid_m = tl.cdiv(M, BLOCK_M)
    num_pid_n = tl.cdiv(N, BLOCK_N)
    num_pid_in_group = GROUP_M * num_pid_n
    group_id = pid // num_pid_in_group
    first_pid_m = group_id * GROUP_M
    group_size_m = min(num_pid_m - first_pid_m, GROUP_M)
    pid_m = first_pid_m + ((pid % num_pid_in_group) % group_size_m)
    pid_n = (pid % num_pid_in_group) // group_size_m

    offs_am = (pid_m * BLOCK_M + tl.arange(0, BLOCK_M)) % M
    offs_bn = (pid_n * BLOCK_N + tl.arange(0, BLOCK_N)) % N
    offs_k = tl.arange(0, BLOCK_K)
    a_ptrs = a_ptr + offs_am[:, None] * stride_am + offs_k[None, :] * stride_ak
    b_ptrs = b_ptr + offs_k[:, None] * stride_bk + offs_bn[None, :] * stride_bn

    acc = tl.zeros((BLOCK_M, BLOCK_N), dtype=tl.float32)
    for kk in range(0, tl.cdiv(K, BLOCK_K)):
        a = tl.load(a_ptrs, mask=offs_k[None, :] < K - kk * BLOCK_K, other=0.0)
        b = tl.load(b_ptrs, mask=offs_k[:, None] < K - kk * BLOCK_K, other=0.0)
        acc = tl.dot(a, b, acc)
        a_ptrs += BLOCK_K * stride_ak
        b_ptrs += BLOCK_K * stride_bk

    c = acc.to(c_ptr.dtype.element_ty)
    offs_cm = pid_m * BLOCK_M + tl.arange(0, BLOCK_M)
    offs_cn = pid_n * BLOCK_N + tl.arange(0, BLOCK_N)
    c_ptrs = c_ptr + offs_cm[:, None] * stride_cm + offs_cn[None, :] * stride_cn
    mask = (offs_cm[:, None] < M) & (offs_cn[None, :] < N)
    tl.store(c_ptrs, c, mask=mask)

# config = {"BLOCK_K": 64, "BLOCK_M": 256, "BLOCK_N": 64, "GROUP_M": 4, "arch": "sm_100", "dtype": "fp8e4m3", "num_ctas": 1, "num_stages": 3, "num_warps": 4}
# arch = sm_100


// ===== COMPILED SASS (sm_100a) =====

	.target	sm_100a

	.elftype	@"ET_EXEC"


//--------------------- .note.nv.tkinfo           --------------------------
	.section	.note.nv.tkinfo,"",@"SHT_NOTE"
	.sectionflags	@"SHF_NOTE_NV_TKINFO"
	.tkinfo
        /*0018*/ 	.word	0x00000081
        /*0030*/ 	.string	""
        /*0030*/ 	.string	"ptxas-blackwell"
        /*0030*/ 	.string	"Cuda compilation tools, release 12.9, V12.9.86"
        /*0030*/ 	.string	"Build cuda_12.9.r12.9/compiler.36037853_0"
        /*0030*/ 	.string	"-v  -suppress-debug-info  -lineinfo  -arch sm_100a "



//--------------------- .note.nv.cuver            --------------------------
	.section	.note.nv.cuver,"",@"SHT_NOTE"
	.sectionflags	@"SHF_NOTE_NV_CUVER"
        /*0018*/ 	.short	0x0001
        /*001a*/ 	.short	0x0064
        /*001c*/ 	.short	0x0001
        /*001e*/ 	.short	0x0000
        /*0020*/ 	.short	0x0001
        /*0022*/ 	.short	0x0000


//--------------------- .nv.info                  --------------------------
	.section	.nv.info,"",@"SHT_CUDA_INFO"
	.align	4


	//----- nvinfo : EIATTR_REGCOUNT
	.align		4
        /*0000*/ 	.byte	0x04, 0x2f
        /*0002*/ 	.short	(.L_4 - .L_3)
	.align		4
.L_3:
        /*0004*/ 	.word	index@(matmul_kernel)
        /*0008*/ 	.word	0x000000ff


	//----- nvinfo : EIATTR_FRAME_SIZE
	.align		4
.L_4:
        /*000c*/ 	.byte	0x04, 0x11
        /*000e*/ 	.short	(.L_6 - .L_5)
	.align		4
.L_5:
        /*0010*/ 	.word	index@($__internal_2_$__cuda_sm10x_tcgen05_guardrail_trap_unallocated_columns_being_dealloced)
        /*0014*/ 	.word	0x00000358


	//----- nvinfo : EIATTR_FRAME_SIZE
	.align		4
.L_6:
        /*0018*/ 	.byte	0x04, 0x11
        /*001a*/ 	.short	(.L_8 - .L_7)
	.align		4
.L_7:
        /*001c*/ 	.word	index@($__internal_1_$__cuda_sm10x_tcgen05_guardrail_trap_phase_invalid_during_alloc)
        /*0020*/ 	.word	0x00000358


	//----- nvinfo : EIATTR_FRAME_SIZE
	.align		4
.L_8:
        /*0024*/ 	.byte	0x04, 0x11
        /*0026*/ 	.short	(.L_10 - .L_9)
	.align		4
.L_9:
        /*0028*/ 	.word	index@($__internal_0_$__cuda_sm10x_tcgen05_guardrail_trap_col_being_dealloced_not_returned_by_alloc)
        /*002c*/ 	.word	0x00000358


	//----- nvinfo : EIATTR_FRAME_SIZE
	.align		4
.L_10:
        /*0030*/ 	.byte	0x04, 0x11
        /*0032*/ 	.short	(.L_12 - .L_11)
	.align		4
.L_11:
        /*0034*/ 	.word	index@(matmul_kernel)
        /*0038*/ 	.word	0x00000358


	//----- nvinfo : EIATTR_MIN_STACK_SIZE
	.align		4
.L_12:
        /*003c*/ 	.byte	0x04, 0x12
        /*003e*/ 	.short	(.L_14 - .L_13)
	.align		4
.L_13:
        /*0040*/ 	.word	index@(matmul_kernel)
        /*0044*/ 	.word	0x00000358
.L_14:


//--------------------- .nv.info.matmul_kernel    --------------------------
	.section	.nv.info.matmul_kernel,"",@"SHT_CUDA_INFO"
	.sectionflags	@""
	.align	4


	//----- nvinfo : EIATTR_CUDA_API_VERSION
	.align		4
        /*0000*/ 	.byte	0x04, 0x37
        /*0002*/ 	.short	(.L_16 - .L_15)
.L_15:
        /*0004*/ 	.word	0x00000081


	//----- nvinfo : EIATTR_KPARAM_INFO
	.align		4
.L_16:
        /*0008*/ 	.byte	0x04, 0x17
        /*000a*/ 	.short	(.L_18 - .L_17)
.L_17:
        /*000c*/ 	.word	0x00000000
        /*0010*/ 	.short	0x000d
        /*0012*/ 	.short	0x0048
        /*0014*/ 	.byte	0x00, 0xf4, 0x21, 0x00


	//----- nvinfo : EIATTR_KPARAM_INFO
	.align		4
.L_18:
        /*0018*/ 	.byte	0x04, 0x17
        /*001a*/ 	.short	(.L_20 - .L_19)
.L_19:
        /*001c*/ 	.word	0x00000000
        /*0020*/ 	.short	0x000c
        /*0022*/ 	.short	0x0040
        /*0024*/ 	.byte	0x00, 0xf4, 0x21, 0x00


	//----- nvinfo : EIATTR_KPARAM_INFO
	.align		4
.L_20:
        /*0028*/ 	.byte	0x04, 0x17
        /*002a*/ 	.short	(.L_22 - .L_21)
.L_21:
        /*002c*/ 	.word	0x00000000
        /*0030*/ 	.short	0x000b
        /*0032*/ 	.short	0x0038
        /*0034*/ 	.byte	0x00, 0xf0, 0x11, 0x00


	//----- nvinfo : EIATTR_KPARAM_INFO
	.align		4
.L_22:
        /*0038*/ 	.byte	0x04, 0x17
        /*003a*/ 	.short	(.L_24 - .L_23)
.L_23:
        /*003c*/ 	.word	0x00000000
        /*0040*/ 	.short	0x000a
        /*0042*/ 	.short	0x0034
        /*0044*/ 	.byte	0x00, 0xf0, 0x11, 0x00


	//----- nvinfo : EIATTR_KPARAM_INFO
	.align		4
.L_24:
        /*0048*/ 	.byte	0x04, 0x17
        /*004a*/ 	.short	(.L_26 - .L_25)
.L_25:
        /*004c*/ 	.word	0x00000000
        /*0050*/ 	.short	0x0009
        /*0052*/ 	.short	0x0030
        /*0054*/ 	.byte	0x00, 0xf0, 0x11, 0x00


	//----- nvinfo : EIATTR_KPARAM_INFO
	.align		4
.L_26:
        /*0058*/ 	.byte	0x04, 0x17
        /*005a*/ 	.short	(.L_28 - .L_27)
.L_27:
        /*005c*/ 	.word	0x00000000
        /*0060*/ 	.short	0x0008
        /*0062*/ 	.short	0x002c
        /*0064*/ 	.byte	0x00, 0xf0, 0x11, 0x00


	//----- nvinfo : EIATTR_KPARAM_INFO
	.align		4
.L_28:
        /*0068*/ 	.byte	0x04, 0x17
        /*006a*/ 	.short	(.L_30 - .L_29)
.L_29:
        /*006c*/ 	.word	0x00000000
        /*0070*/ 	.short	0x0007
        /*0072*/ 	.short	0x0028
        /*0074*/ 	.byte	0x00, 0xf0, 0x11, 0x00


	//----- nvinfo : EIATTR_KPARAM_INFO
	.align		4
.L_30:
        /*0078*/ 	.byte	0x04, 0x17
        /*007a*/ 	.short	(.L_32 - .L_31)
.L_31:
        /*007c*/ 	.word	0x00000000
        /*0080*/ 	.short	0x0006
        /*0082*/ 	.short	0x0024
        /*0084*/ 	.byte	0x00, 0xf0, 0x11, 0x00


	//----- nvinfo : EIATTR_KPARAM_INFO
	.align		4
.L_32:
        /*0088*/ 	.byte	0x04, 0x17
        /*008a*/ 	.short	(.L_34 - .L_33)
.L_33:
        /*008c*/ 	.word	0x00000000
        /*0090*/ 	.short	0x0005
        /*0092*/ 	.short	0x0020
        /*0094*/ 	.byte	0x00, 0xf0, 0x11, 0x00


	//----- nvinfo : EIATTR_KPARAM_INFO
	.align		4
.L_34:
        /*0098*/ 	.byte	0x04, 0x17
        /*009a*/ 	.short	(.L_36 - .L_35)
.L_35:
        /*009c*/ 	.word	0x00000000
        /*00a0*/ 	.short	0x0004
        /*00a2*/ 	.short	0x001c
        /*00a4*/ 	.byte	0x00, 0xf0, 0x11, 0x00


	//----- nvinfo : EIATTR_KPARAM_INFO
	.align		4
.L_36:
        /*00a8*/ 	.byte	0x04, 0x17
        /*00aa*/ 	.short	(.L_38 - .L_37)
.L_37:
        /*00ac*/ 	.word	0x00000000
        /*00b0*/ 	.short	0x0003
        /*00b2*/ 	.short	0x0018
        /*00b4*/ 	.byte	0x00, 0xf0, 0x11, 0x00


	//----- nvinfo : EIATTR_KPARAM_INFO
	.align		4
.L_38:
        /*00b8*/ 	.byte	0x04, 0x17
        /*00ba*/ 	.short	(.L_40 - .L_39)
.L_39:
        /*00bc*/ 	.word	0x00000000
        /*00c0*/ 	.short	0x0002
        /*00c2*/ 	.short	0x0010
        /*00c4*/ 	.byte	0x00, 0xf4, 0x21, 0x00


	//----- nvinfo : EIATTR_KPARAM_INFO
	.align		4
.L_40:
        /*00c8*/ 	.byte	0x04, 0x17
        /*00ca*/ 	.short	(.L_42 - .L_41)
.L_41:
        /*00cc*/ 	.word	0x00000000
        /*00d0*/ 	.short	0x0001
        /*00d2*/ 	.short	0x0008
        /*00d4*/ 	.byte	0x00, 0xf4, 0x21, 0x00


	//----- nvinfo : EIATTR_KPARAM_INFO
	.align		4
.L_42:
        /*00d8*/ 	.byte	0x04, 0x17
        /*00da*/ 	.short	(.L_44 - .L_43)
.L_43:
        /*00dc*/ 	.word	0x00000000
        /*00e0*/ 	.short	0x0000
        /*00e2*/ 	.short	0x0000
        /*00e4*/ 	.byte	0x00, 0xf4, 0x21, 0x00


	//----- nvinfo : EIATTR_AT_ENTRY_FRAGMENTS
	.align		4
.L_44:
        /*00e8*/ 	.byte	0x04, 0x4f
        /*00ea*/ 	.short	(.L_46 - .L_45)


	//   ....[0]....
.L_45:
        /*00ec*/ 	.word	0x00000004


	//----- nvinfo : EIATTR_RESERVED_SMEM_USED
	.align		4
.L_46:
        /*00f0*/ 	.byte	0x01, 0x41
	.zero		2


	//----- nvinfo : EIATTR_SPARSE_MMA_MASK
	.align		4
        /*00f4*/ 	.byte	0x03, 0x50
        /*00f6*/ 	.short	0x0000


	//----- nvinfo : EIATTR_TCGEN05_1CTA_USED
	.align		4
        /*00f8*/ 	.byte	0x01, 0x51
	.zero		2


	//----- nvinfo : EIATTR_MAXREG_COUNT
	.align		4
        /*00fc*/ 	.byte	0x03, 0x1b
        /*00fe*/ 	.short	0x00ff


	//----- nvinfo : EIATTR_NUM_BARRIERS
	.align		4
        /*0100*/ 	.byte	0x02, 0x4c
        /*0102*/ 	.byte	0x01
	.zero		1


	//----- nvinfo : EIATTR_ANNOTATIONS
	.align		4
        /*0104*/ 	.byte	0x04, 0x55
        /*0106*/ 	.short	(.L_48 - .L_47)


	//   ....[0]....
.L_47:
        /*0108*/ 	.word	0x00000001
        /*010c*/ 	.byte	0x70, 0x2b, 0x00, 0x00, 0x01, 0x00, 0x00, 0x00, 0xb0, 0x2b, 0x00, 0x00, 0x01, 0x00, 0x00, 0x00
        /* <DEDUP_REMOVED lines=414> */
        /*1afc*/ 	.byte	0x50, 0x0f, 0x01, 0x00, 0x01, 0x00, 0x00, 0x00, 0x70, 0x0f, 0x01, 0x00


	//----- nvinfo : EIATTR_INT_WARP_WIDE_INSTR_OFFSETS
	.align		4
.L_48:
        /*1b08*/ 	.byte	0x04, 0x31
        /*1b0a*/ 	.short	(.L_50 - .L_49)


	//   ....[0]....
.L_49:
        /*1b0c*/ 	.word	0x00002d80


	//   ....[1]....
        /*1b10*/ 	.word	0x00002d90


	//   ....[2]....
        /*1b14*/ 	.word	0x00006830


	//   ....[3]....
        /*1b18*/ 	.word	0x00015940


	//   ....[4]....
        /*1b1c*/ 	.word	0x00015990


	//----- nvinfo : EIATTR_COOP_GROUP_MASK_REGIDS
	.align		4
.L_50:
        /*1b20*/ 	.byte	0x04, 0x29
        /*1b22*/ 	.short	(.L_52 - .L_51)


	//   ....[0]....
.L_51:
        /*1b24*/ 	.word	0xffffffff


	//   ....[1]....
        /*1b28*/ 	.word	0xffffffff


	//   ....[2]....
        /*1b2c*/ 	.word	0xffffffff


	//   ....[3]....
        /*1b30*/ 	.word	0xffffffff


	//----- nvinfo : EIATTR_COOP_GROUP_INSTR_OFFSETS
	.align		4
.L_52:
        /*1b34*/ 	.byte	0x04, 0x28
        /*1b36*/ 	.short	(.L_54 - .L_53)


	//   ....[0]....
.L_53:
        /*1b38*/ 	.word	0x00000070


	//   ....[1]....
        /*1b3c*/ 	.word	0x00000330


	//   ....[2]....
        /*1b40*/ 	.word	0x000157d0


	//   ....[3]....
        /*1b44*/ 	.word	0x00015a40


	//----- nvinfo : EIATTR_VRC_CTA_INIT_COUNT
	.align		4
.L_54:
        /*1b48*/ 	.byte	0x02, 0x4a
        /*1b4a*/ 	.byte	0x80
	.zero		1


	//----- nvinfo : EIATTR_MBARRIER_INSTR_OFFSETS
	.align		4
        /*1b4c*/ 	.byte	0x04, 0x39
        /*1b4e*/ 	.short	(.L_56 - .L_55)


	//   ....[0]....
.L_55:
        /*1b50*/ 	.word	0x00002ed0
        /*1b54*/ 	.word	0x000000ff
        /*1b58*/ 	.word	0x00000000
        /*1b5c*/ 	.short	0x0100
        /*1b5e*/ 	.byte	0x0b
	.zero		1


	//   ....[1]....
        /*1b60*/ 	.word	0x00006870
        /*1b64*/ 	.word	0x000000ff
        /*1b68*/ 	.word	0x0000a008
        /*1b6c*/ 	.short	0x0100
        /*1b6e*/ 	.byte	0x09
	.zero		1


	//   ....[2]....
        /*1b70*/ 	.word	0x0000c560
        /*1b74*/ 	.word	0x000000ff
        /*1b78*/ 	.word	0x00000000
        /*1b7c*/ 	.short	0x010a
        /*1b7e*/ 	.byte	0x0b
	.zero		1


	//   ....[3]....
        /*1b80*/ 	.word	0x00011130
        /*1b84*/ 	.word	0x000000ff
        /*1b88*/ 	.word	0x00000000
        /*1b8c*/ 	.short	0x010a
        /*1b8e*/ 	.byte	0x0b
	.zero		1


	//   ....[4]....
        /*1b90*/ 	.word	0x000112d0
        /*1b94*/ 	.word	0x000000ff
        /*1b98*/ 	.word	0x0000a000
        /*1b9c*/ 	.short	0x0108
        /*1b9e*/ 	.byte	0x09
	.zero		1


	//   ....[5]....
        /*1ba0*/ 	.word	0x00011420
        /*1ba4*/ 	.word	0x000000ff
        /*1ba8*/ 	.word	0x0000a008
        /*1bac*/ 	.short	0x0108
        /*1bae*/ 	.byte	0x09
	.zero		1


	//   ....[6]....
        /*1bb0*/ 	.word	0x00015a60
        /*1bb4*/ 	.word	0x000000ff
        /*1bb8*/ 	.word	0x00000000
        /*1bbc*/ 	.short	0x010a
        /*1bbe*/ 	.byte	0x0b
	.zero		1


	//   ....[7]....
        /*1bc0*/ 	.word	0x00015a90
        /*1bc4*/ 	.word	0x000000ff
        /*1bc8*/ 	.word	0x00000000
        /*1bcc*/ 	.short	0x010a
        /*1bce*/ 	.byte	0x0b
	.zero		1


	//----- nvinfo : EIATTR_NUM_MBARRIERS
	.align		4
.L_56:
        /*1bd0*/ 	.byte	0x03, 0x38
        /*1bd2*/ 	.short	0x0002


	//----- nvinfo : EIATTR_EXIT_INSTR_OFFSETS
	.align		4
        /*1bd4*/ 	.byte	0x04, 0x1c
        /*1bd6*/ 	.short	(.L_58 - .L_57)


	//   ....[0]....
.L_57:
        /*1bd8*/ 	.word	0x00015a50


	//----- nvinfo : EIATTR_REQNTID
	.align		4
.L_58:
        /*1bdc*/ 	.byte	0x04, 0x10
        /*1bde*/ 	.short	(.L_60 - .L_59)
.L_59:
        /*1be0*/ 	.word	0x00000080
        /*1be4*/ 	.word	0x00000001
        /*1be8*/ 	.word	0x00000001


	//----- nvinfo : EIATTR_CRS_STACK_SIZE
	.align		4
.L_60:
        /*1bec*/ 	.byte	0x04, 0x1e
        /*1bee*/ 	.short	(.L_62 - .L_61)
.L_61:
        /*1bf0*/ 	.word	0x00000000


	//----- nvinfo : EIATTR_CBANK_PARAM_SIZE
	.align		4
.L_62:
        /*1bf4*/ 	.byte	0x03, 0x19
        /*1bf6*/ 	.short	0x0050


	//----- nvinfo : EIATTR_PARAM_CBANK
	.align		4
        /*1bf8*/ 	.byte	0x04, 0x0a
        /*1bfa*/ 	.short	(.L_64 - .L_63)
	.align		4
.L_63:
        /*1bfc*/ 	.word	index@(.nv.constant0.matmul_kernel)
        /*1c00*/ 	.short	0x0380
        /*1c02*/ 	.short	0x0050


	//----- nvinfo : EIATTR_SW_WAR
	.align		4
.L_64:
        /*1c04*/ 	.byte	0x04, 0x36
        /*1c06*/ 	.short	(.L_66 - .L_65)
.L_65:
        /*1c08*/ 	.word	0x00000008
.L_66:


//--------------------- .nv.compat                --------------------------
	.section	.nv.compat,"",@"SHT_CUDA_COMPAT_INFO"
	.align	4
        /*0000*/ 	.byte	0x02, 0x02, 0x02, 0x00, 0x02, 0x05, 0x05, 0x00, 0x02, 0x03, 0x00, 0x00, 0x02, 0x06, 0x01, 0x00


//--------------------- .nv.callgraph             --------------------------
	.section	.nv.callgraph,"",@"SHT_CUDA_CALLGRAPH"
	.align	4
	.sectionentsize	8
	.align		4
        /*0000*/ 	.word	0x00000000
	.align		4
        /*0004*/ 	.word	0xffffffff
	.align		4
        /*0008*/ 	.word	0x00000000
	.align		4
        /*000c*/ 	.word	0xfffffffe
	.align		4
        /*0010*/ 	.word	0x00000000
	.align		4
        /*0014*/ 	.word	0xfffffffd
	.align		4
        /*0018*/ 	.word	0x00000000
	.align		4
        /*001c*/ 	.word	0xfffffffc


//--------------------- .text.matmul_kernel       --------------------------
	.section	.text.matmul_kernel,"ax",@progbits
	.align	128
        .global         matmul_kernel
        .type           matmul_kernel,@function
        .size           matmul_kernel,(.L_x_20 - matmul_kernel)
        .other          matmul_kernel,@"STO_CUDA_ENTRY STV_DEFAULT"
matmul_kernel:
.text.matmul_kernel:
[----:B------:R-:W0:Y:S01]  /*0000*/  LDC R1, c[0x0][0x37c] ;  /* 0x0000df00ff017b82 */ /* 0x000e220000000800 */
[----:B------:R-:W1:Y:S01]  /*0010*/  S2R R0, SR_TID.X ;  /* 0x0000000000007919 */ /* 0x000e620000002100 */
[----:B0-----:R-:W-:Y:S01]  /*0020*/  VIADD R1, R1, 0xfffffca8 ;  /* 0xfffffca801017836 */ /* 0x001fe20000000000 */
[----:B-1----:R-:W-:-:S13]  /*0030*/  ISETP.GE.U32.AND P0, PT, R0, 0x20, PT ;  /* 0x000000200000780c */ /* 0x002fda0003f06070 */
[----:B------:R-:W-:Y:S02]  /*0040*/  VOTEU.ANY UP0, P0 ;  /* 0x0000000000ff7886 */ /* 0x000fe40000000100 */
[----:B------:R-:W-:Y:S05]  /*0050*/  BRA.U UP0, `(.L_x_0) ;  /* 0x0000000100b87547 */ /* 0x000fea000b800000 */
[----:B------:R-:W0:Y:S01]  /*0060*/  S2UR UR6, SR_CgaCtaId ;  /* 0x00000000000679c3 */ /* 0x000e220000008800 */
[----:B------:R-:W-:Y:S01]  /*0070*/  NOP ;  /* 0x0000000000007918 */ /* 0x000fe20000000000 */
[----:B------:R-:W-:Y:S02]  /*0080*/  UMOV UR4, 0x40 ;  /* 0x0000004000047882 */ /* 0x000fe40000000000 */
[----:B0-----:R-:W-:-:S09]  /*0090*/  ULEA UR4, UR6, UR4, 0x18 ;  /* 0x0000000406047291 */ /* 0x001fd2000f8ec0ff */
[----:B------:R-:W0:Y:S01]  /*00a0*/  LDS.U8 R0, [UR4] ;  /* 0x00000004ff007984 */ /* 0x000e220008000000 */
[----:B------:R-:W-:Y:S02]  /*00b0*/  UMOV UR4, 0x400 ;  /* 0x0000040000047882 */ /* 0x000fe40000000000 */
[----:B------:R-:W-:Y:S01]  /*00c0*/  ULEA UR4, UR6, UR4, 0x18 ;  /* 0x0000000406047291 */ /* 0x000fe2000f8ec0ff */
[----:B0-----:R-:W-:-:S13]  /*00d0*/  ISETP.NE.AND P0, PT, R0, RZ, PT ;  /* 0x000000ff0000720c */ /* 0x001fda0003f05270 */
[----:B------:R-:W-:Y:S05]  /*00e0*/  @P0 BRA `(.L_x_1) ;  /* 0x00000000007c0947 */ /* 0x000fea0003800000 */
[----:B------:R-:W-:-:S13]  /*00f0*/  ELECT P0, URZ, PT ;  /* 0x0000000000ff782f */ /* 0x000fda0003800000 */
[----:B------:R-:W-:Y:S05]  /*0100*/  @!P0 BRA `(.L_x_2) ;  /* 0x0000000000848947 */ /* 0x000fea0003800000 */
[----:B------:R-:W-:Y:S01]  /*0110*/  UMOV UR5, 0x4 ;  /* 0x0000000400057882 */ /* 0x000fe20000000000 */
[----:B------:R-:W-:Y:S02]  /*0120*/  IMAD.MOV.U32 R4, RZ, RZ, 0x1 ;  /* 0x00000001ff047424 */ /* 0x000fe400078e00ff */
[----:B------:R-:W-:Y:S02]  /*0130*/  IMAD.MOV.U32 R5, RZ, RZ, 0xf ;  /* 0x0000000fff057424 */ /* 0x000fe400078e00ff */
[----:B------:R-:W-:Y:S04]  /*0140*/  DEPBAR.LE SB0, 0x36 ;  /* 0x00008d800000791a */ /* 0x000fe80000000000 */
[----:B------:R-:W0:Y:S02]  /*0150*/  UTCATOMSWS.FIND_AND_SET.ALIGN UP1, UR5, UR5 ;  /* 0x00000005000575e3 */ /* 0x000e240008020800 */
[----:B0-----:R-:W-:-:S04]  /*0160*/  PLOP3.LUT P0, PT, PT, PT, UP1, 0x80, 0x8 ;  /* 0x000000000008781c */ /* 0x001fc80003f0f018 */
[----:B------:R-:W-:-:S04]  /*0170*/  SEL R0, RZ, 0xffffffff, !P0 ;  /* 0xffffffffff007807 */ /* 0x000fc80004000000 */
[----:B------:R-:W-:Y:S01]  /*0180*/  ISETP.NE.AND P0, PT, R0, RZ, PT ;  /* 0x000000ff0000720c */ /* 0x000fe20003f05270 */
[----:B------:R-:W-:-:S12]  /*0190*/  IMAD.U32 R0, RZ, RZ, UR5 ;  /* 0x00000005ff007e24 */ /* 0x000fd8000f8e00ff */
[----:B------:R-:W-:Y:S05]  /*01a0*/  @P0 BRA `(.L_x_3) ;  /* 0x0000000000240947 */ /* 0x000fea0003800000 */
.L_x_4:
[----:B------:R-:W-:Y:S05]  /*01b0*/  NANOSLEEP 0x64 ;  /* 0x000000640000795d */ /* 0x000fea0003800000 */
[----:B------:R-:W-:-:S05]  /*01c0*/  UMOV UR5, 0x4 ;  /* 0x0000000400057882 */ /* 0x000fca0000000000 */
[----:B------:R-:W-:Y:S04]  /*01d0*/  DEPBAR.LE SB0, 0x36 ;  /* 0x00008d800000791a */ /* 0x000fe80000000000 */
[----:B------:R-:W0:Y:S02]  /*01e0*/  UTCATOMSWS.FIND_AND_SET.ALIGN UP1, UR5, UR5 ;  /* 0x00000005000575e3 */ /* 0x000e240008020800 */
[----:B0-----:R-:W-:-:S04]  /*01f0*/  PLOP3.LUT P0, PT, PT, PT, UP1, 0x80, 0x8 ;  /* 0x000000000008781c */ /* 0x001fc80003f0f018 */
[----:B------:R-:W-:-:S04]  /*0200*/  SEL R0, RZ, 0xffffffff, !P0 ;  /* 0xffffffffff007807 */ /* 0x000fc80004000000 */
[----:B------:R-:W-:Y:S01]  /*0210*/  ISETP.NE.AND P0, PT, R0, RZ, PT ;  /* 0x000000ff0000720c */ /* 0x000fe20003f05270 */
[----:B------:R-:W-:-:S12]  /*0220*/  IMAD.U32 R0, RZ, RZ, UR5 ;  /* 0x00000005ff007e24 */ /* 0x000fd8000f8e00ff */
[----:B------:R-:W-:Y:S05]  /*0230*/  @!P0 BRA `(.L_x_4) ;  /* 0xfffffffc00dc8947 */ /* 0x000fea000383ffff */
.L_x_3:
[C---:B------:R-:W-:Y:S01]  /*0240*/  VIADD R3, R0.reuse, 0x10 ;  /* 0x0000001000037836 */ /* 0x040fe20000000000 */
[----:B------:R-:W-:Y:S01]  /*0250*/  UMOV UR5, 0x50 ;  /* 0x0000005000057882 */ /* 0x000fe20000000000 */
[----:B------:R-:W-:Y:S01]  /*0260*/  SHF.L.U32 R2, R5, R0, RZ ;  /* 0x0000000005027219 */ /* 0x000fe200000006ff */
[----:B------:R-:W-:Y:S01]  /*0270*/  ULEA UR5, UR6, UR5, 0x18 ;  /* 0x0000000506057291 */ /* 0x000fe2000f8ec0ff */
[----:B------:R-:W-:Y:S01]  /*0280*/  IMAD.SHL.U32 R0, R0, 0x20, RZ ;  /* 0x0000002000007824 */ /* 0x000fe200078e00ff */
[----:B------:R-:W-:-:S04]  /*0290*/  SHF.L.U32 R3, R4, R3, RZ ;  /* 0x0000000304037219 */ /* 0x000fc800000006ff */
[----:B------:R-:W-:-:S05]  /*02a0*/  LOP3.LUT R2, R3, R2, RZ, 0xfc, !PT ;  /* 0x0000000203027212 */ /* 0x000fca00078efcff */
[----:B------:R0:W-:Y:S04]  /*02b0*/  ATOMS.OR RZ, [UR5], R2 ;  /* 0x00000002ffff798c */ /* 0x0001e8000b000005 */
[----:B------:R0:W-:Y:S01]  /*02c0*/  STS [UR4], R0 ;  /* 0x00000000ff007988 */ /* 0x0001e20008000804 */
[----:B------:R-:W-:Y:S05]  /*02d0*/  BRA `(.L_x_2) ;  /* 0x0000000000107947 */ /* 0x000fea0003800000 */
.L_x_1:
[----:B------:R-:W-:Y:S01]  /*02e0*/  IMAD.MOV.U32 R0, RZ, RZ, -0x1 ;  /* 0xffffffffff007424 */ /* 0x000fe200078e00ff */
[----:B------:R-:W-:-:S04]  /*02f0*/  MOV R2, 0x320 ;  /* 0x0000032000027802 */ /* 0x000fc80000000f00 */
[----:B------:R0:W-:Y:S03]  /*0300*/  STS [UR4], R0 ;  /* 0x00000000ff007988 */ /* 0x0001e60008000804 */
[----:B0-----:R-:W-:Y:S05]  /*0310*/  CALL.REL.NOINC `($__internal_1_$__cuda_sm10x_tcgen05_guardrail_trap_phase_invalid_during_alloc) ;  /* 0x0000015400f47944 */ /* 0x001fea0003c00000 */
.L_x_2:
[----:B------:R-:W-:Y:S05]  /*0320*/  WARPSYNC.ALL ;  /* 0x0000000000007948 */ /* 0x000fea0003800000 */
[----:B------:R-:W-:Y:S01]  /*0330*/  NOP ;  /* 0x0000000000007918 */ /* 0x000fe20000000000 */
.L_x_0:
[----:B------:R-:W1:Y:S01]  /*0340*/  LDC.64 R92, c[0x0][0x398] ;  /* 0x0000e600ff5c7b82 */ /* 0x000e620000000a00 */
[----:B------:R-:W2:Y:S01]  /*0350*/  S2R R5, SR_CTAID.X ;  /* 0x0000000000057919 */ /* 0x000ea20000002500 */
[----:B------:R-:W-:Y:S01]  /*0360*/  UMOV UR9, 0x400 ;  /* 0x0000040000097882 */ /* 0x000fe20000000000 */
[----:B------:R-:W3:Y:S01]  /*0370*/  LDCU UR4, c[0x0][0x3a4] ;  /* 0x00007480ff0477ac */ /* 0x000ee20008000800 */
[----:B------:R-:W4:Y:S01]  /*0380*/  S2R R60, SR_TID.X ;  /* 0x00000000003c7919 */ /* 0x000f220000002100 */
[----:B------:R-:W5:Y:S03]  /*0390*/  LDCU.128 UR12, c[0x0][0x380] ;  /* 0x00007000ff0c77ac */ /* 0x000f660008000c00 */
[----:B------:R-:W0:Y:S01]  /*03a0*/  S2UR UR5, SR_CgaCtaId ;  /* 0x00000000000579c3 */ /* 0x000e220000008800 */
[----:B------:R-:W0:Y:S07]  /*03b0*/  LDCU.64 UR24, c[0x0][0x358] ;  /* 0x00006b00ff1877ac */ /* 0x000e2e0008000a00 */
[----:B------:R-:W3:Y:S01]  /*03c0*/  LDC R238, c[0x0][0x3a0] ;  /* 0x0000e800ffee7b82 */ /* 0x000ee20000000800 */
[----:B01----:R-:W-:-:S05]  /*03d0*/  VIADD R0, R93, 0x3f ;  /* 0x0000003f5d007836 */ /* 0x003fca0000000000 */
[----:B------:R-:W-:Y:S01]  /*03e0*/  SHF.R.S32.HI R3, RZ, 0x1f, R0 ;  /* 0x0000001fff037819 */ /* 0x000fe20000011400 */
[----:B------:R-:W-:-:S03]  /*03f0*/  ULEA UR9, UR5, UR9, 0x18 ;  /* 0x0000000905097291 */ /* 0x000fc6000f8ec0ff */
[----:B------:R-:W-:Y:S01]  /*0400*/  LEA.HI R3, R3, R0, RZ, 0x6 ;  /* 0x0000000003037211 */ /* 0x000fe200078f30ff */
[----:B------:R-:W-:Y:S01]  /*0410*/  BAR.SYNC.DEFER_BLOCKING 0x0 ;  /* 0x0000000000007b1d */ /* 0x000fe20000010000 */
[----:B--2---:R-:W-:Y:S02]  /*0420*/  IABS R8, R5 ;  /* 0x0000000500087213 */ /* 0x004fe40000000000 */
[----:B------:R-:W-:Y:S02]  /*0430*/  SHF.R.S32.HI R3, RZ, 0x6, R3 ;  /* 0x00000006ff037819 */ /* 0x000fe40000011403 */
[----:B----4-:R-:W-:Y:S01]  /*0440*/  LOP3.LUT R26, R60, 0x7f, RZ, 0xc0, !PT ;  /* 0x0000007f3c1a7812 */ /* 0x010fe200078ec0ff */
[C---:B---3--:R-:W-:Y:S02]  /*0450*/  VIADD R29, R238.reuse, 0xffffffda ;  /* 0xffffffdaee1d7836 */ /* 0x048fe40000000000 */
[----:B------:R-:W-:Y:S02]  /*0460*/  IMAD.SHL.U32 R4, R3, 0x4, RZ ;  /* 0x0000000403047824 */ /* 0x000fe400078e00ff */
[----:B------:R-:W-:-:S02]  /*0470*/  VIADD R30, R238, 0xffffffd5 ;  /* 0xffffffd5ee1e7836 */ /* 0x000fc40000000000 */
[C---:B------:R-:W-:Y:S01]  /*0480*/  VIADD R35, R238.reuse, 0xffffffd6 ;  /* 0xffffffd6ee237836 */ /* 0x040fe20000000000 */
[-C--:B------:R-:W-:Y:S01]  /*0490*/  IABS R7, R4.reuse ;  /* 0x0000000400077213 */ /* 0x080fe20000000000 */
[C---:B------:R-:W-:Y:S01]  /*04a0*/  VIADD R38, R238.reuse, 0xffffffd1 ;  /* 0xffffffd1ee267836 */ /* 0x040fe20000000000 */
[----:B------:R-:W-:Y:S01]  /*04b0*/  IABS R10, R4 ;  /* 0x00000004000a7213 */ /* 0x000fe20000000000 */
[C---:B------:R-:W-:Y:S01]  /*04c0*/  VIADD R40, R238.reuse, 0xffffffd2 ;  /* 0xffffffd2ee287836 */ /* 0x040fe20000000000 */
[----:B------:R-:W0:Y:S01]  /*04d0*/  I2F.RP R0, R7 ;  /* 0x0000000700007306 */ /* 0x000e220000209400 */
[----:B------:R-:W-:Y:S01]  /*04e0*/  VIADD R57, R238, 0xffffffd3 ;  /* 0xffffffd3ee397836 */ /* 0x000fe20000000000 */
[----:B------:R-:W1:Y:S06]  /*04f0*/  LDS R11, [UR9] ;  /* 0x00000009ff0b7984 */ /* 0x000e6c0008000800 */
[----:B0-----:R-:W0:Y:S02]  /*0500*/  MUFU.RCP R0, R0 ;  /* 0x0000000000007308 */ /* 0x001e240000001000 */
[----:B0-----:R-:W-:-:S02]  /*0510*/  VIADD R2, R0, 0xffffffe ;  /* 0x0ffffffe00027836 */ /* 0x001fc40000000000 */
[----:B------:R-:W-:-:S04]  /*0520*/  IMAD.MOV R0, RZ, RZ, -R10 ;  /* 0x000000ffff007224 */ /* 0x000fc800078e0a0a */
[----:B------:R0:W2:Y:S02]  /*0530*/  F2I.FTZ.U32.TRUNC.NTZ R3, R2 ;  /* 0x0000000200037305 */ /* 0x0000a4000021f000 */
[----:B0-----:R-:W-:Y:S01]  /*0540*/  IMAD.MOV.U32 R2, RZ, RZ, RZ ;  /* 0x000000ffff027224 */ /* 0x001fe200078e00ff */
[----:B-1----:R-:W-:Y:S01]  /*0550*/  R2UR UR8, R11 ;  /* 0x000000000b0872ca */ /* 0x002fe200000e0000 */
[----:B--2---:R-:W-:-:S04]  /*0560*/  IMAD.MOV R6, RZ, RZ, -R3 ;  /* 0x000000ffff067224 */ /* 0x004fc800078e0a03 */
[----:B------:R-:W-:Y:S02]  /*0570*/  IMAD R9, R6, R7, RZ ;  /* 0x0000000706097224 */ /* 0x000fe400078e02ff */
[----:B------:R-:W-:Y:S01]  /*0580*/  IMAD.MOV.U32 R6, RZ, RZ, R8 ;  /* 0x000000ffff067224 */ /* 0x000fe200078e0008 */
[----:B------:R-:W-:Y:S01]  /*0590*/  IABS R8, R93 ;  /* 0x0000005d00087213 */ /* 0x000fe20000000000 */
[----:B------:R-:W-:-:S06]  /*05a0*/  IMAD.HI.U32 R3, R3, R9, R2 ;  /* 0x0000000903037227 */ /* 0x000fcc00078e0002 */
[----:B------:R-:W-:-:S04]  /*05b0*/  IMAD.HI.U32 R3, R3, R6, RZ ;  /* 0x0000000603037227 */ /* 0x000fc800078e00ff */
[----:B------:R-:W-:Y:S01]  /*05c0*/  IMAD R0, R3, R0, R6 ;  /* 0x0000000003007224 */ /* 0x000fe200078e0206 */
[----:B------:R-:W-:Y:S04]  /*05d0*/  BAR.SYNC.DEFER_BLOCKING 0x0 ;  /* 0x0000000000007b1d */ /* 0x000fe80000010000 */
[----:B------:R-:W-:-:S13]  /*05e0*/  ISETP.GT.U32.AND P1, PT, R7, R0, PT ;  /* 0x000000000700720c */ /* 0x000fda0003f24070 */
[----:B------:R-:W-:Y:S02]  /*05f0*/  @!P1 IMAD.IADD R0, R0, 0x1, -R7 ;  /* 0x0000000100009824 */ /* 0x000fe400078e0a07 */
[----:B------:R-:W-:Y:S01]  /*0600*/  @!P1 VIADD R3, R3, 0x1 ;  /* 0x0000000103039836 */ /* 0x000fe20000000000 */
[----:B------:R-:W-:Y:S02]  /*0610*/  ISETP.NE.AND P1, PT, R4, RZ, PT ;  /* 0x000000ff0400720c */ /* 0x000fe40003f25270 */
[----:B------:R-:W-:Y:S02]  /*0620*/  ISETP.GE.U32.AND P0, PT, R0, R7, PT ;  /* 0x000000070000720c */ /* 0x000fe40003f06070 */
[----:B------:R-:W-:-:S04]  /*0630*/  LOP3.LUT R0, R5, R4, RZ, 0x3c, !PT ;  /* 0x0000000405007212 */ /* 0x000fc800078e3cff */
[----:B------:R-:W-:Y:S01]  /*0640*/  ISETP.GE.AND P2, PT, R0, RZ, PT ;  /* 0x000000ff0000720c */ /* 0x000fe20003f46270 */
[----:B------:R-:W-:-:S06]  /*0650*/  VIADD R0, R92, 0xff ;  /* 0x000000ff5c007836 */ /* 0x000fcc0000000000 */
[----:B------:R-:W-:-:S04]  /*0660*/  @P0 VIADD R3, R3, 0x1 ;  /* 0x0000000103030836 */ /* 0x000fc80000000000 */
[----:B------:R-:W-:Y:S01]  /*0670*/  IMAD.MOV.U32 R2, RZ, RZ, R3 ;  /* 0x000000ffff027224 */ /* 0x000fe200078e0003 */
[----:B------:R-:W-:-:S03]  /*0680*/  SHF.R.S32.HI R3, RZ, 0x1f, R0 ;  /* 0x0000001fff037819 */ /* 0x000fc60000011400 */
[----:B------:R-:W-:Y:S01]  /*0690*/  @!P2 IMAD.MOV R2, RZ, RZ, -R2 ;  /* 0x000000ffff02a224 */ /* 0x000fe200078e0a02 */
[----:B------:R-:W-:Y:S02]  /*06a0*/  @!P1 LOP3.LUT R2, RZ, R4, RZ, 0x33, !PT ;  /* 0x00000004ff029212 */ /* 0x000fe400078e33ff */
[----:B------:R-:W-:-:S03]  /*06b0*/  LEA.HI R3, R3, R0, RZ, 0x8 ;  /* 0x0000000003037211 */ /* 0x000fc600078f40ff */
[----:B------:R-:W-:Y:S02]  /*06c0*/  IMAD.SHL.U32 R10, R2, 0x4, RZ ;  /* 0x00000004020a7824 */ /* 0x000fe400078e00ff */
[----:B------:R-:W-:-:S03]  /*06d0*/  IMAD.MOV R2, RZ, RZ, -R2 ;  /* 0x000000ffff027224 */ /* 0x000fc600078e0a02 */
[----:B------:R-:W-:Y:S01]  /*06e0*/  LEA.HI.SX32 R3, R3, -R10, 0x18 ;  /* 0x8000000a03037211 */ /* 0x000fe200078fc2ff */
[----:B------:R-:W-:Y:S02]  /*06f0*/  IMAD R12, R4, R2, R5 ;  /* 0x00000002040c7224 */ /* 0x000fe400078e0205 */
[----:B------:R-:W-:Y:S01]  /*0700*/  IMAD.MOV.U32 R2, RZ, RZ, RZ ;  /* 0x000000ffff027224 */ /* 0x000fe200078e00ff */
[----:B------:R-:W-:Y:S02]  /*0710*/  VIMNMX R9, PT, PT, R3, 0x4, PT ;  /* 0x0000000403097848 */ /* 0x000fe40003fe0100 */
[----:B------:R-:W-:Y:S02]  /*0720*/  IABS R4, R12 ;  /* 0x0000000c00047213 */ /* 0x000fe40000000000 */
[----:B------:R-:W-:-:S04]  /*0730*/  IABS R7, R9 ;  /* 0x0000000900077213 */ /* 0x000fc80000000000 */
[----:B------:R-:W0:Y:S08]  /*0740*/  I2F.RP R0, R7 ;  /* 0x0000000700007306 */ /* 0x000e300000209400 */
[----:B0-----:R-:W0:Y:S02]  /*0750*/  MUFU.RCP R0, R0 ;  /* 0x0000000000007308 */ /* 0x001e240000001000 */
[----:B0-----:R-:W-:Y:S01]  /*0760*/  VIADD R3, R0, 0xffffffe ;  /* 0x0ffffffe00037836 */ /* 0x001fe20000000000 */
[----:B------:R-:W-:-:S05]  /*0770*/  IABS R0, R9 ;  /* 0x0000000900007213 */ /* 0x000fca0000000000 */
[----:B------:R-:W0:Y:S02]  /*0780*/  F2I.FTZ.U32.TRUNC.NTZ R3, R3 ;  /* 0x0000000300037305 */ /* 0x000e24000021f000 */
[----:B0-----:R-:W-:-:S04]  /*0790*/  IMAD.MOV R6, RZ, RZ, -R3 ;  /* 0x000000ffff067224 */ /* 0x001fc800078e0a03 */
[----:B------:R-:W-:Y:S01]  /*07a0*/  IMAD R5, R6, R7, RZ ;  /* 0x0000000706057224 */ /* 0x000fe200078e02ff */
[----:B------:R-:W-:-:S03]  /*07b0*/  IABS R6, R92 ;  /* 0x0000005c00067213 */ /* 0x000fc60000000000 */
[----:B------:R-:W-:-:S04]  /*07c0*/  IMAD.HI.U32 R3, R3, R5, R2 ;  /* 0x0000000503037227 */ /* 0x000fc800078e0002 */
[----:B------:R-:W-:Y:S02]  /*07d0*/  IMAD.MOV R5, RZ, RZ, -R0 ;  /* 0x000000ffff057224 */ /* 0x000fe400078e0a00 */
[----:B------:R-:W-:-:S04]  /*07e0*/  IMAD.HI.U32 R0, R3, R4, RZ ;  /* 0x0000000403007227 */ /* 0x000fc800078e00ff */
[----:B------:R-:W-:Y:S02]  /*07f0*/  IMAD.MOV.U32 R3, RZ, RZ, R6 ;  /* 0x000000ffff037224 */ /* 0x000fe400078e0006 */
[----:B------:R-:W-:Y:S02]  /*0800*/  IMAD R4, R0, R5, R4 ;  /* 0x0000000500047224 */ /* 0x000fe400078e0204 */
[----:B------:R-:W0:Y:S01]  /*0810*/  I2F.RP R5, R3 ;  /* 0x0000000300057306 */ /* 0x000e220000209400 */
[----:B------:R-:W-:Y:S02]  /*0820*/  IMAD.MOV.U32 R2, RZ, RZ, R8 ;  /* 0x000000ffff027224 */ /* 0x000fe400078e0008 */
[----:B------:R-:W-:-:S05]  /*0830*/  ISETP.GT.U32.AND P1, PT, R7, R4, PT ;  /* 0x000000040700720c */ /* 0x000fca0003f24070 */
[----:B------:R-:W1:Y:S08]  /*0840*/  I2F.RP R8, R2 ;  /* 0x0000000200087306 */ /* 0x000e700000209400 */
[----:B0-----:R-:W0:Y:S01]  /*0850*/  MUFU.RCP R5, R5 ;  /* 0x0000000500057308 */ /* 0x001e220000001000 */
[----:B------:R-:W-:Y:S02]  /*0860*/  @!P1 IMAD.IADD R4, R4, 0x1, -R7 ;  /* 0x0000000104049824 */ /* 0x000fe400078e0a07 */
[----:B------:R-:W-:Y:S01]  /*0870*/  @!P1 VIADD R0, R0, 0x1 ;  /* 0x0000000100009836 */ /* 0x000fe20000000000 */
[----:B------:R-:W-:-:S02]  /*0880*/  ISETP.NE.AND P1, PT, R9, RZ, PT ;  /* 0x000000ff0900720c */ /* 0x000fc40003f25270 */
[----:B------:R-:W-:Y:S02]  /*0890*/  ISETP.GE.U32.AND P0, PT, R4, R7, PT ;  /* 0x000000070400720c */ /* 0x000fe40003f06070 */
[----:B-1----:R-:W1:Y:S01]  /*08a0*/  MUFU.RCP R8, R8 ;  /* 0x0000000800087308 */ /* 0x002e620000001000 */
[----:B------:R-:W-:-:S04]  /*08b0*/  LOP3.LUT R4, R12, R9, RZ, 0x3c, !PT ;  /* 0x000000090c047212 */ /* 0x000fc800078e3cff */
[----:B------:R-:W-:Y:S01]  /*08c0*/  ISETP.GE.AND P2, PT, R4, RZ, PT ;  /* 0x000000ff0400720c */ /* 0x000fe20003f46270 */
[----:B0-----:R-:W-:-:S05]  /*08d0*/  VIADD R4, R5, 0xffffffe ;  /* 0x0ffffffe05047836 */ /* 0x001fca0000000000 */
[----:B------:R-:W-:Y:S01]  /*08e0*/  @P0 VIADD R0, R0, 0x1 ;  /* 0x0000000100000836 */ /* 0x000fe20000000000 */
[----:B------:R-:W0:Y:S01]  /*08f0*/  F2I.FTZ.U32.TRUNC.NTZ R5, R4 ;  /* 0x0000000400057305 */ /* 0x000e22000021f000 */
[----:B-1----:R-:W-:Y:S01]  /*0900*/  VIADD R6, R8, 0xffffffe ;  /* 0x0ffffffe08067836 */ /* 0x002fe20000000000 */
[----:B------:R-:W-:-:S04]  /*0910*/  SHF.R.U32.HI R8, RZ, 0x5, R60 ;  /* 0x00000005ff087819 */ /* 0x000fc8000001163c */
[----:B------:R-:W-:Y:S01]  /*0920*/  @!P2 IMAD.MOV R0, RZ, RZ, -R0 ;  /* 0x000000ffff00a224 */ /* 0x000fe200078e0a00 */
[----:B------:R-:W-:Y:S01]  /*0930*/  @!P1 LOP3.LUT R0, RZ, R9, RZ, 0x33, !PT ;  /* 0x00000009ff009212 */ /* 0x000fe200078e33ff */
[----:B------:R1:W2:Y:S01]  /*0940*/  F2I.FTZ.U32.TRUNC.NTZ R7, R6 ;  /* 0x0000000600077305 */ /* 0x0002a2000021f000 */
[----:B------:R-:W-:-:S03]  /*0950*/  R2UR UR7, R8 ;  /* 0x00000000080772ca */ /* 0x000fc600000e0000 */
[----:B------:R-:W-:Y:S02]  /*0960*/  IMAD.MOV R8, RZ, RZ, -R0 ;  /* 0x000000ffff087224 */ /* 0x000fe400078e0a00 */
[----:B------:R-:W-:Y:S02]  /*0970*/  IMAD.SHL.U32 R0, R0, 0x40, RZ ;  /* 0x0000004000007824 */ /* 0x000fe400078e00ff */
[----:B0-----:R-:W-:Y:S01]  /*0980*/  IMAD.MOV R4, RZ, RZ, -R5 ;  /* 0x000000ffff047224 */ /* 0x001fe200078e0a05 */
[----:B-1----:R-:W-:Y:S01]  /*0990*/  SHF.R.U32.HI R6, RZ, 0x6, R60 ;  /* 0x00000006ff067819 */ /* 0x002fe2000001163c */
[----:B------:R-:W-:Y:S01]  /*09a0*/  IMAD R8, R9, R8, R12 ;  /* 0x0000000809087224 */ /* 0x000fe200078e020c */
[----:B------:R-:W-:Y:S01]  /*09b0*/  LEA.HI R131, R60, R0, RZ, 0x1a ;  /* 0x000000003c837211 */ /* 0x000fe200078fd0ff */
[----:B------:R-:W-:Y:S01]  /*09c0*/  IMAD R11, R4, R3, RZ ;  /* 0x00000003040b7224 */ /* 0x000fe200078e02ff */
[----:B------:R-:W-:Y:S01]  /*09d0*/  SGXT.U32 R9, R6, 0x1 ;  /* 0x000000010609781a */ /* 0x000fe20000000000 */
[----:B------:R-:W-:-:S02]  /*09e0*/  IMAD.MOV.U32 R4, RZ, RZ, RZ ;  /* 0x000000ffff047224 */ /* 0x000fc400078e00ff */
[----:B--2---:R-:W-:Y:S01]  /*09f0*/  IMAD.MOV R13, RZ, RZ, -R7 ;  /* 0x000000ffff0d7224 */ /* 0x004fe200078e0a07 */
[----:B------:R-:W-:Y:S01]  /*0a00*/  LOP3.LUT R9, R0, R9, RZ, 0xfc, !PT ;  /* 0x0000000900097212 */ /* 0x000fe200078efcff */
[----:B------:R-:W-:Y:S02]  /*0a10*/  IMAD.MOV.U32 R6, RZ, RZ, RZ ;  /* 0x000000ffff067224 */ /* 0x000fe400078e00ff */
[----:B------:R-:W-:Y:S01]  /*0a20*/  IMAD R13, R13, R2, RZ ;  /* 0x000000020d0d7224 */ /* 0x000fe200078e02ff */
[----:B------:R-:W-:Y:S01]  /*0a30*/  IABS R95, R9 ;  /* 0x00000009005f7213 */ /* 0x000fe20000000000 */
[----:B------:R-:W-:Y:S01]  /*0a40*/  IMAD.HI.U32 R4, R5, R11, R4 ;  /* 0x0000000b05047227 */ /* 0x000fe200078e0004 */
[C---:B------:R-:W-:Y:S02]  /*0a50*/  LOP3.LUT R5, R9.reuse, 0x2, RZ, 0xfc, !PT ;  /* 0x0000000209057812 */ /* 0x040fe400078efcff */
[----:B------:R-:W-:Y:S01]  /*0a60*/  LOP3.LUT R16, R9, 0x8, RZ, 0xfc, !PT ;  /* 0x0000000809107812 */ /* 0x000fe200078efcff */
[----:B------:R-:W-:Y:S01]  /*0a70*/  IMAD.HI.U32 R6, R7, R13, R6 ;  /* 0x0000000d07067227 */ /* 0x000fe200078e0006 */
[----:B------:R-:W-:-:S02]  /*0a80*/  LOP3.LUT R7, R9, 0x4, RZ, 0xfc, !PT ;  /* 0x0000000409077812 */ /* 0x000fc400078efcff */
[----:B------:R-:W-:Y:S01]  /*0a90*/  IABS R101, R5 ;  /* 0x0000000500657213 */ /* 0x000fe20000000000 */
[----:B------:R-:W-:Y:S01]  /*0aa0*/  IMAD.IADD R8, R10, 0x1, R8 ;  /* 0x000000010a087824 */ /* 0x000fe200078e0208 */
[----:B------:R-:W-:Y:S01]  /*0ab0*/  ISETP.GE.AND P5, PT, R7, RZ, PT ;  /* 0x000000ff0700720c */ /* 0x000fe20003fa6270 */
[----:B------:R-:W-:Y:S01]  /*0ac0*/  VIADD R20, R131, 0xe ;  /* 0x0000000e83147836 */ /* 0x000fe20000000000 */
[----:B------:R-:W-:Y:S01]  /*0ad0*/  IABS R13, R7 ;  /* 0x00000007000d7213 */ /* 0x000fe20000000000 */
[C---:B------:R-:W-:Y:S01]  /*0ae0*/  IMAD.HI.U32 R7, R6.reuse, R101, RZ ;  /* 0x0000006506077227 */ /* 0x040fe200078e00ff */
[----:B------:R-:W-:Y:S02]  /*0af0*/  LOP3.LUT R14, R9, 0x6, RZ, 0xfc, !PT ;  /* 0x00000006090e7812 */ /* 0x000fe400078efcff */
[----:B------:R-:W-:Y:S01]  /*0b00*/  ISETP.GE.AND P2, PT, R5, RZ, PT ;  /* 0x000000ff0500720c */ /* 0x000fe20003f46270 */
[----:B------:R-:W-:Y:S01]  /*0b10*/  IMAD.MOV R7, RZ, RZ, -R7 ;  /* 0x000000ffff077224 */ /* 0x000fe200078e0a07 */
[----:B------:R-:W-:Y:S01]  /*0b20*/  IABS R97, R16 ;  /* 0x0000001000617213 */ /* 0x000fe20000000000 */
[----:B------:R-:W-:Y:S01]  /*0b30*/  IMAD.HI.U32 R5, R6, R95, RZ ;  /* 0x0000005f06057227 */ /* 0x000fe200078e00ff */
[----:B------:R-:W-:-:S02]  /*0b40*/  IABS R15, R14 ;  /* 0x0000000e000f7213 */ /* 0x000fc40000000000 */
[C---:B------:R-:W-:Y:S01]  /*0b50*/  LOP3.LUT R18, R9.reuse, 0xa, RZ, 0xfc, !PT ;  /* 0x0000000a09127812 */ /* 0x040fe200078efcff */
[----:B------:R-:W-:Y:S01]  /*0b60*/  IMAD R101, R2, R7, R101 ;  /* 0x0000000702657224 */ /* 0x000fe200078e0265 */
[C---:B------:R-:W-:Y:S01]  /*0b70*/  LOP3.LUT R19, R9.reuse, 0xc, RZ, 0xfc, !PT ;  /* 0x0000000c09137812 */ /* 0x040fe200078efcff */
[----:B------:R-:W-:Y:S01]  /*0b80*/  IMAD.HI.U32 R10, R6, R13, RZ ;  /* 0x0000000d060a7227 */ /* 0x000fe200078e00ff */
[----:B------:R-:W-:Y:S02]  /*0b90*/  IABS R99, R18 ;  /* 0x0000001200637213 */ /* 0x000fe40000000000 */
[----:B------:R-:W-:Y:S01]  /*0ba0*/  ISETP.GT.U32.AND P1, PT, R2, R101, PT ;  /* 0x000000650200720c */ /* 0x000fe20003f24070 */
[----:B------:R-:W-:Y:S01]  /*0bb0*/  IMAD.MOV R12, RZ, RZ, -R5 ;  /* 0x000000ffff0c7224 */ /* 0x000fe200078e0a05 */
[C---:B------:R-:W-:Y:S01]  /*0bc0*/  LOP3.LUT R22, R9.reuse, 0x12, RZ, 0xfc, !PT ;  /* 0x0000001209167812 */ /* 0x040fe200078efcff */
[----:B------:R-:W-:Y:S01]  /*0bd0*/  IMAD.HI.U32 R5, R6, R97, RZ ;  /* 0x0000006106057227 */ /* 0x000fe200078e00ff */
[----:B------:R-:W-:-:S02]  /*0be0*/  LOP3.LUT R21, R9, 0x10, RZ, 0xfc, !PT ;  /* 0x0000001009157812 */ /* 0x000fc400078efcff */
[----:B------:R-:W-:Y:S01]  /*0bf0*/  IABS R105, R20 ;  /* 0x0000001400697213 */ /* 0x000fe20000000000 */
[----:B------:R-:W-:Y:S01]  /*0c00*/  IMAD.HI.U32 R11, R6, R15, RZ ;  /* 0x0000000f060b7227 */ /* 0x000fe200078e00ff */
[----:B------:R-:W-:Y:S02]  /*0c10*/  IABS R113, R21 ;  /* 0x0000001500717213 */ /* 0x000fe40000000000 */
[C---:B------:R-:W-:Y:S01]  /*0c20*/  LOP3.LUT R24, R9.reuse, 0x16, RZ, 0xfc, !PT ;  /* 0x0000001609187812 */ /* 0x040fe200078efcff */
[----:B------:R-:W-:Y:S01]  /*0c30*/  IMAD.MOV R10, RZ, RZ, -R10 ;  /* 0x000000ffff0a7224 */ /* 0x000fe200078e0a0a */
[C---:B------:R-:W-:Y:S01]  /*0c40*/  LOP3.LUT R25, R9.reuse, 0x18, RZ, 0xfc, !PT ;  /* 0x0000001809197812 */ /* 0x040fe200078efcff */
[----:B------:R-:W-:Y:S01]  /*0c50*/  IMAD.MOV R5, RZ, RZ, -R5 ;  /* 0x000000ffff057224 */ /* 0x000fe200078e0a05 */
[----:B------:R-:W-:Y:S01]  /*0c60*/  IABS R109, R24 ;  /* 0x00000018006d7213 */ /* 0x000fe20000000000 */
[----:B------:R-:W-:Y:S01]  /*0c70*/  IMAD.MOV R11, RZ, RZ, -R11 ;  /* 0x000000ffff0b7224 */ /* 0x000fe200078e0a0b */
[C---:B------:R-:W-:Y:S01]  /*0c80*/  LOP3.LUT R59, R9.reuse, 0x1a, RZ, 0xfc, !PT ;  /* 0x0000001a093b7812 */ /* 0x040fe200078efcff */
[C---:B------:R-:W-:Y:S01]  /*0c90*/  IMAD R100, R2.reuse, R10, R13 ;  /* 0x0000000a02647224 */ /* 0x040fe200078e020d */
[----:B------:R-:W-:Y:S01]  /*0ca0*/  IABS R13, R19 ;  /* 0x00000013000d7213 */ /* 0x000fe20000000000 */
[----:B------:R-:W-:Y:S01]  /*0cb0*/  IMAD R97, R2, R5, R97 ;  /* 0x0000000502617224 */ /* 0x000fe200078e0261 */
[----:B------:R-:W-:Y:S01]  /*0cc0*/  LOP3.LUT R34, R9, 0x1c, RZ, 0xfc, !PT ;  /* 0x0000001c09227812 */ /* 0x000fe200078efcff */
[----:B------:R-:W-:Y:S01]  /*0cd0*/  IMAD.HI.U32 R5, R6, R99, RZ ;  /* 0x0000006306057227 */ /* 0x000fe200078e00ff */
[----:B------:R-:W-:-:S02]  /*0ce0*/  ISETP.GT.U32.AND P0, PT, R2, R100, PT ;  /* 0x000000640200720c */ /* 0x000fc40003f04070 */
[C---:B------:R-:W-:Y:S01]  /*0cf0*/  ISETP.GT.U32.AND P4, PT, R2.reuse, R97, PT ;  /* 0x000000610200720c */ /* 0x040fe20003f84070 */
[C---:B------:R-:W-:Y:S01]  /*0d00*/  IMAD R102, R2.reuse, R11, R15 ;  /* 0x0000000b02667224 */ /* 0x040fe200078e020f */
[----:B------:R-:W-:Y:S01]  /*0d10*/  IABS R15, R22 ;  /* 0x00000016000f7213 */ /* 0x000fe20000000000 */
[----:B------:R-:W-:Y:S01]  /*0d20*/  IMAD.MOV R5, RZ, RZ, -R5 ;  /* 0x000000ffff057224 */ /* 0x000fe200078e0a05 */
[----:B------:R-:W-:Y:S01]  /*0d30*/  IABS R23, R59 ;  /* 0x0000003b00177213 */ /* 0x000fe20000000000 */
[----:B------:R-:W-:Y:S01]  /*0d40*/  @!P1 IMAD.IADD R101, R101, 0x1, -R2 ;  /* 0x0000000165659824 */ /* 0x000fe200078e0a02 */
[C---:B------:R-:W-:Y:S01]  /*0d50*/  ISETP.GT.U32.AND P1, PT, R2.reuse, R102, PT ;  /* 0x000000660200720c */ /* 0x040fe20003f24070 */
[----:B------:R-:W-:Y:S01]  /*0d60*/  IMAD R99, R2, R5, R99 ;  /* 0x0000000502637224 */ /* 0x000fe200078e0263 */
[----:B------:R-:W-:Y:S01]  /*0d70*/  IABS R17, R34 ;  /* 0x0000002200117213 */ /* 0x000fe20000000000 */
[----:B------:R-:W-:Y:S01]  /*0d80*/  IMAD.HI.U32 R7, R6, R13, RZ ;  /* 0x0000000d06077227 */ /* 0x000fe200078e00ff */
[----:B------:R-:W-:-:S02]  /*0d90*/  ISETP.GT.U32.AND P6, PT, R2, R101, PT ;  /* 0x000000650200720c */ /* 0x000fc40003fc4070 */
[C---:B------:R-:W-:Y:S01]  /*0da0*/  ISETP.GT.U32.AND P3, PT, R2.reuse, R99, PT ;  /* 0x000000630200720c */ /* 0x040fe20003f64070 */
[----:B------:R-:W-:Y:S01]  /*0db0*/  IMAD R95, R2, R12, R95 ;  /* 0x0000000c025f7224 */ /* 0x000fe200078e025f */
[C---:B------:R-:W-:Y:S01]  /*0dc0*/  LOP3.LUT R36, R9.reuse, 0x20, RZ, 0xfc, !PT ;  /* 0x0000002009247812 */ /* 0x040fe200078efcff */
[----:B------:R-:W-:Y:S01]  /*0dd0*/  IMAD.HI.U32 R12, R6, R15, RZ ;  /* 0x0000000f060c7227 */ /* 0x000fe200078e00ff */
[C---:B------:R-:W-:Y:S02]  /*0de0*/  LOP3.LUT R41, R9.reuse, 0x22, RZ, 0xfc, !PT ;  /* 0x0000002209297812 */ /* 0x040fe400078efcff */
[----:B------:R-:W-:Y:S01]  /*0df0*/  IABS R107, R36 ;  /* 0x00000024006b7213 */ /* 0x000fe20000000000 */
[----:B------:R-:W-:Y:S01]  /*0e00*/  IMAD.MOV R7, RZ, RZ, -R7 ;  /* 0x000000ffff077224 */ /* 0x000fe200078e0a07 */
[----:B------:R-:W-:Y:S01]  /*0e10*/  IABS R111, R41 ;  /* 0x00000029006f7213 */ /* 0x000fe20000000000 */
[----:B------:R-:W-:Y:S01]  /*0e20*/  @!P0 IMAD.IADD R100, R100, 0x1, -R2 ;  /* 0x0000000164648824 */ /* 0x000fe200078e0a02 */
[C---:B------:R-:W-:Y:S01]  /*0e30*/  LOP3.LUT R50, R9.reuse, 0x24, RZ, 0xfc, !PT ;  /* 0x0000002409327812 */ /* 0x040fe200078efcff */
[----:B------:R-:W-:Y:S01]  /*0e40*/  IMAD.MOV R12, RZ, RZ, -R12 ;  /* 0x000000ffff0c7224 */ /* 0x000fe200078e0a0c */
[----:B------:R-:W-:Y:S01]  /*0e50*/  LOP3.LUT R52, R9, 0x26, RZ, 0xfc, !PT ;  /* 0x0000002609347812 */ /* 0x000fe200078efcff */
[----:B------:R-:W-:Y:S01]  /*0e60*/  IMAD R98, R2, R7, R13 ;  /* 0x0000000702627224 */ /* 0x000fe200078e020d */
[----:B------:R-:W-:Y:S01]  /*0e70*/  IABS R115, R50 ;  /* 0x0000003200737213 */ /* 0x000fe20000000000 */
[--C-:B------:R-:W-:Y:S01]  /*0e80*/  @!P1 IMAD.IADD R102, R102, 0x1, -R2.reuse ;  /* 0x0000000166669824 */ /* 0x100fe200078e0a02 */
[C---:B------:R-:W-:Y:S01]  /*0e90*/  ISETP.GT.U32.AND P1, PT, R2.reuse, R100, PT ;  /* 0x000000640200720c */ /* 0x040fe20003f24070 */
[----:B------:R-:W-:Y:S01]  /*0ea0*/  @!P4 IMAD.IADD R97, R97, 0x1, -R2 ;  /* 0x000000016161c824 */ /* 0x000fe200078e0a02 */
[----:B------:R-:W-:Y:S01]  /*0eb0*/  ISETP.GT.U32.AND P0, PT, R2, R98, PT ;  /* 0x000000620200720c */ /* 0x000fe20003f04070 */
[----:B------:R-:W-:Y:S01]  /*0ec0*/  IMAD.HI.U32 R10, R6, R105, RZ ;  /* 0x00000069060a7227 */ /* 0x000fe200078e00ff */
[----:B------:R-:W-:-:S02]  /*0ed0*/  LOP3.LUT R61, R9, 0x28, RZ, 0xfc, !PT ;  /* 0x00000028093d7812 */ /* 0x000fc400078efcff */
[C---:B------:R-:W-:Y:S01]  /*0ee0*/  ISETP.GT.U32.AND P4, PT, R2.reuse, R97, PT ;  /* 0x000000610200720c */ /* 0x040fe20003f84070 */
[----:B------:R-:W-:Y:S01]  /*0ef0*/  IMAD R104, R2, R12, R15 ;  /* 0x0000000c02687224 */ /* 0x000fe200078e020f */
[----:B------:R-:W-:Y:S01]  /*0f00*/  LOP3.LUT R12, R9, 0x14, RZ, 0xfc, !PT ;  /* 0x00000014090c7812 */ /* 0x000fe200078efcff */
[----:B------:R-:W-:Y:S01]  /*0f10*/  IMAD.HI.U32 R11, R6, R113, RZ ;  /* 0x00000071060b7227 */ /* 0x000fe200078e00ff */
[----:B------:R-:W-:Y:S02]  /*0f20*/  IABS R15, R25 ;  /* 0x00000019000f7213 */ /* 0x000fe40000000000 */
[----:B------:R-:W-:Y:S01]  /*0f30*/  IABS R13, R12 ;  /* 0x0000000c000d7213 */ /* 0x000fe20000000000 */
[----:B------:R-:W-:Y:S01]  /*0f40*/  IMAD.MOV R10, RZ, RZ, -R10 ;  /* 0x000000ffff0a7224 */ /* 0x000fe200078e0a0a */
[----:B------:R-:W-:Y:S01]  /*0f50*/  IABS R121, R61 ;  /* 0x0000003d00797213 */ /* 0x000fe20000000000 */
[----:B------:R-:W-:Y:S01]  /*0f60*/  @!P3 IMAD.IADD R99, R99, 0x1, -R2 ;  /* 0x000000016363b824 */ /* 0x000fe200078e0a02 */
[C---:B------:R-:W-:Y:S01]  /*0f70*/  LOP3.LUT R68, R9.reuse, 0x2a, RZ, 0xfc, !PT ;  /* 0x0000002a09447812 */ /* 0x040fe200078efcff */
[----:B------:R-:W-:Y:S01]  /*0f80*/  IMAD.MOV R11, RZ, RZ, -R11 ;  /* 0x000000ffff0b7224 */ /* 0x000fe200078e0a0b */
[----:B------:R-:W-:Y:S01]  /*0f90*/  LOP3.LUT R70, R9, 0x2c, RZ, 0xfc, !PT ;  /* 0x0000002c09467812 */ /* 0x000fe200078efcff */
[C---:B------:R-:W-:Y:S01]  /*0fa0*/  IMAD R105, R2.reuse, R10, R105 ;  /* 0x0000000a02697224 */ /* 0x040fe200078e0269 */
[----:B------:R-:W-:Y:S01]  /*0fb0*/  ISETP.GT.U32.AND P3, PT, R2, R99, PT ;  /* 0x000000630200720c */ /* 0x000fe20003f64070 */
[----:B------:R-:W-:Y:S01]  /*0fc0*/  IMAD.HI.U32 R5, R6, R13, RZ ;  /* 0x0000000d06057227 */ /* 0x000fe200078e00ff */
[----:B------:R-:W-:-:S02]  /*0fd0*/  IABS R123, R68 ;  /* 0x00000044007b7213 */ /* 0x000fc40000000000 */
[----:B------:R-:W-:Y:S01]  /*0fe0*/  IABS R125, R70 ;  /* 0x00000046007d7213 */ /* 0x000fe20000000000 */
[----:B------:R-:W-:Y:S01]  /*0ff0*/  IMAD R113, R2, R11, R113 ;  /* 0x0000000b02717224 */ /* 0x000fe200078e0271 */
[C---:B------:R-:W-:Y:S01]  /*1000*/  LOP3.LUT R80, R9.reuse, 0x30, RZ, 0xfc, !PT ;  /* 0x0000003009507812 */ /* 0x040fe200078efcff */
[--C-:B------:R-:W-:Y:S01]  /*1010*/  @!P1 IMAD.IADD R100, R100, 0x1, -R2.reuse ;  /* 0x0000000164649824 */ /* 0x100fe200078e0a02 */
[C---:B------:R-:W-:Y:S01]  /*1020*/  ISETP.GT.U32.AND P1, PT, R2.reuse, R105, PT ;  /* 0x000000690200720c */ /* 0x040fe20003f24070 */
[----:B------:R-:W-:Y:S01]  /*1030*/  IMAD.MOV R108, RZ, RZ, -R5 ;  /* 0x000000ffff6c7224 */ /* 0x000fe200078e0a05 */
[----:B------:R-:W-:Y:S01]  /*1040*/  LOP3.LUT R79, R9, 0x32, RZ, 0xfc, !PT ;  /* 0x00000032094f7812 */ /* 0x000fe200078efcff */
[--C-:B------:R-:W-:Y:S01]  /*1050*/  @!P6 IMAD.IADD R101, R101, 0x1, -R2.reuse ;  /* 0x000000016565e824 */ /* 0x100fe200078e0a02 */
[----:B------:R-:W-:Y:S01]  /*1060*/  ISETP.GT.U32.AND P6, PT, R2, R102, PT ;  /* 0x000000660200720c */ /* 0x000fe20003fc4070 */
[--C-:B------:R-:W-:Y:S01]  /*1070*/  @!P0 IMAD.IADD R98, R98, 0x1, -R2.reuse ;  /* 0x0000000162628824 */ /* 0x100fe200078e0a02 */
[C---:B------:R-:W-:Y:S01]  /*1080*/  ISETP.GT.U32.AND P0, PT, R2.reuse, R113, PT ;  /* 0x000000710200720c */ /* 0x040fe20003f04070 */
[----:B------:R-:W-:Y:S01]  /*1090*/  @!P4 IMAD.IADD R97, R97, 0x1, -R2 ;  /* 0x000000016161c824 */ /* 0x000fe200078e0a02 */
[----:B------:R-:W-:Y:S01]  /*10a0*/  ISETP.GT.U32.AND P4, PT, R2, R104, PT ;  /* 0x000000680200720c */ /* 0x000fe20003f84070 */
[----:B------:R-:W-:Y:S01]  /*10b0*/  IMAD.HI.U32 R7, R6, R109, RZ ;  /* 0x0000006d06077227 */ /* 0x000fe200078e00ff */
[----:B------:R-:W-:-:S02]  /*10c0*/  LOP3.LUT R85, R9, 0x34, RZ, 0xfc, !PT ;  /* 0x0000003409557812 */ /* 0x000fc400078efcff */
[----:B------:R-:W-:Y:S01]  /*10d0*/  LOP3.LUT R120, R9, 0x36, RZ, 0xfc, !PT ;  /* 0x0000003609787812 */ /* 0x000fe200078efcff */
[C---:B------:R-:W-:Y:S01]  /*10e0*/  IMAD R108, R2.reuse, R108, R13 ;  /* 0x0000006c026c7224 */ /* 0x040fe200078e020d */
[----:B------:R-:W-:Y:S01]  /*10f0*/  IABS R119, R85 ;  /* 0x0000005500777213 */ /* 0x000fe20000000000 */
[----:B------:R-:W-:Y:S01]  /*1100*/  IMAD.MOV R7, RZ, RZ, -R7 ;  /* 0x000000ffff077224 */ /* 0x000fe200078e0a07 */
[----:B------:R-:W-:Y:S01]  /*1110*/  IABS R117, R120 ;  /* 0x0000007800757213 */ /* 0x000fe20000000000 */
[--C-:B------:R-:W-:Y:S01]  /*1120*/  @!P3 IMAD.IADD R99, R99, 0x1, -R2.reuse ;  /* 0x000000016363b824 */ /* 0x100fe200078e0a02 */
[C---:B------:R-:W-:Y:S01]  /*1130*/  ISETP.GT.U32.AND P3, PT, R2.reuse, R108, PT ;  /* 0x0000006c0200720c */ /* 0x040fe20003f64070 */
[----:B------:R-:W-:Y:S01]  /*1140*/  IMAD R109, R2, R7, R109 ;  /* 0x00000007026d7224 */ /* 0x000fe200078e026d */
[----:B------:R-:W-:Y:S01]  /*1150*/  LOP3.LUT R122, R9, 0x38, RZ, 0xfc, !PT ;  /* 0x00000038097a7812 */ /* 0x000fe200078efcff */
[--C-:B------:R-:W-:Y:S01]  /*1160*/  @!P1 IMAD.IADD R105, R105, 0x1, -R2.reuse ;  /* 0x0000000169699824 */ /* 0x100fe200078e0a02 */
[----:B------:R-:W-:Y:S01]  /*1170*/  LOP3.LUT R124, R9, 0x3a, RZ, 0xfc, !PT ;  /* 0x0000003a097c7812 */ /* 0x000fe200078efcff */
[--C-:B------:R-:W-:Y:S01]  /*1180*/  @!P6 IMAD.IADD R102, R102, 0x1, -R2.reuse ;  /* 0x000000016666e824 */ /* 0x100fe200078e0a02 */
[C---:B------:R-:W-:Y:S01]  /*1190*/  ISETP.GT.U32.AND P6, PT, R2.reuse, R98, PT ;  /* 0x000000620200720c */ /* 0x040fe20003fc4070 */
[--C-:B------:R-:W-:Y:S01]  /*11a0*/  @!P0 IMAD.IADD R113, R113, 0x1, -R2.reuse ;  /* 0x0000000171718824 */ /* 0x100fe200078e0a02 */
[----:B------:R-:W-:Y:S01]  /*11b0*/  ISETP.GT.U32.AND P1, PT, R2, R109, PT ;  /* 0x0000006d0200720c */ /* 0x000fe20003f24070 */
[----:B------:R-:W-:Y:S01]  /*11c0*/  @!P4 IMAD.IADD R104, R104, 0x1, -R2 ;  /* 0x000000016868c824 */ /* 0x000fe200078e0a02 */
[----:B------:R-:W-:Y:S01]  /*11d0*/  ISETP.GT.U32.AND P0, PT, R2, R105, PT ;  /* 0x000000690200720c */ /* 0x000fe20003f04070 */
[----:B------:R-:W-:Y:S01]  /*11e0*/  IMAD.HI.U32 R10, R6, R15, RZ ;  /* 0x0000000f060a7227 */ /* 0x000fe200078e00ff */
[----:B------:R-:W-:-:S02]  /*11f0*/  IABS R91, R122 ;  /* 0x0000007a005b7213 */ /* 0x000fc40000000000 */
[----:B------:R-:W-:Y:S01]  /*1200*/  ISETP.GT.U32.AND P4, PT, R2, R104, PT ;  /* 0x000000680200720c */ /* 0x000fe20003f84070 */
[----:B------:R-:W-:Y:S01]  /*1210*/  IMAD.HI.U32 R11, R6, R23, RZ ;  /* 0x00000017060b7227 */ /* 0x000fe200078e00ff */
[----:B------:R-:W-:-:S03]  /*1220*/  LOP3.LUT R126, R9, 0x3c, RZ, 0xfc, !PT ;  /* 0x0000003c097e7812 */ /* 0x000fc600078efcff */
[----:B------:R-:W-:Y:S02]  /*1230*/  VIADD R33, R131, 0x1e ;  /* 0x0000001e83217836 */ /* 0x000fe40000000000 */
[----:B------:R-:W-:-:S03]  /*1240*/  IMAD.HI.U32 R5, R6, R17, RZ ;  /* 0x0000001106057227 */ /* 0x000fc600078e00ff */
[----:B------:R-:W-:Y:S01]  /*1250*/  IABS R13, R33 ;  /* 0x00000021000d7213 */ /* 0x000fe20000000000 */
[----:B------:R-:W-:Y:S02]  /*1260*/  IMAD.MOV R10, RZ, RZ, -R10 ;  /* 0x000000ffff0a7224 */ /* 0x000fe400078e0a0a */
[----:B------:R-:W-:Y:S02]  /*1270*/  IMAD.MOV R11, RZ, RZ, -R11 ;  /* 0x000000ffff0b7224 */ /* 0x000fe400078e0a0b */
[----:B------:R-:W-:Y:S02]  /*1280*/  @!P3 IMAD.IADD R108, R108, 0x1, -R2 ;  /* 0x000000016c6cb824 */ /* 0x000fe400078e0a02 */
[----:B------:R-:W-:Y:S02]  /*1290*/  IMAD.MOV R5, RZ, RZ, -R5 ;  /* 0x000000ffff057224 */ /* 0x000fe400078e0a05 */
[C---:B------:R-:W-:Y:S01]  /*12a0*/  IMAD R106, R2.reuse, R10, R15 ;  /* 0x0000000a026a7224 */ /* 0x040fe200078e020f */
[C---:B------:R-:W-:Y:S01]  /*12b0*/  ISETP.GT.U32.AND P3, PT, R2.reuse, R108, PT ;  /* 0x0000006c0200720c */ /* 0x040fe20003f64070 */
[C---:B------:R-:W-:Y:S01]  /*12c0*/  IMAD R23, R2.reuse, R11, R23 ;  /* 0x0000000b02177224 */ /* 0x040fe200078e0217 */
[----:B------:R-:W-:Y:S01]  /*12d0*/  IABS R15, R52 ;  /* 0x00000034000f7213 */ /* 0x000fe20000000000 */
[----:B------:R-:W-:-:S02]  /*12e0*/  IMAD R114, R2, R5, R17 ;  /* 0x0000000502727224 */ /* 0x000fc400078e0211 */
[----:B------:R-:W-:-:S04]  /*12f0*/  IMAD.HI.U32 R5, R6, R13, RZ ;  /* 0x0000000d06057227 */ /* 0x000fc800078e00ff */
[--C-:B------:R-:W-:Y:S01]  /*1300*/  @!P6 IMAD.IADD R98, R98, 0x1, -R2.reuse ;  /* 0x000000016262e824 */ /* 0x100fe200078e0a02 */
[C---:B------:R-:W-:Y:S01]  /*1310*/  ISETP.GT.U32.AND P6, PT, R2.reuse, R113, PT ;  /* 0x000000710200720c */ /* 0x040fe20003fc4070 */
[--C-:B------:R-:W-:Y:S01]  /*1320*/  @!P0 IMAD.IADD R105, R105, 0x1, -R2.reuse ;  /* 0x0000000169698824 */ /* 0x100fe200078e0a02 */
[C---:B------:R-:W-:Y:S01]  /*1330*/  ISETP.GT.U32.AND P0, PT, R2.reuse, R106, PT ;  /* 0x0000006a0200720c */ /* 0x040fe20003f04070 */
[----:B------:R-:W-:Y:S01]  /*1340*/  @!P1 IMAD.IADD R109, R109, 0x1, -R2 ;  /* 0x000000016d6d9824 */ /* 0x000fe200078e0a02 */
[----:B------:R-:W-:Y:S01]  /*1350*/  ISETP.GT.U32.AND P1, PT, R2, R23, PT ;  /* 0x000000170200720c */ /* 0x000fe20003f24070 */
[----:B------:R-:W-:-:S04]  /*1360*/  IMAD.HI.U32 R7, R6, R107, RZ ;  /* 0x0000006b06077227 */ /* 0x000fc800078e00ff */
[----:B------:R-:W-:Y:S02]  /*1370*/  IMAD.MOV R112, RZ, RZ, -R5 ;  /* 0x000000ffff707224 */ /* 0x000fe400078e0a05 */
[----:B------:R-:W-:Y:S01]  /*1380*/  @!P4 IMAD.IADD R104, R104, 0x1, -R2 ;  /* 0x000000016868c824 */ /* 0x000fe200078e0a02 */
[----:B------:R-:W-:Y:S01]  /*1390*/  ISETP.GT.U32.AND P4, PT, R2, R114, PT ;  /* 0x000000720200720c */ /* 0x000fe20003f84070 */
[----:B------:R-:W-:-:S04]  /*13a0*/  IMAD.HI.U32 R5, R6, R111, RZ ;  /* 0x0000006f06057227 */ /* 0x000fc800078e00ff */
[----:B------:R-:W-:Y:S02]  /*13b0*/  IMAD.MOV R7, RZ, RZ, -R7 ;  /* 0x000000ffff077224 */ /* 0x000fe400078e0a07 */
[C---:B------:R-:W-:Y:S01]  /*13c0*/  IMAD R112, R2.reuse, R112, R13 ;  /* 0x0000007002707224 */ /* 0x040fe200078e020d */
[----:B------:R-:W-:Y:S01]  /*13d0*/  IABS R13, R80 ;  /* 0x00000050000d7213 */ /* 0x000fe20000000000 */
[----:B------:R-:W-:Y:S02]  /*13e0*/  IMAD.MOV R5, RZ, RZ, -R5 ;  /* 0x000000ffff057224 */ /* 0x000fe400078e0a05 */
[----:B------:R-:W-:Y:S02]  /*13f0*/  IMAD R107, R2, R7, R107 ;  /* 0x00000007026b7224 */ /* 0x000fe400078e026b */
[--C-:B------:R-:W-:Y:S01]  /*1400*/  @!P3 IMAD.IADD R108, R108, 0x1, -R2.reuse ;  /* 0x000000016c6cb824 */ /* 0x100fe200078e0a02 */
[C---:B------:R-:W-:Y:S01]  /*1410*/  ISETP.GT.U32.AND P3, PT, R2.reuse, R112, PT ;  /* 0x000000700200720c */ /* 0x040fe20003f64070 */
[----:B------:R-:W-:Y:S01]  /*1420*/  @!P6 IMAD.IADD R113, R113, 0x1, -R2 ;  /* 0x000000017171e824 */ /* 0x000fe200078e0a02 */
[C---:B------:R-:W-:Y:S01]  /*1430*/  ISETP.GT.U32.AND P6, PT, R2.reuse, R109, PT ;  /* 0x0000006d0200720c */ /* 0x040fe20003fc4070 */
[----:B------:R-:W-:-:S02]  /*1440*/  IMAD R111, R2, R5, R111 ;  /* 0x00000005026f7224 */ /* 0x000fc400078e026f */
[--C-:B------:R-:W-:Y:S01]  /*1450*/  @!P0 IMAD.IADD R106, R106, 0x1, -R2.reuse ;  /* 0x000000016a6a8824 */ /* 0x100fe200078e0a02 */
[C---:B------:R-:W-:Y:S01]  /*1460*/  ISETP.GT.U32.AND P0, PT, R2.reuse, R107, PT ;  /* 0x0000006b0200720c */ /* 0x040fe20003f04070 */
[--C-:B------:R-:W-:Y:S01]  /*1470*/  @!P1 IMAD.IADD R23, R23, 0x1, -R2.reuse ;  /* 0x0000000117179824 */ /* 0x100fe200078e0a02 */
[----:B------:R-:W-:Y:S01]  /*1480*/  ISETP.GT.U32.AND P1, PT, R2, R111, PT ;  /* 0x0000006f0200720c */ /* 0x000fe20003f24070 */
[----:B------:R-:W-:Y:S02]  /*1490*/  @!P4 IMAD.IADD R114, R114, 0x1, -R2 ;  /* 0x000000017272c824 */ /* 0x000fe400078e0a02 */
[----:B------:R-:W-:Y:S01]  /*14a0*/  IMAD.HI.U32 R10, R6, R115, RZ ;  /* 0x00000073060a7227 */ /* 0x000fe200078e00ff */
[----:B------:R-:W-:-:S03]  /*14b0*/  ISETP.GT.U32.AND P4, PT, R2, R23, PT ;  /* 0x000000170200720c */ /* 0x000fc60003f84070 */
[----:B------:R-:W-:-:S04]  /*14c0*/  IMAD.HI.U32 R11, R6, R15, RZ ;  /* 0x0000000f060b7227 */ /* 0x000fc800078e00ff */
[----:B------:R-:W-:Y:S02]  /*14d0*/  IMAD.MOV R10, RZ, RZ, -R10 ;  /* 0x000000ffff0a7224 */ /* 0x000fe400078e0a0a */
[--C-:B------:R-:W-:Y:S01]  /*14e0*/  @!P3 IMAD.IADD R112, R112, 0x1, -R2.reuse ;  /* 0x000000017070b824 */ /* 0x100fe200078e0a02 */
[C---:B------:R-:W-:Y:S01]  /*14f0*/  ISETP.GT.U32.AND P3, PT, R2.reuse, R114, PT ;  /* 0x000000720200720c */ /* 0x040fe20003f64070 */
[--C-:B------:R-:W-:Y:S01]  /*1500*/  @!P6 IMAD.IADD R109, R109, 0x1, -R2.reuse ;  /* 0x000000016d6de824 */ /* 0x100fe200078e0a02 */
[C---:B------:R-:W-:Y:S01]  /*1510*/  ISETP.GT.U32.AND P6, PT, R2.reuse, R106, PT ;  /* 0x0000006a0200720c */ /* 0x040fe20003fc4070 */
[----:B------:R-:W-:Y:S02]  /*1520*/  IMAD.MOV R11, RZ, RZ, -R11 ;  /* 0x000000ffff0b7224 */ /* 0x000fe400078e0a0b */
[C---:B------:R-:W-:Y:S02]  /*1530*/  IMAD R115, R2.reuse, R10, R115 ;  /* 0x0000000a02737224 */ /* 0x040fe400078e0273 */
[----:B------:R-:W-:Y:S01]  /*1540*/  @!P0 IMAD.IADD R107, R107, 0x1, -R2 ;  /* 0x000000016b6b8824 */ /* 0x000fe200078e0a02 */
[----:B------:R-:W-:Y:S01]  /*1550*/  ISETP.GT.U32.AND P0, PT, R2, R112, PT ;  /* 0x000000700200720c */ /* 0x000fe20003f04070 */
[----:B------:R-:W-:-:S04]  /*1560*/  IMAD.HI.U32 R5, R6, R121, RZ ;  /* 0x0000007906057227 */ /* 0x000fc800078e00ff */
[C---:B------:R-:W-:Y:S02]  /*1570*/  IMAD R118, R2.reuse, R11, R15 ;  /* 0x0000000b02767224 */ /* 0x040fe400078e020f */
[--C-:B------:R-:W-:Y:S01]  /*1580*/  @!P1 IMAD.IADD R111, R111, 0x1, -R2.reuse ;  /* 0x000000016f6f9824 */ /* 0x100fe200078e0a02 */
[C---:B------:R-:W-:Y:S01]  /*1590*/  ISETP.GT.U32.AND P1, PT, R2.reuse, R107, PT ;  /* 0x0000006b0200720c */ /* 0x040fe20003f24070 */
[----:B------:R-:W-:Y:S01]  /*15a0*/  @!P4 IMAD.IADD R23, R23, 0x1, -R2 ;  /* 0x000000011717c824 */ /* 0x000fe200078e0a02 */
[----:B------:R-:W-:Y:S01]  /*15b0*/  ISETP.GT.U32.AND P4, PT, R2, R115, PT ;  /* 0x000000730200720c */ /* 0x000fe20003f84070 */
[----:B------:R-:W-:Y:S02]  /*15c0*/  IMAD.MOV R11, RZ, RZ, -R5 ;  /* 0x000000ffff0b7224 */ /* 0x000fe400078e0a05 */
[----:B------:R-:W-:-:S04]  /*15d0*/  IMAD.HI.U32 R7, R6, R123, RZ ;  /* 0x0000007b06077227 */ /* 0x000fc800078e00ff */
[----:B------:R-:W-:-:S04]  /*15e0*/  IMAD.HI.U32 R5, R6, R125, RZ ;  /* 0x0000007d06057227 */ /* 0x000fc800078e00ff */
[----:B------:R-:W-:Y:S02]  /*15f0*/  IMAD R121, R2, R11, R121 ;  /* 0x0000000b02797224 */ /* 0x000fe400078e0279 */
[----:B------:R-:W-:Y:S02]  /*1600*/  IMAD.MOV R7, RZ, RZ, -R7 ;  /* 0x000000ffff077224 */ /* 0x000fe400078e0a07 */
[----:B------:R-:W-:Y:S02]  /*1610*/  IMAD.MOV R5, RZ, RZ, -R5 ;  /* 0x000000ffff057224 */ /* 0x000fe400078e0a05 */
[----:B------:R-:W-:Y:S01]  /*1620*/  @!P6 IMAD.IADD R106, R106, 0x1, -R2 ;  /* 0x000000016a6ae824 */ /* 0x000fe200078e0a02 */
[C---:B------:R-:W-:Y:S01]  /*1630*/  ISETP.GT.U32.AND P6, PT, R2.reuse, R111, PT ;  /* 0x0000006f0200720c */ /* 0x040fe20003fc4070 */
[C---:B------:R-:W-:Y:S01]  /*1640*/  IMAD R123, R2.reuse, R7, R123 ;  /* 0x00000007027b7224 */ /* 0x040fe200078e027b */
[----:B------:R-:W-:Y:S01]  /*1650*/  IABS R7, R79 ;  /* 0x0000004f00077213 */ /* 0x000fe20000000000 */
[----:B------:R-:W-:-:S02]  /*1660*/  IMAD R125, R2, R5, R125 ;  /* 0x00000005027d7224 */ /* 0x000fc400078e027d */
        /* <DEDUP_REMOVED lines=8> */
[----:B------:R-:W-:-:S04]  /*16f0*/  IMAD.HI.U32 R5, R6, R7, RZ ;  /* 0x0000000706057227 */ /* 0x000fc800078e00ff */
[--C-:B------:R-:W-:Y:S01]  /*1700*/  @!P6 IMAD.IADD R111, R111, 0x1, -R2.reuse ;  /* 0x000000016f6fe824 */ /* 0x100fe200078e0a02 */
[C---:B------:R-:W-:Y:S01]  /*1710*/  ISETP.GT.U32.AND P6, PT, R2.reuse, R115, PT ;  /* 0x000000730200720c */ /* 0x040fe20003fc4070 */
[C---:B------:R-:W-:Y:S01]  /*1720*/  IMAD R78, R2.reuse, R10, R13 ;  /* 0x0000000a024e7224 */ /* 0x040fe200078e020d */
[----:B------:R-:W-:Y:S01]  /*1730*/  IABS R13, R124 ;  /* 0x0000007c000d7213 */ /* 0x000fe20000000000 */
[--C-:B------:R-:W-:Y:S02]  /*1740*/  @!P0 IMAD.IADD R121, R121, 0x1, -R2.reuse ;  /* 0x0000000179798824 */ /* 0x100fe400078e0a02 */
[----:B------:R-:W-:Y:S02]  /*1750*/  IMAD.MOV R5, RZ, RZ, -R5 ;  /* 0x000000ffff057224 */ /* 0x000fe400078e0a05 */
[--C-:B------:R-:W-:Y:S01]  /*1760*/  @!P1 IMAD.IADD R123, R123, 0x1, -R2.reuse ;  /* 0x000000017b7b9824 */ /* 0x100fe200078e0a02 */
[C---:B------:R-:W-:Y:S01]  /*1770*/  ISETP.GT.U32.AND P0, PT, R2.reuse, R121, PT ;  /* 0x000000790200720c */ /* 0x040fe20003f04070 */
[----:B------:R-:W-:Y:S01]  /*1780*/  @!P4 IMAD.IADD R125, R125, 0x1, -R2 ;  /* 0x000000017d7dc824 */ /* 0x000fe200078e0a02 */
[C---:B------:R-:W-:Y:S01]  /*1790*/  ISETP.GT.U32.AND P1, PT, R2.reuse, R78, PT ;  /* 0x0000004e0200720c */ /* 0x040fe20003f24070 */
[----:B------:R-:W-:-:S02]  /*17a0*/  IMAD R86, R2, R5, R7 ;  /* 0x0000000502567224 */ /* 0x000fc400078e0207 */
[----:B------:R-:W-:Y:S01]  /*17b0*/  IMAD.HI.U32 R5, R6, R119, RZ ;  /* 0x0000007706057227 */ /* 0x000fe200078e00ff */
[----:B------:R-:W-:-:S03]  /*17c0*/  ISETP.GT.U32.AND P4, PT, R2, R125, PT ;  /* 0x0000007d0200720c */ /* 0x000fc60003f84070 */
[----:B------:R-:W-:-:S04]  /*17d0*/  IMAD.HI.U32 R7, R6, R117, RZ ;  /* 0x0000007506077227 */ /* 0x000fc800078e00ff */
[----:B------:R-:W-:Y:S02]  /*17e0*/  IMAD.MOV R5, RZ, RZ, -R5 ;  /* 0x000000ffff057224 */ /* 0x000fe400078e0a05 */
[--C-:B------:R-:W-:Y:S01]  /*17f0*/  @!P6 IMAD.IADD R115, R115, 0x1, -R2.reuse ;  /* 0x000000017373e824 */ /* 0x100fe200078e0a02 */
[C---:B------:R-:W-:Y:S01]  /*1800*/  ISETP.GT.U32.AND P6, PT, R2.reuse, R123, PT ;  /* 0x0000007b0200720c */ /* 0x040fe20003fc4070 */
[----:B------:R-:W-:Y:S02]  /*1810*/  IMAD.MOV R7, RZ, RZ, -R7 ;  /* 0x000000ffff077224 */ /* 0x000fe400078e0a07 */
[C---:B------:R-:W-:Y:S02]  /*1820*/  IMAD R119, R2.reuse, R5, R119 ;  /* 0x0000000502777224 */ /* 0x040fe400078e0277 */
[C---:B------:R-:W-:Y:S01]  /*1830*/  IMAD R117, R2.reuse, R7, R117 ;  /* 0x0000000702757224 */ /* 0x040fe200078e0275 */
[----:B------:R-:W-:Y:S01]  /*1840*/  IABS R7, R126 ;  /* 0x0000007e00077213 */ /* 0x000fe20000000000 */
[--C-:B------:R-:W-:Y:S01]  /*1850*/  @!P0 IMAD.IADD R121, R121, 0x1, -R2.reuse ;  /* 0x0000000179798824 */ /* 0x100fe200078e0a02 */
[----:B------:R-:W-:Y:S01]  /*1860*/  ISETP.GT.U32.AND P0, PT, R2, R86, PT ;  /* 0x000000560200720c */ /* 0x000fe20003f04070 */
[----:B------:R-:W-:Y:S01]  /*1870*/  @!P1 IMAD.IADD R78, R78, 0x1, -R2 ;  /* 0x000000014e4e9824 */ /* 0x000fe200078e0a02 */
[----:B------:R-:W-:Y:S01]  /*1880*/  ISETP.GT.U32.AND P1, PT, R2, R119, PT ;  /* 0x000000770200720c */ /* 0x000fe20003f24070 */
[----:B------:R-:W-:-:S04]  /*1890*/  IMAD.HI.U32 R10, R6, R91, RZ ;  /* 0x0000005b060a7227 */ /* 0x000fc800078e00ff */
[----:B------:R-:W-:Y:S01]  /*18a0*/  @!P4 IMAD.IADD R125, R125, 0x1, -R2 ;  /* 0x000000017d7dc824 */ /* 0x000fe200078e0a02 */
[----:B------:R-:W-:Y:S01]  /*18b0*/  ISETP.GT.U32.AND P4, PT, R2, R117, PT ;  /* 0x000000750200720c */ /* 0x000fe20003f84070 */
[----:B------:R-:W-:Y:S02]  /*18c0*/  IMAD.MOV R10, RZ, RZ, -R10 ;  /* 0x000000ffff0a7224 */ /* 0x000fe400078e0a0a */
[--C-:B------:R-:W-:Y:S01]  /*18d0*/  @!P3 IMAD.IADD R114, R114, 0x1, -R2.reuse ;  /* 0x000000017272b824 */ /* 0x100fe200078e0a02 */
[C---:B------:R-:W-:Y:S01]  /*18e0*/  ISETP.GT.U32.AND P3, PT, R2.reuse, R118, PT ;  /* 0x000000760200720c */ /* 0x040fe20003f64070 */
[--C-:B------:R-:W-:Y:S01]  /*18f0*/  @!P6 IMAD.IADD R123, R123, 0x1, -R2.reuse ;  /* 0x000000017b7be824 */ /* 0x100fe200078e0a02 */
[C---:B------:R-:W-:Y:S01]  /*1900*/  ISETP.GT.U32.AND P6, PT, R2.reuse, R78, PT ;  /* 0x0000004e0200720c */ /* 0x040fe20003fc4070 */
[----:B------:R-:W-:Y:S02]  /*1910*/  IMAD R91, R2, R10, R91 ;  /* 0x0000000a025b7224 */ /* 0x000fe400078e025b */
[----:B------:R-:W-:-:S02]  /*1920*/  @!P0 IMAD.IADD R86, R86, 0x1, -R2 ;  /* 0x0000000156568824 */ /* 0x000fc400078e0a02 */
[----:B------:R-:W-:Y:S01]  /*1930*/  @!P1 IMAD.IADD R119, R119, 0x1, -R2 ;  /* 0x0000000177779824 */ /* 0x000fe200078e0a02 */
[----:B------:R-:W-:Y:S01]  /*1940*/  ISETP.GT.U32.AND P0, PT, R2, R91, PT ;  /* 0x0000005b0200720c */ /* 0x000fe20003f04070 */
[----:B------:R-:W-:Y:S01]  /*1950*/  IMAD.HI.U32 R11, R6, R13, RZ ;  /* 0x0000000d060b7227 */ /* 0x000fe200078e00ff */
[----:B------:R-:W-:-:S03]  /*1960*/  ISETP.GT.U32.AND P1, PT, R2, R95, PT ;  /* 0x0000005f0200720c */ /* 0x000fc60003f24070 */
[--C-:B------:R-:W-:Y:S01]  /*1970*/  @!P4 IMAD.IADD R117, R117, 0x1, -R2.reuse ;  /* 0x000000017575c824 */ /* 0x100fe200078e0a02 */
[----:B------:R-:W-:Y:S01]  /*1980*/  ISETP.GT.U32.AND P4, PT, R2, R119, PT ;  /* 0x000000770200720c */ /* 0x000fe20003f84070 */
[--C-:B------:R-:W-:Y:S02]  /*1990*/  @!P3 IMAD.IADD R118, R118, 0x1, -R2.reuse ;  /* 0x000000017676b824 */ /* 0x100fe400078e0a02 */
[----:B------:R-:W-:Y:S02]  /*19a0*/  IMAD.MOV R11, RZ, RZ, -R11 ;  /* 0x000000ffff0b7224 */ /* 0x000fe400078e0a0b */
[----:B------:R-:W-:Y:S01]  /*19b0*/  @!P6 IMAD.IADD R78, R78, 0x1, -R2 ;  /* 0x000000014e4ee824 */ /* 0x000fe200078e0a02 */
[C---:B------:R-:W-:Y:S01]  /*19c0*/  ISETP.GT.U32.AND P6, PT, R2.reuse, R86, PT ;  /* 0x000000560200720c */ /* 0x040fe20003fc4070 */
[C---:B------:R-:W-:Y:S01]  /*19d0*/  VIADD R132, R131.reuse, 0x2e ;  /* 0x0000002e83847836 */ /* 0x040fe20000000000 */
[----:B------:R-:W-:Y:S01]  /*19e0*/  ISETP.GT.U32.AND P3, PT, R2, R118, PT ;  /* 0x000000760200720c */ /* 0x000fe20003f64070 */
[----:B------:R-:W-:-:S02]  /*19f0*/  VIADD R131, R131, 0x3e ;  /* 0x0000003e83837836 */ /* 0x000fc40000000000 */
[----:B------:R-:W-:Y:S01]  /*1a00*/  IMAD R90, R2, R11, R13 ;  /* 0x0000000b025a7224 */ /* 0x000fe200078e020d */
[----:B------:R-:W-:Y:S01]  /*1a10*/  IABS R103, R132 ;  /* 0x0000008400677213 */ /* 0x000fe20000000000 */
[----:B------:R-:W-:Y:S01]  /*1a20*/  IMAD R169, R8, 0x100, R26 ;  /* 0x0000010008a97824 */ /* 0x000fe200078e021a */
[----:B------:R-:W-:Y:S01]  /*1a30*/  IABS R11, R131 ;  /* 0x00000083000b7213 */ /* 0x000fe20000000000 */
[----:B------:R-:W-:-:S03]  /*1a40*/  IMAD.HI.U32 R5, R6, R7, RZ ;  /* 0x0000000706057227 */ /* 0x000fc600078e00ff */
[----:B------:R-:W-:Y:S01]  /*1a50*/  IABS R8, R169 ;  /* 0x000000a900087213 */ /* 0x000fe20000000000 */
[--C-:B------:R-:W-:Y:S01]  /*1a60*/  @!P0 IMAD.IADD R91, R91, 0x1, -R2.reuse ;  /* 0x000000015b5b8824 */ /* 0x100fe200078e0a02 */
[C---:B------:R-:W-:Y:S01]  /*1a70*/  ISETP.GT.U32.AND P0, PT, R2.reuse, R90, PT ;  /* 0x0000005a0200720c */ /* 0x040fe20003f04070 */
[----:B------:R-:W-:Y:S02]  /*1a80*/  IMAD.MOV R116, RZ, RZ, -R5 ;  /* 0x000000ffff747224 */ /* 0x000fe400078e0a05 */
[--C-:B------:R-:W-:Y:S01]  /*1a90*/  @!P1 IMAD.IADD R95, R95, 0x1, -R2.reuse ;  /* 0x000000015f5f9824 */ /* 0x100fe200078e0a02 */
[C---:B------:R-:W-:Y:S01]  /*1aa0*/  ISETP.GT.U32.AND P1, PT, R2.reuse, R117, PT ;  /* 0x000000750200720c */ /* 0x040fe20003f24070 */
[----:B------:R-:W-:Y:S01]  /*1ab0*/  @!P4 IMAD.IADD R119, R119, 0x1, -R2 ;  /* 0x000000017777c824 */ /* 0x000fe200078e0a02 */
[----:B------:R-:W-:Y:S01]  /*1ac0*/  ISETP.GT.U32.AND P4, PT, R2, R91, PT ;  /* 0x0000005b0200720c */ /* 0x000fe20003f84070 */
[----:B------:R-:W-:-:S04]  /*1ad0*/  IMAD.HI.U32 R5, R6, R103, RZ ;  /* 0x0000006706057227 */ /* 0x000fc800078e00ff */
[----:B------:R-:W-:-:S04]  /*1ae0*/  IMAD.HI.U32 R6, R6, R11, RZ ;  /* 0x0000000b06067227 */ /* 0x000fc800078e00ff */
[----:B------:R-:W-:Y:S01]  /*1af0*/  @!P6 IMAD.IADD R86, R86, 0x1, -R2 ;  /* 0x000000015656e824 */ /* 0x000fe200078e0a02 */
[C---:B------:R-:W-:Y:S01]  /*1b00*/  ISETP.GT.U32.AND P6, PT, R2.reuse, R95, PT ;  /* 0x0000005f0200720c */ /* 0x040fe20003fc4070 */
[----:B------:R-:W-:Y:S02]  /*1b10*/  IMAD R116, R2, R116, R7 ;  /* 0x0000007402747224 */ /* 0x000fe400078e0207 */
[----:B------:R-:W-:Y:S02]  /*1b20*/  VIADD R179, R169, 0x80 ;  /* 0x00000080a9b37836 */ /* 0x000fe40000000000 */
[----:B------:R-:W-:Y:S02]  /*1b30*/  IMAD.MOV.U32 R7, RZ, RZ, R8 ;  /* 0x000000ffff077224 */ /* 0x000fe400078e0008 */
[----:B------:R-:W-:Y:S01]  /*1b40*/  IMAD.MOV R6, RZ, RZ, -R6 ;  /* 0x000000ffff067224 */ /* 0x000fe200078e0a06 */
[----:B------:R-:W-:Y:S01]  /*1b50*/  IABS R8, R179 ;  /* 0x000000b300087213 */ /* 0x000fe20000000000 */
[----:B------:R-:W-:Y:S01]  /*1b60*/  @!P3 IMAD.IADD R118, R118, 0x1, -R2 ;  /* 0x000000017676b824 */ /* 0x000fe200078e0a02 */
[----:B------:R-:W-:Y:S01]  /*1b70*/  ISETP.GE.AND P3, PT, R9, RZ, PT ;  /* 0x000000ff0900720c */ /* 0x000fe20003f66270 */
[----:B------:R-:W-:-:S02]  /*1b80*/  IMAD.MOV R9, RZ, RZ, -R5 ;  /* 0x000000ffff097224 */ /* 0x000fc400078e0a05 */
[----:B------:R-:W-:-:S04]  /*1b90*/  IMAD.HI.U32 R5, R4, R7, RZ ;  /* 0x0000000704057227 */ /* 0x000fc800078e00ff */
[----:B------:R-:W-:Y:S02]  /*1ba0*/  IMAD R96, R2, R6, R11 ;  /* 0x0000000602607224 */ /* 0x000fe400078e020b */
[--C-:B------:R-:W-:Y:S02]  /*1bb0*/  @!P0 IMAD.IADD R90, R90, 0x1, -R2.reuse ;  /* 0x000000015a5a8824 */ /* 0x100fe400078e0a02 */
[C---:B------:R-:W-:Y:S02]  /*1bc0*/  IMAD R103, R2.reuse, R9, R103 ;  /* 0x0000000902677224 */ /* 0x040fe400078e0267 */
[----:B------:R-:W-:Y:S01]  /*1bd0*/  IMAD.MOV R6, RZ, RZ, -R5 ;  /* 0x000000ffff067224 */ /* 0x000fe200078e0a05 */
[C---:B------:R-:W-:Y:S01]  /*1be0*/  ISETP.GT.U32.AND P0, PT, R2.reuse, R90, PT ;  /* 0x0000005a0200720c */ /* 0x040fe20003f04070 */
[----:B------:R-:W-:Y:S01]  /*1bf0*/  @!P4 IMAD.IADD R91, R91, 0x1, -R2 ;  /* 0x000000015b5bc824 */ /* 0x000fe200078e0a02 */
[----:B------:R-:W-:Y:S01]  /*1c00*/  ISETP.GT.U32.AND P4, PT, R2, R96, PT ;  /* 0x000000600200720c */ /* 0x000fe20003f84070 */
[----:B------:R-:W-:-:S04]  /*1c10*/  IMAD.HI.U32 R5, R4, R8, RZ ;  /* 0x0000000804057227 */ /* 0x000fc800078e00ff */
[--C-:B------:R-:W-:Y:S01]  /*1c20*/  @!P6 IMAD.IADD R95, R95, 0x1, -R2.reuse ;  /* 0x000000015f5fe824 */ /* 0x100fe200078e0a02 */
[C---:B------:R-:W-:Y:S01]  /*1c30*/  ISETP.GT.U32.AND P6, PT, R2.reuse, R103, PT ;  /* 0x000000670200720c */ /* 0x040fe20003fc4070 */
[----:B------:R-:W-:Y:S02]  /*1c40*/  IMAD R4, R3, R6, R7 ;  /* 0x0000000603047224 */ /* 0x000fe400078e0207 */
[----:B------:R-:W-:Y:S02]  /*1c50*/  IMAD.MOV R5, RZ, RZ, -R5 ;  /* 0x000000ffff057224 */ /* 0x000fe400078e0a05 */
[----:B------:R-:W-:Y:S01]  /*1c60*/  @!P1 IMAD.IADD R117, R117, 0x1, -R2 ;  /* 0x0000000175759824 */ /* 0x000fe200078e0a02 */
[----:B------:R-:W-:Y:S01]  /*1c70*/  ISETP.GT.U32.AND P1, PT, R2, R116, PT ;  /* 0x000000740200720c */ /* 0x000fe20003f24070 */
[----:B------:R-:W-:Y:S01]  /*1c80*/  @!P3 IMAD.MOV R95, RZ, RZ, -R95 ;  /* 0x000000ffff5fb224 */ /* 0x000fe200078e0a5f */
[C---:B------:R-:W-:Y:S01]  /*1c90*/  ISETP.GT.U32.AND P3, PT, R3.reuse, R4, PT ;  /* 0x000000040300720c */ /* 0x040fe20003f64070 */
[----:B------:R-:W-:-:S02]  /*1ca0*/  IMAD R6, R3, R5, R8 ;  /* 0x0000000503067224 */ /* 0x000fc400078e0208 */
[--C-:B------:R-:W-:Y:S02]  /*1cb0*/  @!P4 IMAD.IADD R96, R96, 0x1, -R2.reuse ;  /* 0x000000016060c824 */ /* 0x100fe400078e0a02 */
[--C-:B------:R-:W-:Y:S01]  /*1cc0*/  @!P0 IMAD.IADD R90, R90, 0x1, -R2.reuse ;  /* 0x000000015a5a8824 */ /* 0x100fe200078e0a02 */
[----:B------:R-:W-:Y:S01]  /*1cd0*/  ISETP.GT.U32.AND P4, PT, R3, R6, PT ;  /* 0x000000060300720c */ /* 0x000fe20003f84070 */
[----:B------:R-:W-:Y:S01]  /*1ce0*/  @!P2 IMAD.MOV R101, RZ, RZ, -R101 ;  /* 0x000000ffff65a224 */ /* 0x000fe200078e0a65 */
[----:B------:R-:W-:Y:S01]  /*1cf0*/  ISETP.GE.AND P0, PT, R14, RZ, PT ;  /* 0x000000ff0e00720c */ /* 0x000fe20003f06270 */
[--C-:B------:R-:W-:Y:S01]  /*1d00*/  @!P6 IMAD.IADD R103, R103, 0x1, -R2.reuse ;  /* 0x000000016767e824 */ /* 0x100fe200078e0a02 */
[----:B------:R-:W-:Y:S01]  /*1d10*/  ISETP.GE.AND P2, PT, R18, RZ, PT ;  /* 0x000000ff1200720c */ /* 0x000fe20003f46270 */
[----:B------:R-:W-:Y:S01]  /*1d20*/  @!P1 IMAD.IADD R116, R116, 0x1, -R2 ;  /* 0x0000000174749824 */ /* 0x000fe200078e0a02 */
[----:B------:R-:W-:Y:S01]  /*1d30*/  ISETP.GT.U32.AND P6, PT, R2, R96, PT ;  /* 0x000000600200720c */ /* 0x000fe20003fc4070 */
[--C-:B------:R-:W-:Y:S01]  /*1d40*/  @!P3 IMAD.IADD R4, R4, 0x1, -R3.reuse ;  /* 0x000000010404b824 */ /* 0x100fe200078e0a03 */
[----:B------:R-:W-:Y:S01]  /*1d50*/  ISETP.GE.AND P1, PT, R16, RZ, PT ;  /* 0x000000ff1000720c */ /* 0x000fe20003f26270 */
[----:B------:R-:W-:Y:S01]  /*1d60*/  @!P5 IMAD.MOV R100, RZ, RZ, -R100 ;  /* 0x000000ffff64d224 */ /* 0x000fe200078e0a64 */
[----:B------:R-:W-:Y:S01]  /*1d70*/  ISETP.GT.U32.AND P3, PT, R2, R103, PT ;  /* 0x000000670200720c */ /* 0x000fe20003f64070 */
[----:B------:R-:W-:Y:S01]  /*1d80*/  VIADD R7, R238, 0xffffffee ;  /* 0xffffffeeee077836 */ /* 0x000fe20000000000 */
[----:B------:R-:W-:Y:S01]  /*1d90*/  ISETP.GT.U32.AND P5, PT, R2, R116, PT ;  /* 0x000000740200720c */ /* 0x000fe20003fa4070 */
[----:B------:R-:W-:Y:S01]  /*1da0*/  @!P4 IMAD.IADD R6, R6, 0x1, -R3 ;  /* 0x000000010606c824 */ /* 0x000fe200078e0a03 */
[----:B------:R-:W-:Y:S01]  /*1db0*/  ISETP.GE.AND P4, PT, R20, RZ, PT ;  /* 0x000000ff1400720c */ /* 0x000fe20003f86270 */
[----:B------:R-:W-:Y:S01]  /*1dc0*/  @!P0 IMAD.MOV R102, RZ, RZ, -R102 ;  /* 0x000000ffff668224 */ /* 0x000fe200078e0a66 */
[C---:B------:R-:W-:Y:S01]  /*1dd0*/  ISETP.GT.U32.AND P0, PT, R3.reuse, R4, PT ;  /* 0x000000040300720c */ /* 0x040fe20003f04070 */
[----:B------:R-:W-:Y:S01]  /*1de0*/  @!P2 IMAD.MOV R99, RZ, RZ, -R99 ;  /* 0x000000ffff63a224 */ /* 0x000fe200078e0a63 */
[----:B------:R-:W-:Y:S01]  /*1df0*/  ISETP.GT.U32.AND P2, PT, R3, R6, PT ;  /* 0x000000060300720c */ /* 0x000fe20003f44070 */
[--C-:B------:R-:W-:Y:S01]  /*1e00*/  @!P6 IMAD.IADD R96, R96, 0x1, -R2.reuse ;  /* 0x000000016060e824 */ /* 0x100fe200078e0a02 */
[----:B------:R-:W-:Y:S01]  /*1e10*/  ISETP.GE.AND P6, PT, R169, RZ, PT ;  /* 0x000000ffa900720c */ /* 0x000fe20003fc6270 */
[----:B------:R-:W-:Y:S01]  /*1e20*/  @!P1 IMAD.MOV R97, RZ, RZ, -R97 ;  /* 0x000000ffff619224 */ /* 0x000fe200078e0a61 */
[----:B------:R-:W-:Y:S01]  /*1e30*/  ISETP.GE.AND P1, PT, R19, RZ, PT ;  /* 0x000000ff1300720c */ /* 0x000fe20003f26270 */
[--C-:B------:R-:W-:Y:S01]  /*1e40*/  @!P3 IMAD.IADD R103, R103, 0x1, -R2.reuse ;  /* 0x000000016767b824 */ /* 0x100fe200078e0a02 */
[----:B------:R-:W-:Y:S01]  /*1e50*/  ISETP.GE.AND P3, PT, R179, RZ, PT ;  /* 0x000000ffb300720c */ /* 0x000fe20003f66270 */
[----:B------:R-:W-:Y:S01]  /*1e60*/  @!P5 IMAD.IADD R116, R116, 0x1, -R2 ;  /* 0x000000017474d824 */ /* 0x000fe200078e0a02 */
[----:B------:R-:W-:Y:S01]  /*1e70*/  ISETP.GE.AND P5, PT, R21, RZ, PT ;  /* 0x000000ff1500720c */ /* 0x000fe20003fa6270 */
[----:B------:R-:W-:-:S02]  /*1e80*/  VIADD R2, R238, 0xffffffff ;  /* 0xffffffffee027836 */ /* 0x000fc40000000000 */
[--C-:B------:R-:W-:Y:S01]  /*1e90*/  @!P0 IMAD.IADD R4, R4, 0x1, -R3.reuse ;  /* 0x0000000104048824 */ /* 0x100fe200078e0a03 */
[----:B------:R-:W-:Y:S01]  /*1ea0*/  ISETP.GE.AND P0, PT, R22, RZ, PT ;  /* 0x000000ff1600720c */ /* 0x000fe20003f06270 */
[----:B------:R-:W-:Y:S01]  /*1eb0*/  @!P2 IMAD.IADD R6, R6, 0x1, -R3 ;  /* 0x000000010606a824 */ /* 0x000fe200078e0a03 */
[----:B------:R-:W-:Y:S01]  /*1ec0*/  LOP3.LUT R3, RZ, R92, RZ, 0x33, !PT ;  /* 0x0000005cff037212 */ /* 0x000fe200078e33ff */
[----:B------:R-:W-:Y:S01]  /*1ed0*/  @!P6 IMAD.MOV R4, RZ, RZ, -R4 ;  /* 0x000000ffff04e224 */ /* 0x000fe200078e0a04 */
[----:B------:R-:W-:Y:S01]  /*1ee0*/  ISETP.NE.AND P6, PT, R92, RZ, PT ;  /* 0x000000ff5c00720c */ /* 0x000fe20003fc5270 */
[----:B------:R-:W-:Y:S01]  /*1ef0*/  @!P1 IMAD.MOV R98, RZ, RZ, -R98 ;  /* 0x000000ffff629224 */ /* 0x000fe200078e0a62 */
[----:B------:R-:W-:Y:S01]  /*1f00*/  ISETP.GE.AND P1, PT, R12, RZ, PT ;  /* 0x000000ff0c00720c */ /* 0x000fe20003f26270 */
[----:B------:R-:W-:Y:S01]  /*1f10*/  @!P3 IMAD.MOV R6, RZ, RZ, -R6 ;  /* 0x000000ffff06b224 */ /* 0x000fe200078e0a06 */
[C---:B------:R-:W-:Y:S01]  /*1f20*/  SEL R4, R3.reuse, R4, !P6 ;  /* 0x0000000403047207 */ /* 0x040fe20007000000 */
[----:B------:R-:W-:Y:S01]  /*1f30*/  @!P4 IMAD.MOV R105, RZ, RZ, -R105 ;  /* 0x000000ffff69c224 */ /* 0x000fe200078e0a69 */
[----:B------:R-:W-:Y:S01]  /*1f40*/  ISETP.GE.U32.AND P4, PT, R2, 0x7fffffc0, PT ;  /* 0x7fffffc00200780c */ /* 0x000fe20003f86070 */
[----:B------:R-:W-:Y:S01]  /*1f50*/  VIADD R2, R238, 0xffffffec ;  /* 0xffffffecee027836 */ /* 0x000fe20000000000 */
[----:B------:R-:W-:Y:S01]  /*1f60*/  SEL R5, R3, R6, !P6 ;  /* 0x0000000603057207 */ /* 0x000fe20007000000 */
[----:B------:R-:W-:Y:S01]  /*1f70*/  IMAD R4, R4, UR4, RZ ;  /* 0x0000000404047c24 */ /* 0x000fe2000f8e02ff */
[----:B------:R-:W-:Y:S01]  /*1f80*/  ISETP.GE.AND P3, PT, R25, RZ, PT ;  /* 0x000000ff1900720c */ /* 0x000fe20003f66270 */
[----:B------:R-:W-:Y:S01]  /*1f90*/  VIADD R3, R238, 0xfffffff7 ;  /* 0xfffffff7ee037836 */ /* 0x000fe20000000000 */
[----:B------:R-:W-:Y:S01]  /*1fa0*/  ISETP.GE.AND P2, PT, R24, RZ, PT ;  /* 0x000000ff1800720c */ /* 0x000fe20003f46270 */
[----:B------:R-:W-:Y:S01]  /*1fb0*/  @!P0 IMAD.MOV R104, RZ, RZ, -R104 ;  /* 0x000000ffff688224 */ /* 0x000fe200078e0a68 */
[----:B------:R-:W-:Y:S01]  /*1fc0*/  ISETP.GE.U32.AND P0, PT, R2, 0x7fffffad, PT ;  /* 0x7fffffad0200780c */ /* 0x000fe20003f06070 */
[----:B------:R-:W-:Y:S01]  /*1fd0*/  IMAD R5, R5, UR4, RZ ;  /* 0x0000000405057c24 */ /* 0x000fe2000f8e02ff */
[----:B------:R-:W-:Y:S01]  /*1fe0*/  ISETP.GE.U32.AND P6, PT, R3, 0x7fffffb8, PT ;  /* 0x7fffffb80300780c */ /* 0x000fe20003fc6070 */
[----:B------:R-:W-:Y:S01]  /*1ff0*/  @!P5 IMAD.MOV R113, RZ, RZ, -R113 ;  /* 0x000000ffff71d224 */ /* 0x000fe200078e0a71 */
[----:B-----5:R-:W-:Y:S01]  /*2000*/  IADD3 R2, P5, PT, R4, UR12, RZ ;  /* 0x0000000c04027c10 */ /* 0x020fe2000ffbe0ff */
[C---:B------:R-:W-:Y:S01]  /*2010*/  VIADD R6, R238.reuse, 0xffffffed ;  /* 0xffffffedee067836 */ /* 0x040fe20000000000 */
[----:B------:R-:W-:Y:S01]  /*2020*/  SEL R20, RZ, 0x1, P0 ;  /* 0x00000001ff147807 */ /* 0x000fe20000000000 */
[----:B------:R-:W-:Y:S01]  /*2030*/  @!P1 IMAD.MOV R108, RZ, RZ, -R108 ;  /* 0x000000ffff6c9224 */ /* 0x000fe200078e0a6c */
[C---:B------:R-:W-:Y:S01]  /*2040*/  IADD3 R3, P1, PT, R5.reuse, UR12, RZ ;  /* 0x0000000c05037c10 */ /* 0x040fe2000ff3e0ff */
[----:B------:R-:W-:Y:S01]  /*2050*/  VIADD R8, R238, 0xffffffe6 ;  /* 0xffffffe6ee087836 */ /* 0x000fe20000000000 */
[----:B------:R-:W-:Y:S01]  /*2060*/  LEA.HI.X.SX32 R4, R4, UR13, 0x1, P5 ;  /* 0x0000000d04047c11 */ /* 0x000fe2000a8f0eff */
[----:B------:R-:W-:Y:S01]  /*2070*/  VIADD R10, R238, 0xffffffc9 ;  /* 0xffffffc9ee0a7836 */ /* 0x000fe20000000000 */
[----:B------:R-:W-:Y:S01]  /*2080*/  ISETP.GE.U32.AND P5, PT, R6, 0x7fffffae, PT ;  /* 0x7fffffae0600780c */ /* 0x000fe20003fa6070 */
[C---:B------:R-:W-:Y:S01]  /*2090*/  VIADD R6, R238.reuse, 0xffffffef ;  /* 0xffffffefee067836 */ /* 0x040fe20000000000 */
[----:B------:R-:W-:Y:S01]  /*20a0*/  LEA.HI.X.SX32 R5, R5, UR13, 0x1, P1 ;  /* 0x0000000d05057c11 */ /* 0x000fe200088f0eff */
[C---:B------:R-:W-:Y:S01]  /*20b0*/  VIADD R11, R238.reuse, 0xffffffca ;  /* 0xffffffcaee0b7836 */ /* 0x040fe20000000000 */
[----:B------:R-:W-:Y:S01]  /*20c0*/  ISETP.GE.U32.AND P1, PT, R7, 0x7fffffaf, PT ;  /* 0x7fffffaf0700780c */ /* 0x000fe20003f26070 */
[----:B------:R-:W-:Y:S01]  /*20d0*/  VIADD R7, R238, 0xffffffe8 ;  /* 0xffffffe8ee077836 */ /* 0x000fe20000000000 */
[----:B------:R-:W-:Y:S01]  /*20e0*/  ISETP.GE.U32.AND P0, PT, R6, 0x7fffffb0, PT ;  /* 0x7fffffb00600780c */ /* 0x000fe20003f06070 */
[C---:B------:R-:W-:Y:S01]  /*20f0*/  VIADD R6, R238.reuse, 0xffffffe9 ;  /* 0xffffffe9ee067836 */ /* 0x040fe20000000000 */
[----:B------:R-:W-:Y:S01]  /*2100*/  SEL R45, RZ, 0x1fffe, P5 ;  /* 0x0001fffeff2d7807 */ /* 0x000fe20002800000 */
[C---:B------:R-:W-:Y:S01]  /*2110*/  VIADD R14, R238.reuse, 0xffffffc5 ;  /* 0xffffffc5ee0e7836 */ /* 0x040fe20000000000 */
[----:B------:R-:W-:Y:S01]  /*2120*/  ISETP.GE.U32.AND P5, PT, R7, 0x7fffffa9, PT ;  /* 0x7fffffa90700780c */ /* 0x000fe20003fa6070 */
[C---:B------:R-:W-:Y:S01]  /*2130*/  VIADD R7, R238.reuse, 0xffffffea ;  /* 0xffffffeaee077836 */ /* 0x040fe20000000000 */
[----:B------:R-:W-:Y:S01]  /*2140*/  SEL R42, RZ, 0x4, P1 ;  /* 0x00000004ff2a7807 */ /* 0x000fe20000800000 */
        /* <DEDUP_REMOVED lines=20> */
[----:B------:R-:W-:Y:S01]  /*2290*/  VIADD R26, R238, 0xffffffd9 ;  /* 0xffffffd9ee1a7836 */ /* 0x000fe20000000000 */
[----:B------:R-:W-:Y:S01]  /*22a0*/  SEL R47, RZ, 0x7fff8, P5 ;  /* 0x0007fff8ff2f7807 */ /* 0x000fe20002800000 */
[----:B------:R-:W-:Y:S01]  /*22b0*/  IMAD.IADD R45, R20, 0x1, R45 ;  /* 0x00000001142d7824 */ /* 0x000fe200078e022d */
[----:B------:R-:W-:Y:S01]  /*22c0*/  ISETP.GE.U32.AND P1, PT, R7, 0x7fffffa8, PT ;  /* 0x7fffffa80700780c */ /* 0x000fe20003f26070 */
[----:B------:R-:W-:Y:S01]  /*22d0*/  VIADD R7, R238, 0xffffffe0 ;  /* 0xffffffe0ee077836 */ /* 0x000fe20000000000 */
[----:B------:R-:W-:Y:S01]  /*22e0*/  ISETP.GE.U32.AND P5, PT, R8, 0x7fffffa7, PT ;  /* 0x7fffffa70800780c */ /* 0x000fe20003fa6070 */
[----:B------:R-:W-:Y:S01]  /*22f0*/  VIADD R8, R238, 0xffffffe2 ;  /* 0xffffffe2ee087836 */ /* 0x000fe20000000000 */
[----:B------:R-:W-:Y:S01]  /*2300*/  SEL R54, RZ, 0x1fffe, P0 ;  /* 0x0001fffeff367807 */ /* 0x000fe20000000000 */
[----:B------:R-:W-:Y:S01]  /*2310*/  IMAD.IADD R46, R46, 0x1, R49 ;  /* 0x000000012e2e7824 */ /* 0x000fe200078e0231 */
[----:B------:R-:W-:Y:S01]  /*2320*/  ISETP.GE.U32.AND P0, PT, R6, 0x7fffffa2, PT ;  /* 0x7fffffa20600780c */ /* 0x000fe20003f06070 */
[C---:B------:R-:W-:Y:S01]  /*2330*/  VIADD R6, R238.reuse, 0xffffffe3 ;  /* 0xffffffe3ee067836 */ /* 0x040fe20000000000 */
[----:B------:R-:W-:Y:S01]  /*2340*/  SEL R48, RZ, 0x4, P5 ;  /* 0x00000004ff307807 */ /* 0x000fe20002800000 */
[----:B------:R-:W-:Y:S01]  /*2350*/  IMAD.IADD R53, R53, 0x1, R54 ;  /* 0x0000000135357824 */ /* 0x000fe200078e0236 */
[----:B------:R-:W-:Y:S01]  /*2360*/  ISETP.GE.U32.AND P5, PT, R7, 0x7fffffa1, PT ;  /* 0x7fffffa10700780c */ /* 0x000fe20003fa6070 */
[----:B------:R-:W-:Y:S01]  /*2370*/  VIADD R7, R238, 0xffffffcc ;  /* 0xffffffccee077836 */ /* 0x000fe20000000000 */
[----:B------:R-:W-:Y:S01]  /*2380*/  SEL R51, RZ, 0x7fff8, P1 ;  /* 0x0007fff8ff337807 */ /* 0x000fe20000800000 */
[----:B------:R-:W-:Y:S01]  /*2390*/  UMOV UR4, 0x1 ;  /* 0x0000000100047882 */ /* 0x000fe20000000000 */
[----:B------:R-:W-:-:S02]  /*23a0*/  ISETP.GE.U32.AND P1, PT, R8, 0x7fffffa3, PT ;  /* 0x7fffffa30800780c */ /* 0x000fc40003f26070 */
[----:B------:R-:W-:Y:S02]  /*23b0*/  SEL R58, RZ, 0x1fffe, P0 ;  /* 0x0001fffeff3a7807 */ /* 0x000fe40000000000 */
[----:B------:R-:W-:Y:S01]  /*23c0*/  ISETP.GE.U32.AND P0, PT, R6, 0x7fffffa4, PT ;  /* 0x7fffffa40600780c */ /* 0x000fe20003f06070 */
[C---:B------:R-:W-:Y:S01]  /*23d0*/  VIADD R6, R238.reuse, 0xffffffcd ;  /* 0xffffffcdee067836 */ /* 0x040fe20000000000 */
[----:B------:R-:W-:Y:S02]  /*23e0*/  SEL R55, RZ, 0x4, P1 ;  /* 0x00000004ff377807 */ /* 0x000fe40000800000 */
[----:B------:R-:W-:Y:S01]  /*23f0*/  ISETP.GE.U32.AND P1, PT, R7, 0x7fffff8d, PT ;  /* 0x7fffff8d0700780c */ /* 0x000fe20003f26070 */
[----:B------:R-:W-:Y:S01]  /*2400*/  VIADD R7, R238, 0xffffffce ;  /* 0xffffffceee077836 */ /* 0x000fe20000000000 */
[----:B------:R-:W-:Y:S02]  /*2410*/  SEL R56, RZ, 0x7fff8, P0 ;  /* 0x0007fff8ff387807 */ /* 0x000fe40000000000 */
[----:B------:R-:W-:Y:S01]  /*2420*/  ISETP.GE.U32.AND P0, PT, R6, 0x7fffff8e, PT ;  /* 0x7fffff8e0600780c */ /* 0x000fe20003f06070 */
[----:B------:R-:W-:Y:S01]  /*2430*/  VIADD R6, R238, 0xffffffcf ;  /* 0xffffffcfee067836 */ /* 0x000fe20000000000 */
[----:B------:R-:W-:-:S02]  /*2440*/  SEL R8, RZ, 0x1, P1 ;  /* 0x00000001ff087807 */ /* 0x000fc40000800000 */
[----:B------:R-:W-:Y:S01]  /*2450*/  ISETP.GE.U32.AND P1, PT, R7, 0x7fffff8f, PT ;  /* 0x7fffff8f0700780c */ /* 0x000fe20003f26070 */
[----:B------:R-:W-:Y:S01]  /*2460*/  VIADD R7, R238, 0xffffffc8 ;  /* 0xffffffc8ee077836 */ /* 0x000fe20000000000 */
[----:B------:R-:W-:Y:S02]  /*2470*/  SEL R9, RZ, 0x1fffe, P0 ;  /* 0x0001fffeff097807 */ /* 0x000fe40000000000 */
[----:B------:R-:W-:Y:S02]  /*2480*/  ISETP.GE.U32.AND P0, PT, R6, 0x7fffff90, PT ;  /* 0x7fffff900600780c */ /* 0x000fe40003f06070 */
[----:B------:R-:W-:Y:S01]  /*2490*/  SEL R6, RZ, 0x4, P1 ;  /* 0x00000004ff067807 */ /* 0x000fe20000800000 */
[----:B------:R-:W-:Y:S01]  /*24a0*/  IMAD.IADD R8, R8, 0x1, R9 ;  /* 0x0000000108087824 */ /* 0x000fe200078e0209 */
[----:B------:R-:W-:Y:S02]  /*24b0*/  ISETP.GE.U32.AND P1, PT, R7, 0x7fffff89, PT ;  /* 0x7fffff890700780c */ /* 0x000fe40003f26070 */
[----:B------:R-:W-:-:S02]  /*24c0*/  SEL R7, RZ, 0x7fff8, P0 ;  /* 0x0007fff8ff077807 */ /* 0x000fc40000000000 */
[----:B------:R-:W-:Y:S01]  /*24d0*/  ISETP.GE.U32.AND P0, PT, R10, 0x7fffff8a, PT ;  /* 0x7fffff8a0a00780c */ /* 0x000fe20003f06070 */
[C---:B------:R-:W-:Y:S01]  /*24e0*/  VIADD R10, R238.reuse, 0xffffffcb ;  /* 0xffffffcbee0a7836 */ /* 0x040fe20000000000 */
[----:B------:R-:W-:Y:S02]  /*24f0*/  SEL R12, RZ, 0x1, P1 ;  /* 0x00000001ff0c7807 */ /* 0x000fe40000800000 */
[----:B------:R-:W-:Y:S01]  /*2500*/  ISETP.GE.U32.AND P1, PT, R11, 0x7fffff8b, PT ;  /* 0x7fffff8b0b00780c */ /* 0x000fe20003f26070 */
[----:B------:R-:W-:Y:S01]  /*2510*/  VIADD R11, R238, 0xffffffc4 ;  /* 0xffffffc4ee0b7836 */ /* 0x000fe20000000000 */
[----:B------:R-:W-:Y:S02]  /*2520*/  SEL R13, RZ, 0x1fffe, P0 ;  /* 0x0001fffeff0d7807 */ /* 0x000fe40000000000 */
[----:B------:R-:W-:Y:S02]  /*2530*/  ISETP.GE.U32.AND P0, PT, R10, 0x7fffff8c, PT ;  /* 0x7fffff8c0a00780c */ /* 0x000fe40003f06070 */
[----:B------:R-:W-:Y:S01]  /*2540*/  SEL R10, RZ, 0x4, P1 ;  /* 0x00000004ff0a7807 */ /* 0x000fe20000800000 */
[----:B------:R-:W-:Y:S01]  /*2550*/  IMAD.IADD R12, R12, 0x1, R13 ;  /* 0x000000010c0c7824 */ /* 0x000fe200078e020d */
        /* <DEDUP_REMOVED lines=8> */
[----:B------:R-:W-:-:S02]  /*25e0*/  ISETP.GE.U32.AND P0, PT, R14, 0x7fffff88, PT ;  /* 0x7fffff880e00780c */ /* 0x000fc40003f06070 */
[----:B------:R-:W-:Y:S01]  /*25f0*/  SEL R14, RZ, 0x4, P1 ;  /* 0x00000004ff0e7807 */ /* 0x000fe20000800000 */
[----:B------:R-:W-:Y:S01]  /*2600*/  IMAD.IADD R16, R16, 0x1, R17 ;  /* 0x0000000110107824 */ /* 0x000fe200078e0211 */
[----:B------:R-:W-:Y:S02]  /*2610*/  ISETP.GE.U32.AND P1, PT, R15, 0x7fffff82, PT ;  /* 0x7fffff820f00780c */ /* 0x000fe40003f26070 */
[----:B------:R-:W-:Y:S02]  /*2620*/  SEL R15, RZ, 0x7fff8, P0 ;  /* 0x0007fff8ff0f7807 */ /* 0x000fe40000000000 */
[----:B------:R-:W-:Y:S01]  /*2630*/  ISETP.GE.U32.AND P0, PT, R19, 0x7fffff83, PT ;  /* 0x7fffff831300780c */ /* 0x000fe20003f06070 */
[----:B------:R-:W-:Y:S01]  /*2640*/  VIADD R19, R238, 0xffffffdc ;  /* 0xffffffdcee137836 */ /* 0x000fe20000000000 */
[----:B------:R-:W-:Y:S02]  /*2650*/  SEL R21, RZ, 0x1fffe, P1 ;  /* 0x0001fffeff157807 */ /* 0x000fe40000800000 */
[----:B------:R-:W-:-:S02]  /*2660*/  ISETP.GE.U32.AND P1, PT, R18, 0x7fffff84, PT ;  /* 0x7fffff841200780c */ /* 0x000fc40003f26070 */
[----:B------:R-:W-:Y:S02]  /*2670*/  SEL R18, RZ, 0x4, P0 ;  /* 0x00000004ff127807 */ /* 0x000fe40000000000 */
[----:B------:R-:W-:Y:S02]  /*2680*/  ISETP.GE.U32.AND P0, PT, R19, 0x7fffff9d, PT ;  /* 0x7fffff9d1300780c */ /* 0x000fe40003f06070 */
[----:B------:R-:W-:Y:S02]  /*2690*/  SEL R19, RZ, 0x7fff8, P1 ;  /* 0x0007fff8ff137807 */ /* 0x000fe40000800000 */
[----:B------:R-:W-:Y:S01]  /*26a0*/  ISETP.GE.U32.AND P1, PT, R22, 0x7fffff9e, PT ;  /* 0x7fffff9e1600780c */ /* 0x000fe20003f26070 */
[C---:B------:R-:W-:Y:S01]  /*26b0*/  VIADD R22, R238.reuse, 0xffffffdf ;  /* 0xffffffdfee167836 */ /* 0x040fe20000000000 */
[----:B------:R-:W-:Y:S02]  /*26c0*/  SEL R24, RZ, 0x1, P0 ;  /* 0x00000001ff187807 */ /* 0x000fe40000000000 */
[----:B------:R-:W-:Y:S01]  /*26d0*/  ISETP.GE.U32.AND P0, PT, R25, 0x7fffff9f, PT ;  /* 0x7fffff9f1900780c */ /* 0x000fe20003f06070 */
[----:B------:R-:W-:Y:S01]  /*26e0*/  VIADD R25, R238, 0xffffffd8 ;  /* 0xffffffd8ee197836 */ /* 0x000fe20000000000 */
[----:B------:R-:W-:-:S02]  /*26f0*/  SEL R27, RZ, 0x1fffe, P1 ;  /* 0x0001fffeff1b7807 */ /* 0x000fc40000800000 */
[----:B------:R-:W-:Y:S02]  /*2700*/  ISETP.GE.U32.AND P1, PT, R22, 0x7fffffa0, PT ;  /* 0x7fffffa01600780c */ /* 0x000fe40003f26070 */
[----:B------:R-:W-:Y:S01]  /*2710*/  SEL R22, RZ, 0x4, P0 ;  /* 0x00000004ff167807 */ /* 0x000fe20000000000 */
[----:B------:R-:W-:Y:S01]  /*2720*/  IMAD.IADD R24, R24, 0x1, R27 ;  /* 0x0000000118187824 */ /* 0x000fe200078e021b */
[----:B------:R-:W-:Y:S02]  /*2730*/  ISETP.GE.U32.AND P0, PT, R25, 0x7fffff99, PT ;  /* 0x7fffff991900780c */ /* 0x000fe40003f06070 */
        /* <DEDUP_REMOVED lines=24> */
[----:B------:R-:W-:Y:S01]  /*28c0*/  VIADD R38, R238, 0xffffffc0 ;  /* 0xffffffc0ee267836 */ /* 0x000fe20000000000 */
[----:B------:R-:W-:Y:S02]  /*28d0*/  SEL R39, RZ, 0x1, P0 ;  /* 0x00000001ff277807 */ /* 0x000fe40000000000 */
[----:B------:R-:W-:Y:S02]  /*28e0*/  ISETP.GE.U32.AND P0, PT, R40, 0x7fffff93, PT ;  /* 0x7fffff932800780c */ /* 0x000fe40003f06070 */
[----:B------:R-:W-:Y:S02]  /*28f0*/  SEL R40, RZ, 0x1fffe, P1 ;  /* 0x0001fffeff287807 */ /* 0x000fe40000800000 */
[----:B------:R-:W-:-:S02]  /*2900*/  ISETP.GE.U32.AND P1, PT, R38, 0x7fffff81, PT ;  /* 0x7fffff812600780c */ /* 0x000fc40003f26070 */
[----:B------:R-:W-:Y:S01]  /*2910*/  SEL R38, RZ, 0x4, P0 ;  /* 0x00000004ff267807 */ /* 0x000fe20000000000 */
[----:B------:R-:W-:Y:S01]  /*2920*/  IMAD.IADD R39, R39, 0x1, R40 ;  /* 0x0000000127277824 */ /* 0x000fe200078e0228 */
[----:B------:R-:W-:Y:S02]  /*2930*/  ISETP.GE.U32.AND P0, PT, R57, 0x7fffff94, PT ;  /* 0x7fffff943900780c */ /* 0x000fe40003f06070 */
[----:B------:R-:W-:Y:S02]  /*2940*/  SEL R57, RZ, 0x1, P5 ;  /* 0x00000001ff397807 */ /* 0x000fe40002800000 */
[----:B------:R-:W-:Y:S02]  /*2950*/  SEL R20, RZ, 0x1, P1 ;  /* 0x00000001ff147807 */ /* 0x000fe40000800000 */
[----:B------:R-:W-:Y:S01]  /*2960*/  LOP3.LUT R8, R8, 0x3, RZ, 0xc0, !PT ;  /* 0x0000000308087812 */ /* 0x000fe200078ec0ff */
[----:B------:R-:W-:Y:S01]  /*2970*/  IMAD.IADD R57, R57, 0x1, R58 ;  /* 0x0000000139397824 */ /* 0x000fe200078e023a */
[----:B------:R-:W-:Y:S01]  /*2980*/  LOP3.LUT R45, R45, 0x3, RZ, 0xc0, !PT ;  /* 0x000000032d2d7812 */ /* 0x000fe200078ec0ff */
[----:B------:R-:W-:Y:S01]  /*2990*/  IMAD.IADD R20, R20, 0x1, R21 ;  /* 0x0000000114147824 */ /* 0x000fe200078e0215 */
[----:B------:R-:W-:-:S02]  /*29a0*/  LOP3.LUT R46, R46, 0x3, RZ, 0xc0, !PT ;  /* 0x000000032e2e7812 */ /* 0x000fc400078ec0ff */
[----:B------:R-:W-:Y:S02]  /*29b0*/  LOP3.LUT R53, R53, 0x3, RZ, 0xc0, !PT ;  /* 0x0000000335357812 */ /* 0x000fe400078ec0ff */
[----:B------:R-:W-:Y:S02]  /*29c0*/  LOP3.LUT R57, R57, 0x3, RZ, 0xc0, !PT ;  /* 0x0000000339397812 */ /* 0x000fe400078ec0ff */
[----:B------:R-:W-:Y:S02]  /*29d0*/  LOP3.LUT R12, R12, 0x3, RZ, 0xc0, !PT ;  /* 0x000000030c0c7812 */ /* 0x000fe400078ec0ff */
[----:B------:R-:W-:Y:S02]  /*29e0*/  LOP3.LUT R16, R16, 0x3, RZ, 0xc0, !PT ;  /* 0x0000000310107812 */ /* 0x000fe400078ec0ff */
[----:B------:R-:W-:Y:S02]  /*29f0*/  LOP3.LUT R20, R20, 0x3, RZ, 0xc0, !PT ;  /* 0x0000000314147812 */ /* 0x000fe400078ec0ff */
[----:B------:R-:W-:-:S02]  /*2a00*/  LOP3.LUT R24, R24, 0x3, RZ, 0xc0, !PT ;  /* 0x0000000318187812 */ /* 0x000fc400078ec0ff */
[----:B------:R-:W-:Y:S02]  /*2a10*/  LOP3.LUT R28, R28, 0x3, RZ, 0xc0, !PT ;  /* 0x000000031c1c7812 */ /* 0x000fe400078ec0ff */
[----:B------:R-:W-:Y:S02]  /*2a20*/  IADD3 R6, PT, PT, R8, R7, R6 ;  /* 0x0000000708067210 */ /* 0x000fe40007ffe006 */
[----:B------:R-:W-:Y:S02]  /*2a30*/  IADD3 R42, PT, PT, R45, R43, R42 ;  /* 0x0000002b2d2a7210 */ /* 0x000fe40007ffe02a */
[----:B------:R-:W-:Y:S02]  /*2a40*/  IADD3 R44, PT, PT, R46, R47, R44 ;  /* 0x0000002f2e2c7210 */ /* 0x000fe40007ffe02c */
[----:B------:R-:W-:Y:S02]  /*2a50*/  IADD3 R48, PT, PT, R53, R51, R48 ;  /* 0x0000003335307210 */ /* 0x000fe40007ffe030 */
[----:B------:R-:W-:-:S02]  /*2a60*/  IADD3 R55, PT, PT, R57, R56, R55 ;  /* 0x0000003839377210 */ /* 0x000fc40007ffe037 */
[----:B------:R-:W-:Y:S02]  /*2a70*/  IADD3 R10, PT, PT, R12, R11, R10 ;  /* 0x0000000b0c0a7210 */ /* 0x000fe40007ffe00a */
[----:B------:R-:W-:Y:S02]  /*2a80*/  IADD3 R14, PT, PT, R16, R15, R14 ;  /* 0x0000000f100e7210 */ /* 0x000fe40007ffe00e */
[----:B------:R-:W-:Y:S02]  /*2a90*/  IADD3 R18, PT, PT, R20, R19, R18 ;  /* 0x0000001314127210 */ /* 0x000fe40007ffe012 */
[----:B------:R-:W-:Y:S02]  /*2aa0*/  IADD3 R22, PT, PT, R24, R25, R22 ;  /* 0x0000001918167210 */ /* 0x000fe40007ffe016 */
[----:B------:R-:W-:Y:S02]  /*2ab0*/  IADD3 R26, PT, PT, R28, R29, R26 ;  /* 0x0000001d1c1a7210 */ /* 0x000fe40007ffe01a */
[----:B------:R-:W-:-:S02]  /*2ac0*/  SEL R7, RZ, 0x7fff8, P0 ;  /* 0x0007fff8ff077807 */ /* 0x000fc40000000000 */
[----:B------:R-:W-:Y:S02]  /*2ad0*/  LOP3.LUT R32, R32, 0x3, RZ, 0xc0, !PT ;  /* 0x0000000320207812 */ /* 0x000fe400078ec0ff */
[----:B------:R-:W-:Y:S01]  /*2ae0*/  LOP3.LUT R39, R39, 0x3, RZ, 0xc0, !PT ;  /* 0x0000000327277812 */ /* 0x000fe200078ec0ff */
[----:B------:R-:W-:Y:S06]  /*2af0*/  BRA.U UP0, `(.L_x_5) ;  /* 0x0000000100187547 */ /* 0x000fec000b800000 */
[----:B------:R-:W-:Y:S01]  /*2b00*/  ELECT P0, URZ, PT ;  /* 0x0000000000ff782f */ /* 0x000fe20003800000 */
[----:B------:R-:W-:Y:S01]  /*2b10*/  IMAD.MOV.U32 R8, RZ, RZ, 0x1 ;  /* 0x00000001ff087424 */ /* 0x000fe200078e00ff */
[----:B------:R-:W-:Y:S01]  /*2b20*/  UMOV UR6, 0x40 ;  /* 0x0000004000067882 */ /* 0x000fe20000000000 */
[----:B------:R-:W-:Y:S01]  /*2b30*/  UVIRTCOUNT.DEALLOC.SMPOOL 0x80 ;  /* 0x000000800000784c */ /* 0x000fe20000000000 */
[----:B------:R-:W-:-:S09]  /*2b40*/  ULEA UR6, UR5, UR6, 0x18 ;  /* 0x0000000605067291 */ /* 0x000fd2000f8ec0ff */
[----:B------:R0:W-:Y:S03]  /*2b50*/  @P0 STS.U8 [UR6], R8 ;  /* 0x00000008ff000988 */ /* 0x0001e60008000006 */
.L_x_5:
[----:B------:R-:W-:Y:S01]  /*2b60*/  USHF.L.U32 UR5, UR7, 0x15, URZ ;  /* 0x0000001507057899 */ /* 0x000fe200080006ff */
[----:B------:R-:W-:Y:S01]  /*2b70*/  STL [R1+0x320], R179 ;  /* 0x000320b301007387 */ /* 0x000fe20000100800 */
[----:B------:R-:W-:Y:S01]  /*2b80*/  UIADD3 UR11, UPT, UPT, UR9, 0xa000, URZ ;  /* 0x0000a000090b7890 */ /* 0x000fe2000fffe0ff */
[----:B------:R-:W-:Y:S01]  /*2b90*/  IMAD.SHL.U32 R9, R44, 0x100, RZ ;  /* 0x000001002c097824 */ /* 0x000fe200078e00ff */
[----:B------:R-:W-:Y:S01]  /*2ba0*/  ULOP3.LUT UR5, UR5, 0x600000, URZ, 0xc0, !UPT ;  /* 0x0060000005057892 */ /* 0x000fe2000f8ec0ff */
[----:B------:R-:W-:Y:S01]  /*2bb0*/  STL [R1+0x31c], R169 ;  /* 0x00031ca901007387 */ /* 0x000fe20000100800 */
[----:B------:R-:W1:Y:S01]  /*2bc0*/  LDCU.64 UR12, c[0x0][0x3a8] ;  /* 0x00007500ff0c77ac */ /* 0x000e620008000a00 */
[----:B------:R-:W-:Y:S01]  /*2bd0*/  IADD3 R38, PT, PT, R39, R7, R38 ;  /* 0x0000000727267210 */ /* 0x000fe20007ffe026 */
[----:B0-----:R-:W-:Y:S01]  /*2be0*/  @!P4 IMAD.MOV.U32 R8, RZ, RZ, R2 ;  /* 0x000000ffff08c224 */ /* 0x001fe200078e0002 */
[----:B------:R0:W-:Y:S01]  /*2bf0*/  STL [R1+0x318], R0 ;  /* 0x0003180001007387 */ /* 0x0001e20000100800 */
[----:B------:R-:W-:Y:S01]  /*2c00*/  UIADD3 UR10, UPT, UPT, UR8, UR5, URZ ;  /* 0x00000005080a7290 */ /* 0x000fe2000fffe0ff */
[----:B------:R-:W-:-:S02]  /*2c10*/  LOP3.LUT R9, R9, 0xf00, RZ, 0xe2, !PT ;  /* 0x00000f0009097812 */ /* 0x000fc400078ee2ff */
[----:B------:R-:W-:Y:S02]  /*2c20*/  LOP3.LUT R55, R55, 0xf, RZ, 0xc0, !PT ;  /* 0x0000000f37377812 */ /* 0x000fe400078ec0ff */
[----:B------:R-:W-:Y:S01]  /*2c30*/  IADD3 R30, PT, PT, R32, R35, R30 ;  /* 0x00000023201e7210 */ /* 0x000fe20007ffe01e */
[----:B------:R-:W-:Y:S01]  /*2c40*/  IMAD R42, R42, 0x1000, R9 ;  /* 0x000010002a2a7824 */ /* 0x000fe200078e0209 */
[----:B------:R-:W-:Y:S01]  /*2c50*/  LOP3.LUT R7, R18, 0xf, RZ, 0xc0, !PT ;  /* 0x0000000f12077812 */ /* 0x000fe200078ec0ff */
[----:B------:R-:W-:Y:S01]  /*2c60*/  IMAD.SHL.U32 R9, R26, 0x100, RZ ;  /* 0x000001001a097824 */ /* 0x000fe200078e00ff */
[----:B0-----:R-:W-:Y:S01]  /*2c70*/  LOP3.LUT R0, R60, 0x7f, RZ, 0xc0, !PT ;  /* 0x0000007f3c007812 */ /* 0x001fe200078ec0ff */
[----:B------:R-:W-:Y:S01]  /*2c80*/  STTM.x128 tmem[UR10], RZ ;  /* 0x000000ff000079ed */ /* 0x000fe200083c000a */
[----:B------:R-:W0:Y:S01]  /*2c90*/  FENCE.VIEW.ASYNC.T ;  /* 0x00000000000073c6 */ /* 0x000e220000000200 */
[----:B------:R-:W-:Y:S01]  /*2ca0*/  IMAD R14, R14, 0x10, R7 ;  /* 0x000000100e0e7824 */ /* 0x000fe200078e0207 */
[----:B------:R-:W-:Y:S01]  /*2cb0*/  ISETP.NE.U32.AND P0, PT, R0, RZ, PT ;  /* 0x000000ff0000720c */ /* 0x000fe20003f05070 */
[----:B------:R-:W-:Y:S01]  /*2cc0*/  IMAD.SHL.U32 R7, R10, 0x100, RZ ;  /* 0x000001000a077824 */ /* 0x000fe200078e00ff */
[----:B------:R-:W-:Y:S01]  /*2cd0*/  LOP3.LUT R11, R38, 0xf, RZ, 0xc0, !PT ;  /* 0x0000000f260b7812 */ /* 0x000fe200078ec0ff */
[----:B------:R-:W-:Y:S01]  /*2ce0*/  IMAD R48, R48, 0x10, R55 ;  /* 0x0000001030307824 */ /* 0x000fe200078e0237 */
[----:B------:R-:W-:-:S02]  /*2cf0*/  LOP3.LUT R9, R9, 0xf00, RZ, 0xe2, !PT ;  /* 0x00000f0009097812 */ /* 0x000fc400078ee2ff */
[----:B------:R-:W-:Y:S01]  /*2d00*/  PRMT R134, RZ, 0x7610, R134 ;  /* 0x00007610ff867816 */ /* 0x000fe20000000086 */
[----:B------:R-:W-:Y:S01]  /*2d10*/  IMAD R30, R30, 0x10, R11 ;  /* 0x000000101e1e7824 */ /* 0x000fe200078e020b */
[----:B------:R-:W-:Y:S01]  /*2d20*/  PRMT R133, RZ, 0x7610, R133 ;  /* 0x00007610ff857816 */ /* 0x000fe20000000085 */
[----:B------:R-:W-:Y:S01]  /*2d30*/  IMAD R22, R22, 0x1000, R9 ;  /* 0x0000100016167824 */ /* 0x000fe200078e0209 */
[----:B------:R-:W-:Y:S01]  /*2d40*/  LOP3.LUT R7, R7, 0xf00, RZ, 0xe2, !PT ;  /* 0x00000f0007077812 */ /* 0x000fe200078ee2ff */
[----:B------:R-:W-:Y:S01]  /*2d50*/  @!P4 IMAD.MOV.U32 R9, RZ, RZ, R4 ;  /* 0x000000ffff09c224 */ /* 0x000fe200078e0004 */
[----:B0-----:R-:W-:Y:S01]  /*2d60*/  BAR.SYNC.DEFER_BLOCKING 0x0 ;  /* 0x0000000000007b1d */ /* 0x001fe20000010000 */
[----:B------:R-:W-:-:S05]  /*2d70*/  P2R R250, PR, RZ, 0x2 ;  /* 0x00000002fffa7803 */ /* 0x000fca0000000000 */
[----:B------:R-:W-:Y:S01]  /*2d80*/  VOTEU.ALL UP1, P0 ;  /* 0x0000000000ff7886 */ /* 0x000fe20000020000 */
[----:B------:R-:W-:Y:S01]  /*2d90*/  VOTEU.ALL UP2, P0 ;  /* 0x0000000000ff7886 */ /* 0x000fe20000040000 */
[----:B-1----:R-:W-:Y:S01]  /*2da0*/  USHF.L.U32 UR5, UR12, 0x3, URZ ;  /* 0x000000030c057899 */ /* 0x002fe200080006ff */
[----:B------:R-:W-:Y:S01]  /*2db0*/  @!P4 IMAD.MOV.U32 R10, RZ, RZ, R3 ;  /* 0x000000ffff0ac224 */ /* 0x000fe200078e0003 */
[----:B------:R-:W-:Y:S01]  /*2dc0*/  LOP3.LUT R13, R48, 0xff, RZ, 0xc0, !PT ;  /* 0x000000ff300d7812 */ /* 0x000fe200078ec0ff */
[----:B------:R-:W-:Y:S01]  /*2dd0*/  @!P4 IMAD.MOV.U32 R11, RZ, RZ, R5 ;  /* 0x000000ffff0bc224 */ /* 0x000fe200078e0005 */
[----:B------:R-:W-:-:S04]  /*2de0*/  @!UP1 UIADD3 UR16, UPT, UPT, -UR4, 0x100000, URZ ;  /* 0x0010000004109890 */ /* 0x000fc8000fffe1ff */
[----:B------:R-:W-:Y:S02]  /*2df0*/  @!UP1 USHF.L.U32 UR17, UR16, 0xb, URZ ;  /* 0x0000000b10119899 */ /* 0x000fe400080006ff */
[----:B------:R-:W-:Y:S02]  /*2e00*/  @!UP1 USHF.L.U32 UR16, UR16, 0x1, URZ ;  /* 0x0000000110109899 */ /* 0x000fe400080006ff */
[----:B------:R-:W-:Y:S01]  /*2e10*/  USHF.R.S32.HI UR6, URZ, 0x1f, UR5 ;  /* 0x0000001fff067899 */ /* 0x000fe20008011405 */
[----:B------:R-:W-:Y:S01]  /*2e20*/  LOP3.LUT R14, R14, 0xff, RZ, 0xc0, !PT ;  /* 0x000000ff0e0e7812 */ /* 0x000fe200078ec0ff */
[----:B------:R-:W-:Y:S01]  /*2e30*/  IMAD R7, R6, 0x1000, R7 ;  /* 0x0000100006077824 */ /* 0x000fe200078e0207 */
[----:B------:R-:W-:Y:S01]  /*2e40*/  PRMT R137, RZ, 0x7610, R137 ;  /* 0x00007610ff897816 */ /* 0x000fe20000000089 */
[----:B------:R-:W-:Y:S01]  /*2e50*/  IMAD.IADD R42, R42, 0x1, R13 ;  /* 0x000000012a2a7824 */ /* 0x000fe200078e020d */
[----:B------:R-:W-:Y:S01]  /*2e60*/  PRMT R136, RZ, 0x7610, R136 ;  /* 0x00007610ff887816 */ /* 0x000fe20000000088 */
[----:B------:R-:W-:Y:S01]  /*2e70*/  @!P2 IMAD.MOV R109, RZ, RZ, -R109 ;  /* 0x000000ffff6da224 */ /* 0x000fe200078e0a6d */
[----:B------:R-:W-:Y:S01]  /*2e80*/  PRMT R135, RZ, 0x7610, R135 ;  /* 0x00007610ff877816 */ /* 0x000fe20000000087 */
[----:B------:R-:W-:Y:S01]  /*2e90*/  STL [R1+0x324], R250 ;  /* 0x000324fa01007387 */ /* 0x000fe20000100800 */
[----:B------:R-:W-:-:S02]  /*2ea0*/  PRMT R140, RZ, 0x7610, R140 ;  /* 0x00007610ff8c7816 */ /* 0x000fc4000000008c */
[----:B------:R-:W-:Y:S01]  /*2eb0*/  PRMT R139, RZ, 0x7610, R139 ;  /* 0x00007610ff8b7816 */ /* 0x000fe2000000008b */
[----:B------:R-:W0:Y:S02]  /*2ec0*/  FENCE.VIEW.ASYNC.S ;  /* 0x00000000000073c6 */ /* 0x000e240000000000 */
[----:B0-----:R0:W1:Y:S02]  /*2ed0*/  @!UP2 SYNCS.EXCH.64 URZ, [UR11], UR16 ;  /* 0x000000100bffa5b2 */ /* 0x0010640008000100 */
[----:B-1----:R-:W-:Y:S01]  /*2ee0*/  BAR.SYNC.DEFER_BLOCKING 0x0 ;  /* 0x0000000000007b1d */ /* 0x002fe20000010000 */
[----:B------:R-:W-:Y:S01]  /*2ef0*/  IMAD.IADD R14, R7, 0x1, R14 ;  /* 0x00000001070e7824 */ /* 0x000fe200078e020e */
[----:B------:R-:W-:Y:S02]  /*2f00*/  LOP3.LUT R94, R42, 0xffff, RZ, 0xc0, !PT ;  /* 0x0000ffff2a5e7812 */ /* 0x000fe400078ec0ff */
[----:B------:R-:W-:Y:S02]  /*2f10*/  LOP3.LUT R13, R30, 0xff, RZ, 0xc0, !PT ;  /* 0x000000ff1e0d7812 */ /* 0x000fe400078ec0ff */
[----:B------:R-:W-:-:S02]  /*2f20*/  SHF.R.U32.HI R12, RZ, 0xf, R94 ;  /* 0x0000000fff0c7819 */ /* 0x000fc4000001165e */
[----:B------:R-:W-:Y:S02]  /*2f30*/  PRMT R138, RZ, 0x7610, R138 ;  /* 0x00007610ff8a7816 */ /* 0x000fe4000000008a */
[----:B------:R-:W-:Y:S02]  /*2f40*/  PRMT R150, RZ, 0x7610, R150 ;  /* 0x00007610ff967816 */ /* 0x000fe40000000096 */
[----:B------:R-:W-:Y:S02]  /*2f50*/  PRMT R142, RZ, 0x7610, R142 ;  /* 0x00007610ff8e7816 */ /* 0x000fe4000000008e */
[----:B------:R-:W-:Y:S01]  /*2f60*/  PRMT R141, RZ, 0x7610, R141 ;  /* 0x00007610ff8d7816 */ /* 0x000fe2000000008d */
[----:B------:R-:W-:Y:S01]  /*2f70*/  @!P3 IMAD.MOV R106, RZ, RZ, -R106 ;  /* 0x000000ffff6ab224 */ /* 0x000fe200078e0a6a */
[----:B------:R-:W-:Y:S02]  /*2f80*/  PRMT R154, RZ, 0x7610, R154 ;  /* 0x00007610ff9a7816 */ /* 0x000fe4000000009a */
[----:B------:R-:W-:-:S02]  /*2f90*/  PRMT R153, RZ, 0x7610, R153 ;  /* 0x00007610ff997816 */ /* 0x000fc40000000099 */
[----:B------:R-:W-:Y:S02]  /*2fa0*/  PRMT R158, RZ, 0x7610, R158 ;  /* 0x00007610ff9e7816 */ /* 0x000fe4000000009e */
[----:B------:R-:W-:Y:S02]  /*2fb0*/  PRMT R152, RZ, 0x7610, R152 ;  /* 0x00007610ff987816 */ /* 0x000fe40000000098 */
[----:B------:R-:W-:Y:S01]  /*2fc0*/  PRMT R157, RZ, 0x7610, R157 ;  /* 0x00007610ff9d7816 */ /* 0x000fe2000000009d */
[----:B------:R1:W2:Y:S01]  /*2fd0*/  @!P4 LDG.E.U8 R134, desc[UR24][R8.64] ;  /* 0x000000180886c981 */ /* 0x0002a2000c1e1100 */
[----:B------:R-:W-:Y:S02]  /*2fe0*/  PRMT R161, RZ, 0x7610, R161 ;  /* 0x00007610ffa17816 */ /* 0x000fe400000000a1 */
[----:B------:R-:W-:Y:S01]  /*2ff0*/  PRMT R160, RZ, 0x7610, R160 ;  /* 0x00007610ffa07816 */ /* 0x000fe200000000a0 */
[----:B------:R3:W4:Y:S01]  /*3000*/  @!P4 LDG.E.U8 R133, desc[UR24][R10.64] ;  /* 0x000000180a85c981 */ /* 0x000722000c1e1100 */
[----:B------:R-:W-:Y:S01]  /*3010*/  IADD3 R6, P4, PT, R2, UR5, RZ ;  /* 0x0000000502067c10 */ /* 0x000fe2000ff9e0ff */
[----:B------:R-:W-:-:S02]  /*3020*/  IMAD.IADD R13, R22, 0x1, R13 ;  /* 0x00000001160d7824 */ /* 0x000fc400078e020d */
[----:B------:R-:W-:Y:S01]  /*3030*/  IMAD.MOV.U32 R92, RZ, RZ, R23 ;  /* 0x000000ffff5c7224 */ /* 0x000fe200078e0017 */
[----:B------:R-:W-:Y:S02]  /*3040*/  IADD3.X R7, PT, PT, R4, UR6, RZ, P4, !PT ;  /* 0x0000000604077c10 */ /* 0x000fe4000a7fe4ff */
[----:B------:R-:W-:Y:S02]  /*3050*/  PRMT R177, RZ, 0x7610, R177 ;  /* 0x00007610ffb17816 */ /* 0x000fe400000000b1 */
[----:B------:R-:W-:Y:S01]  /*3060*/  PRMT R171, RZ, 0x7610, R171 ;  /* 0x00007610ffab7816 */ /* 0x000fe200000000ab */
[----:B------:R-:W2:Y:S01]  /*3070*/  @!P6 LDG.E.U8 R137, desc[UR24][R6.64] ;  /* 0x000000180689e981 */ /* 0x000ea2000c1e1100 */
[----:B-1----:R-:W-:Y:S01]  /*3080*/  IADD3 R8, P4, PT, R3, UR5, RZ ;  /* 0x0000000503087c10 */ /* 0x002fe2000ff9e0ff */
[----:B------:R-:W-:Y:S01]  /*3090*/  USHF.L.U32 UR5, UR12, 0x4, URZ ;  /* 0x000000040c057899 */ /* 0x000fe200080006ff */
[----:B------:R-:W-:Y:S02]  /*30a0*/  PRMT R110, R14, 0x5410, R13 ;  /* 0x000054100e6e7816 */ /* 0x000fe4000000000d */
[----:B------:R-:W-:-:S02]  /*30b0*/  PRMT R170, RZ, 0x7610, R170 ;  /* 0x00007610ffaa7816 */ /* 0x000fc400000000aa */
[----:B------:R-:W-:Y:S02]  /*30c0*/  PRMT R197, RZ, 0x7610, R197 ;  /* 0x00007610ffc57816 */ /* 0x000fe400000000c5 */
[----:B------:R-:W-:Y:S02]  /*30d0*/  PRMT R189, RZ, 0x7610, R189 ;  /* 0x00007610ffbd7816 */ /* 0x000fe400000000bd */
[----:B------:R-:W-:Y:S02]  /*30e0*/  PRMT R183, RZ, 0x7610, R183 ;  /* 0x00007610ffb77816 */ /* 0x000fe400000000b7 */
[----:B------:R-:W-:Y:S02]  /*30f0*/  PRMT R233, RZ, 0x7610, R233 ;  /* 0x00007610ffe97816 */ /* 0x000fe400000000e9 */
[----:B------:R-:W-:Y:S02]  /*3100*/  PRMT R232, RZ, 0x7610, R232 ;  /* 0x00007610ffe87816 */ /* 0x000fe400000000e8 */
        /* <DEDUP_REMOVED lines=37> */
[----:B------:R-:W-:Y:S01]  /*3360*/  PRMT R191, RZ, 0x7610, R191 ;  /* 0x00007610ffbf7816 */ /* 0x000fe200000000bf */
[----:B------:R-:W-:Y:S01]  /*3370*/  VIADD R71, R238, 0xfffffff3 ;  /* 0xfffffff3ee477836 */ /* 0x000fe20000000000 */
[----:B------:R-:W-:Y:S01]  /*3380*/  IADD3.X R9, PT, PT, R5, UR6, RZ, P4, !PT ;  /* 0x0000000605097c10 */ /* 0x000fe2000a7fe4ff */
[----:B------:R-:W-:Y:S01]  /*3390*/  USHF.R.S32.HI UR6, URZ, 0x1f, UR5 ;  /* 0x0000001fff067899 */ /* 0x000fe20008011405 */
[----:B------:R-:W-:Y:S02]  /*33a0*/  LOP3.LUT P4, RZ, R12, 0x1, RZ, 0xc0, !PT ;  /* 0x000000010cff7812 */ /* 0x000fe4000788c0ff */
[----:B------:R-:W-:Y:S01]  /*33b0*/  PRMT R185, RZ, 0x7610, R185 ;  /* 0x00007610ffb97816 */ /* 0x000fe200000000b9 */
[----:B------:R-:W2:Y:S01]  /*33c0*/  @!P6 LDG.E.U8 R136, desc[UR24][R8.64] ;  /* 0x000000180888e981 */ /* 0x000ea2000c1e1100 */
[----:B---3--:R-:W-:Y:S02]  /*33d0*/  IADD3 R10, P6, PT, R2, UR5, RZ ;  /* 0x00000005020a7c10 */ /* 0x008fe4000ffde0ff */
        /* <DEDUP_REMOVED lines=12> */
[----:B------:R-:W-:Y:S01]  /*34a0*/  PRMT R178, RZ, 0x7610, R178 ;  /* 0x00007610ffb27816 */ /* 0x000fe200000000b2 */
[----:B------:R-:W-:Y:S01]  /*34b0*/  IMAD.MOV.U32 R127, RZ, RZ, R78 ;  /* 0x000000ffff7f7224 */ /* 0x000fe200078e004e */
[----:B------:R-:W-:-:S02]  /*34c0*/  SHF.R.U32.HI R12, RZ, 0x7, R94 ;  /* 0x00000007ff0c7819 */ /* 0x000fc4000001165e */
[----:B------:R-:W-:Y:S02]  /*34d0*/  PRMT R168, RZ, 0x7610, R168 ;  /* 0x00007610ffa87816 */ /* 0x000fe400000000a8 */
[----:B------:R-:W-:Y:S02]  /*34e0*/  PRMT R167, RZ, 0x7610, R167 ;  /* 0x00007610ffa77816 */ /* 0x000fe400000000a7 */
[----:B------:R-:W-:Y:S02]  /*34f0*/  PRMT R166, RZ, 0x7610, R166 ;  /* 0x00007610ffa67816 */ /* 0x000fe400000000a6 */
[----:B------:R-:W-:Y:S01]  /*3500*/  PRMT R174, RZ, 0x7610, R174 ;  /* 0x00007610ffae7816 */ /* 0x000fe200000000ae */
[----:B------:R-:W-:Y:S01]  /*3510*/  IMAD.MOV.U32 R130, RZ, RZ, R86 ;  /* 0x000000ffff827224 */ /* 0x000fe200078e0056 */
[----:B------:R-:W-:Y:S01]  /*3520*/  IADD3.X R11, PT, PT, R4, UR6, RZ, P6, !PT ;  /* 0x00000006040b7c10 */ /* 0x000fe2000b7fe4ff */
[----:B------:R-:W1:Y:S01]  /*3530*/  LDCU UR27, c[0x0][0x3b0] ;  /* 0x00007600ff1b77ac */ /* 0x000e620008000800 */
[----:B------:R-:W-:-:S02]  /*3540*/  LOP3.LUT P2, RZ, R12, 0x1, RZ, 0xc0, !PT ;  /* 0x000000010cff7812 */ /* 0x000fc4000784c0ff */
[----:B------:R-:W-:Y:S01]  /*3550*/  IADD3 R12, P6, PT, R3, UR5, RZ ;  /* 0x00000005030c7c10 */ /* 0x000fe2000ffde0ff */
[----:B------:R-:W-:Y:S01]  /*3560*/  UIMAD UR5, UR12, 0x18, URZ ;  /* 0x000000180c0578a4 */ /* 0x000fe2000f8e02ff */
[----:B------:R-:W-:Y:S01]  /*3570*/  SHF.R.U64 R15, R110, 0x1f, RZ ;  /* 0x0000001f6e0f7819 */ /* 0x000fe200000012ff */
[----:B------:R-:W3:Y:S01]  /*3580*/  @P4 LDG.E.U8 R135, desc[UR24][R10.64] ;  /* 0x000000180a874981 */ /* 0x000ee2000c1e1100 */
[----:B------:R-:W-:Y:S01]  /*3590*/  IADD3.X R13, PT, PT, R5, UR6, RZ, P6, !PT ;  /* 0x00000006050d7c10 */ /* 0x000fe2000b7fe4ff */
[----:B------:R-:W-:Y:S02]  /*35a0*/  USHF.R.S32.HI UR6, URZ, 0x1f, UR5 ;  /* 0x0000001fff067899 */ /* 0x000fe40008011405 */
[----:B------:R-:W-:Y:S01]  /*35b0*/  IADD3 R14, P6, PT, R2, UR5, RZ ;  /* 0x00000005020e7c10 */ /* 0x000fe2000ffde0ff */
[----:B------:R-:W0:Y:S01]  /*35c0*/  LDCU UR21, c[0x0][0x3b0] ;  /* 0x00007600ff1577ac */ /* 0x000e220008000800 */
[----:B------:R-:W2:Y:S01]  /*35d0*/  @P4 LDG.E.U8 R140, desc[UR24][R12.64] ;  /* 0x000000180c8c4981 */ /* 0x000ea2000c1e1100 */
[----:B------:R-:W-:-:S02]  /*35e0*/  LOP3.LUT P4, RZ, R15, 0x1, RZ, 0xc0, !PT ;  /* 0x000000010fff7812 */ /* 0x000fc4000788c0ff */
[----:B------:R-:W-:Y:S01]  /*35f0*/  IADD3.X R15, PT, PT, R4, UR6, RZ, P6, !PT ;  /* 0x00000006040f7c10 */ /* 0x000fe2000b7fe4ff */
[----:B------:R-:W0:Y:S01]  /*3600*/  LDCU UR26, c[0x0][0x3b0] ;  /* 0x00007600ff1a77ac */ /* 0x000e220008000800 */
[----:B------:R-:W-:Y:S01]  /*3610*/  IADD3 R16, P6, PT, R3, UR5, RZ ;  /* 0x0000000503107c10 */ /* 0x000fe2000ffde0ff */
[----:B------:R-:W-:-:S03]  /*3620*/  USHF.L.U32 UR5, UR12, 0x5, URZ ;  /* 0x000000050c057899 */ /* 0x000fc600080006ff */
[----:B------:R-:W-:Y:S01]  /*3630*/  IADD3.X R17, PT, PT, R5, UR6, RZ, P6, !PT ;  /* 0x0000000605117c10 */ /* 0x000fe2000b7fe4ff */
[----:B------:R-:W2:Y:S01]  /*3640*/  @P2 LDG.E.U8 R139, desc[UR24][R14.64] ;  /* 0x000000180e8b2981 */ /* 0x000ea2000c1e1100 */
[----:B------:R-:W-:Y:S01]  /*3650*/  PRMT R164, RZ, 0x7610, R164 ;  /* 0x00007610ffa47816 */ /* 0x000fe200000000a4 */
[----:B------:R-:W-:Y:S02]  /*3660*/  USHF.R.S32.HI UR6, URZ, 0x1f, UR5 ;  /* 0x0000001fff067899 */ /* 0x000fe40008011405 */
[----:B------:R-:W-:Y:S01]  /*3670*/  IADD3 R19, P6, PT, R2, UR5, RZ ;  /* 0x0000000502137c10 */ /* 0x000fe2000ffde0ff */
[----:B------:R-:W2:Y:S01]  /*3680*/  @P2 LDG.E.U8 R138, desc[UR24][R16.64] ;  /* 0x00000018108a2981 */ /* 0x000ea2000c1e1100 */
[----:B------:R-:W-:Y:S01]  /*3690*/  IADD3 R20, P2, PT, R3, UR5, RZ ;  /* 0x0000000503147c10 */ /* 0x000fe2000ff5e0ff */
[----:B------:R-:W0:Y:S01]  /*36a0*/  LDCU UR29, c[0x0][0x3b0] ;  /* 0x00007600ff1d77ac */ /* 0x000e220008000800 */
[----:B------:R-:W-:Y:S01]  /*36b0*/  SHF.R.U64 R18, R110, 0x17, RZ ;  /* 0x000000176e127819 */ /* 0x000fe200000012ff */
[----:B------:R-:W-:Y:S01]  /*36c0*/  STL [R1+0x32c], R6 ;  /* 0x00032c0601007387 */ /* 0x000fe20000100800 */
[----:B------:R-:W-:Y:S01]  /*36d0*/  IADD3.X R24, PT, PT, R4, UR6, RZ, P6, !PT ;  /* 0x0000000604187c10 */ /* 0x000fe2000b7fe4ff */
[----:B------:R-:W0:Y:S01]  /*36e0*/  LDCU UR31, c[0x0][0x3b0] ;  /* 0x00007600ff1f77ac */ /* 0x000e220008000800 */
[----:B------:R-:W-:Y:S01]  /*36f0*/  IADD3.X R21, PT, PT, R5, UR6, RZ, P2, !PT ;  /* 0x0000000605157c10 */ /* 0x000fe200097fe4ff */
[----:B------:R-:W-:Y:S01]  /*3700*/  STL [R1+0x328], R7 ;  /* 0x0003280701007387 */ /* 0x000fe20000100800 */
[----:B------:R-:W-:Y:S01]  /*3710*/  LOP3.LUT P2, RZ, R18, 0x1, RZ, 0xc0, !PT ;  /* 0x0000000112ff7812 */ /* 0x000fe2000784c0ff */
[----:B------:R-:W-:Y:S01]  /*3720*/  @P4 IMAD.MOV.U32 R18, RZ, RZ, R19 ;  /* 0x000000ffff124224 */ /* 0x000fe200078e0013 */
[----:B------:R-:W-:Y:S01]  /*3730*/  PRMT R165, RZ, 0x7610, R165 ;  /* 0x00007610ffa57816 */ /* 0x000fe200000000a5 */
[----:B------:R-:W-:Y:S01]  /*3740*/  STL [R1+0x334], R8 ;  /* 0x0003340801007387 */ /* 0x000fe20000100800 */
[----:B------:R-:W-:Y:S01]  /*3750*/  PRMT R163, RZ, 0x7610, R163 ;  /* 0x00007610ffa37816 */ /* 0x000fe200000000a3 */
[----:B------:R-:W0:Y:S02]  /*3760*/  LDCU UR30, c[0x0][0x3b0] ;  /* 0x00007600ff1e77ac */ /* 0x000e240008000800 */
[----:B------:R-:W-:Y:S01]  /*3770*/  STL [R1+0x330], R9 ;  /* 0x0003300901007387 */ /* 0x000fe20000100800 */
[----:B------:R-:W-:Y:S01]  /*3780*/  PRMT R162, RZ, 0x7610, R162 ;  /* 0x00007610ffa27816 */ /* 0x000fe200000000a2 */
[----:B------:R-:W0:Y:S02]  /*3790*/  LDCU UR32, c[0x0][0x3b0] ;  /* 0x00007600ff2077ac */ /* 0x000e240008000800 */
[----:B------:R1:W-:Y:S01]  /*37a0*/  STL [R1+0x8], R19 ;  /* 0x0000081301007387 */ /* 0x0003e20000100800 */
[----:B------:R-:W-:Y:S01]  /*37b0*/  UIMAD UR5, UR12, 0x28, URZ ;  /* 0x000000280c0578a4 */ /* 0x000fe2000f8e02ff */
[----:B------:R-:W-:Y:S01]  /*37c0*/  PRMT R155, RZ, 0x7610, R155 ;  /* 0x00007610ff9b7816 */ /* 0x000fe2000000009b */
[----:B------:R-:W0:Y:S01]  /*37d0*/  LDCU UR22, c[0x0][0x3b0] ;  /* 0x00007600ff1677ac */ /* 0x000e220008000800 */
[----:B------:R-:W-:-:S02]  /*37e0*/  PRMT R159, RZ, 0x7610, R159 ;  /* 0x00007610ff9f7816 */ /* 0x000fc4000000009f */
[----:B------:R-:W-:Y:S01]  /*37f0*/  PRMT R156, RZ, 0x7610, R156 ;  /* 0x00007610ff9c7816 */ /* 0x000fe2000000009c */
[----:B------:R-:W0:Y:S01]  /*3800*/  LDCU UR23, c[0x0][0x3b0] ;  /* 0x00007600ff1777ac */ /* 0x000e220008000800 */
[----:B-1----:R-:W-:Y:S01]  /*3810*/  @P4 IMAD.MOV.U32 R19, RZ, RZ, R24 ;  /* 0x000000ffff134224 */ /* 0x002fe200078e0018 */
[----:B------:R-:W-:Y:S01]  /*3820*/  PRMT R151, RZ, 0x7610, R151 ;  /* 0x00007610ff977816 */ /* 0x000fe20000000097 */
[----:B------:R-:W1:Y:S03]  /*3830*/  LDCU UR28, c[0x0][0x3b0] ;  /* 0x00007600ff1c77ac */ /* 0x000e660008000800 */
[----:B------:R0:W2:Y:S01]  /*3840*/  @P4 LDG.E.U8 R150, desc[UR24][R18.64] ;  /* 0x0000001812964981 */ /* 0x0000a2000c1e1100 */
[----:B------:R-:W-:Y:S01]  /*3850*/  USHF.R.S32.HI UR6, URZ, 0x1f, UR5 ;  /* 0x0000001fff067899 */ /* 0x000fe20008011405 */
[----:B0-----:R-:W-:Y:S02]  /*3860*/  @P4 IMAD.MOV.U32 R18, RZ, RZ, R20 ;  /* 0x000000ffff124224 */ /* 0x001fe400078e0014 */
[----:B------:R-:W-:-:S05]  /*3870*/  @P4 IMAD.MOV.U32 R19, RZ, RZ, R21 ;  /* 0x000000ffff134224 */ /* 0x000fca00078e0015 */
[----:B------:R0:W2:Y:S01]  /*3880*/  @P4 LDG.E.U8 R142, desc[UR24][R18.64] ;  /* 0x00000018128e4981 */ /* 0x0000a2000c1e1100 */
[----:B------:R-:W-:-:S04]  /*3890*/  IADD3 R7, P4, PT, R2, UR5, RZ ;  /* 0x0000000502077c10 */ /* 0x000fc8000ff9e0ff */
[----:B------:R-:W-:Y:S01]  /*38a0*/  IADD3.X R8, PT, PT, R4, UR6, RZ, P4, !PT ;  /* 0x0000000604087c10 */ /* 0x000fe2000a7fe4ff */
[----:B------:R1:W-:Y:S01]  /*38b0*/  STL [R1+0x10], R20 ;  /* 0x0000101401007387 */ /* 0x0003e20000100800 */
[----:B------:R-:W-:Y:S01]  /*38c0*/  IADD3 R6, P4, PT, R3, UR5, RZ ;  /* 0x0000000503067c10 */ /* 0x000fe2000ff9e0ff */
[----:B------:R-:W-:Y:S02]  /*38d0*/  UIMAD UR5, UR12, 0x30, URZ ;  /* 0x000000300c0578a4 */ /* 0x000fe4000f8e02ff */
[----:B------:R-:W-:Y:S01]  /*38e0*/  STL [R1+0x4], R24 ;  /* 0x0000041801007387 */ /* 0x000fe20000100800 */
[----:B0-----:R-:W-:Y:S02]  /*38f0*/  @P2 IMAD.MOV.U32 R18, RZ, RZ, R7 ;  /* 0x000000ffff122224 */ /* 0x001fe400078e0007 */
[----:B------:R-:W-:Y:S01]  /*3900*/  @P2 IMAD.MOV.U32 R19, RZ, RZ, R8 ;  /* 0x000000ffff132224 */ /* 0x000fe200078e0008 */
[----:B------:R-:W-:Y:S01]  /*3910*/  STL [R1+0xc], R21 ;  /* 0x00000c1501007387 */ /* 0x000fe20000100800 */
[----:B-1----:R-:W-:-:S03]  /*3920*/  SHF.R.U64 R20, R110, 0xf, RZ ;  /* 0x0000000f6e147819 */ /* 0x002fc600000012ff */
[----:B------:R0:W-:Y:S01]  /*3930*/  STL [R1+0x88], R7 ;  /* 0x0000880701007387 */ /* 0x0001e20000100800 */
[----:B------:R-:W-:-:S03]  /*3940*/  LOP3.LUT P3, RZ, R20, 0x1, RZ, 0xc0, !PT ;  /* 0x0000000114ff7812 */ /* 0x000fc6000786c0ff */
[----:B------:R1:W-:Y:S04]  /*3950*/  STL [R1+0x84], R8 ;  /* 0x0000840801007387 */ /* 0x0003e80000100800 */
[----:B------:R1:W2:Y:S01]  /*3960*/  @P2 LDG.E.U8 R141, desc[UR24][R18.64] ;  /* 0x00000018128d2981 */ /* 0x0002a2000c1e1100 */
[----:B0-----:R-:W-:Y:S01]  /*3970*/  IADD3.X R7, PT, PT, R5, UR6, RZ, P4, !PT ;  /* 0x0000000605077c10 */ /* 0x001fe2000a7fe4ff */
[----:B------:R-:W-:Y:S02]  /*3980*/  USHF.R.S32.HI UR6, URZ, 0x1f, UR5 ;  /* 0x0000001fff067899 */ /* 0x000fe40008011405 */
[----:B-1----:R-:W-:Y:S01]  /*3990*/  IADD3 R8, P4, PT, R2, UR5, RZ ;  /* 0x0000000502087c10 */ /* 0x002fe2000ff9e0ff */
[----:B------:R0:W-:Y:S01]  /*39a0*/  STL [R1+0x90], R6 ;  /* 0x0000900601007387 */ /* 0x0001e20000100800 */
[----:B------:R-:W-:Y:S01]  /*39b0*/  SHF.R.U64 R20, R110, 0x7, RZ ;  /* 0x000000076e147819 */ /* 0x000fe200000012ff */
[----:B------:R-:W-:-:S02]  /*39c0*/  @P2 IMAD.MOV.U32 R18, RZ, RZ, R6 ;  /* 0x000000ffff122224 */ /* 0x000fc400078e0006 */
[----:B------:R-:W-:Y:S01]  /*39d0*/  @P2 IMAD.MOV.U32 R19, RZ, RZ, R7 ;  /* 0x000000ffff132224 */ /* 0x000fe200078e0007 */
[----:B------:R-:W-:Y:S01]  /*39e0*/  IADD3.X R9, PT, PT, R4, UR6, RZ, P4, !PT ;  /* 0x0000000604097c10 */ /* 0x000fe2000a7fe4ff */
[----:B------:R1:W-:Y:S01]  /*39f0*/  STL [R1+0x8c], R7 ;  /* 0x00008c0701007387 */ /* 0x0003e20000100800 */
[----:B0-----:R-:W-:Y:S01]  /*3a00*/  IADD3 R6, P4, PT, R3, UR5, RZ ;  /* 0x0000000503067c10 */ /* 0x001fe2000ff9e0ff */
[----:B------:R-:W-:Y:S02]  /*3a10*/  UIMAD UR5, UR12, 0x38, URZ ;  /* 0x000000380c0578a4 */ /* 0x000fe4000f8e02ff */
[----:B------:R0:W2:Y:S01]  /*3a20*/  @P2 LDG.E.U8 R154, desc[UR24][R18.64] ;  /* 0x00000018129a2981 */ /* 0x0000a2000c1e1100 */
[----:B------:R-:W-:Y:S02]  /*3a30*/  LOP3.LUT P2, RZ, R20, 0x1, RZ, 0xc0, !PT ;  /* 0x0000000114ff7812 */ /* 0x000fe4000784c0ff */
[----:B-1----:R-:W-:Y:S01]  /*3a40*/  IADD3.X R7, PT, PT, R5, UR6, RZ, P4, !PT ;  /* 0x0000000605077c10 */ /* 0x002fe2000a7fe4ff */
[----:B------:R-:W-:Y:S01]  /*3a50*/  USHF.R.S32.HI UR6, URZ, 0x1f, UR5 ;  /* 0x0000001fff067899 */ /* 0x000fe20008011405 */
[----:B------:R1:W-:Y:S01]  /*3a60*/  STL [R1+0x108], R8 ;  /* 0x0001080801007387 */ /* 0x0003e20000100800 */
[----:B0-----:R-:W-:-:S02]  /*3a70*/  @P3 IMAD.MOV.U32 R18, RZ, RZ, R8 ;  /* 0x000000ffff123224 */ /* 0x001fc400078e0008 */
[----:B------:R-:W-:Y:S01]  /*3a80*/  @P3 IMAD.MOV.U32 R19, RZ, RZ, R9 ;  /* 0x000000ffff133224 */ /* 0x000fe200078e0009 */
[----:B------:R0:W-:Y:S01]  /*3a90*/  STL [R1+0x104], R9 ;  /* 0x0001040901007387 */ /* 0x0001e20000100800 */
[----:B-1----:R-:W-:-:S03]  /*3aa0*/  IADD3 R8, P4, PT, R2, UR5, RZ ;  /* 0x0000000502087c10 */ /* 0x002fc6000ff9e0ff */
[----:B------:R1:W2:Y:S04]  /*3ab0*/  @P3 LDG.E.U8 R153, desc[UR24][R18.64] ;  /* 0x0000001812993981 */ /* 0x0002a8000c1e1100 */
[----:B------:R4:W-:Y:S01]  /*3ac0*/  STL [R1+0x110], R6 ;  /* 0x0001100601007387 */ /* 0x0009e20000100800 */
[----:B0-----:R-:W-:Y:S01]  /*3ad0*/  IADD3.X R9, PT, PT, R4, UR6, RZ, P4, !PT ;  /* 0x0000000604097c10 */ /* 0x001fe2000a7fe4ff */
[----:B------:R-:W-:Y:S02]  /*3ae0*/  @P2 IMAD.MOV.U32 R24, RZ, RZ, R8 ;  /* 0x000000ffff182224 */ /* 0x000fe400078e0008 */
[----:B-1----:R-:W-:Y:S01]  /*3af0*/  @P3 IMAD.MOV.U32 R18, RZ, RZ, R6 ;  /* 0x000000ffff123224 */ /* 0x002fe200078e0006 */
[----:B------:R0:W-:Y:S01]  /*3b00*/  STL [R1+0x10c], R7 ;  /* 0x00010c0701007387 */ /* 0x0001e20000100800 */
[----:B----4-:R-:W-:Y:S01]  /*3b10*/  IADD3 R6, P4, PT, R3, UR5, RZ ;  /* 0x0000000503067c10 */ /* 0x010fe2000ff9e0ff */
[----:B------:R-:W-:-:S02]  /*3b20*/  @P3 IMAD.MOV.U32 R19, RZ, RZ, R7 ;  /* 0x000000ffff133224 */ /* 0x000fc400078e0007 */
[----:B------:R-:W-:Y:S02]  /*3b30*/  @P2 IMAD.MOV.U32 R25, RZ, RZ, R9 ;  /* 0x000000ffff192224 */ /* 0x000fe400078e0009 */
[----:B------:R-:W-:Y:S01]  /*3b40*/  VIADD R20, R238, 0xfffffffe ;  /* 0xfffffffeee147836 */ /* 0x000fe20000000000 */
[----:B------:R-:W4:Y:S01]  /*3b50*/  @P3 LDG.E.U8 R152, desc[UR24][R18.64] ;  /* 0x0000001812983981 */ /* 0x000f22000c1e1100 */
[----:B0-----:R-:W-:-:S03]  /*3b60*/  IADD3.X R7, PT, PT, R5, UR6, RZ, P4, !PT ;  /* 0x0000000605077c10 */ /* 0x001fc6000a7fe4ff */
[----:B------:R0:W2:Y:S01]  /*3b70*/  @P2 LDG.E.U8 R158, desc[UR24][R24.64] ;  /* 0x00000018189e2981 */ /* 0x0000a2000c1e1100 */
[----:B------:R-:W-:Y:S01]  /*3b80*/  ISETP.GE.U32.AND P3, PT, R20, 0x7fffffbf, PT ;  /* 0x7fffffbf1400780c */ /* 0x000fe20003f66070 */
[----:B------:R-:W-:Y:S01]  /*3b90*/  USHF.R.S32.HI UR5, URZ, 0x1f, UR12 ;  /* 0x0000001fff057899 */ /* 0x000fe2000801140c */
[----:B------:R-:W-:Y:S01]  /*3ba0*/  ISETP.GE.AND P6, PT, R59, RZ, PT ;  /* 0x000000ff3b00720c */ /* 0x000fe20003fc6270 */
[----:B0-----:R-:W-:Y:S02]  /*3bb0*/  @P2 IMAD.MOV.U32 R24, RZ, RZ, R6 ;  /* 0x000000ffff182224 */ /* 0x001fe400078e0006 */
[----:B------:R-:W-:Y:S01]  /*3bc0*/  @P2 IMAD.MOV.U32 R25, RZ, RZ, R7 ;  /* 0x000000ffff192224 */ /* 0x000fe200078e0007 */
[----:B------:R-:W-:-:S04]  /*3bd0*/  IADD3 R18, P4, PT, R2, UR12, RZ ;  /* 0x0000000c02127c10 */ /* 0x000fc8000ff9e0ff */
[----:B------:R0:W2:Y:S01]  /*3be0*/  @P2 LDG.E.U8 R157, desc[UR24][R24.64] ;  /* 0x00000018189d2981 */ /* 0x0000a2000c1e1100 */
[----:B------:R-:W-:Y:S02]  /*3bf0*/  IADD3 R19, P2, PT, R3, UR12, RZ ;  /* 0x0000000c03137c10 */ /* 0x000fe4000ff5e0ff */
[----:B------:R-:W-:Y:S02]  /*3c00*/  IADD3.X R20, PT, PT, R4, UR5, RZ, P4, !PT ;  /* 0x0000000504147c10 */ /* 0x000fe4000a7fe4ff */
[----:B------:R-:W-:Y:S01]  /*3c10*/  IADD3.X R21, PT, PT, R5, UR5, RZ, P2, !PT ;  /* 0x0000000505157c10 */ /* 0x000fe200097fe4ff */
[----:B------:R-:W-:Y:S01]  /*3c20*/  VIADD R22, R238, 0xfffffff6 ;  /* 0xfffffff6ee167836 */ /* 0x000fe20000000000 */
[----:B------:R-:W-:Y:S01]  /*3c30*/  UIMAD UR5, UR12, 0x9, URZ ;  /* 0x000000090c0578a4 */ /* 0x000fe2000f8e02ff */
[----:B------:R-:W-:Y:S02]  /*3c40*/  @!P3 IMAD.MOV.U32 R26, RZ, RZ, R19 ;  /* 0x000000ffff1ab224 */ /* 0x000fe400078e0013 */
[----:B0-----:R-:W-:-:S02]  /*3c50*/  @!P3 IMAD.MOV.U32 R24, RZ, RZ, R18 ;  /* 0x000000ffff18b224 */ /* 0x001fc400078e0012 */
[----:B------:R-:W-:Y:S02]  /*3c60*/  @!P3 IMAD.MOV.U32 R25, RZ, RZ, R20 ;  /* 0x000000ffff19b224 */ /* 0x000fe400078e0014 */
[----:B------:R-:W-:Y:S01]  /*3c70*/  @!P3 IMAD.MOV.U32 R27, RZ, RZ, R21 ;  /* 0x000000ffff1bb224 */ /* 0x000fe200078e0015 */
[----:B------:R-:W-:Y:S01]  /*3c80*/  ISETP.GE.U32.AND P2, PT, R22, 0x7fffffb7, PT ;  /* 0x7fffffb71600780c */ /* 0x000fe20003f46070 */
[----:B------:R-:W-:Y:S01]  /*3c90*/  USHF.R.S32.HI UR6, URZ, 0x1f, UR5 ;  /* 0x0000001fff067899 */ /* 0x000fe20008011405 */
[----:B------:R0:W2:Y:S01]  /*3ca0*/  @!P3 LDG.E.U8 R161, desc[UR24][R24.64] ;  /* 0x0000001818a1b981 */ /* 0x0000a2000c1e1100 */
[----:B------:R-:W-:-:S03]  /*3cb0*/  @!P6 IMAD.MOV R92, RZ, RZ, -R92 ;  /* 0x000000ffff5ce224 */ /* 0x000fc600078e0a5c */
[----:B------:R1:W2:Y:S01]  /*3cc0*/  @!P3 LDG.E.U8 R160, desc[UR24][R26.64] ;  /* 0x000000181aa0b981 */ /* 0x0002a2000c1e1100 */
[----:B------:R-:W-:Y:S02]  /*3cd0*/  IADD3 R22, P3, PT, R2, UR5, RZ ;  /* 0x0000000502167c10 */ /* 0x000fe4000ff7e0ff */
[----:B0-----:R-:W-:Y:S01]  /*3ce0*/  IADD3 R24, P6, PT, R3, UR5, RZ ;  /* 0x0000000503187c10 */ /* 0x001fe2000ffde0ff */
[----:B------:R-:W-:Y:S01]  /*3cf0*/  UIMAD UR5, UR12, 0x11, URZ ;  /* 0x000000110c0578a4 */ /* 0x000fe2000f8e02ff */
[--C-:B------:R-:W-:Y:S02]  /*3d00*/  SHF.R.U32.HI R28, RZ, 0xe, R94.reuse ;  /* 0x0000000eff1c7819 */ /* 0x100fe4000001165e */
[----:B------:R-:W-:Y:S02]  /*3d10*/  IADD3.X R23, PT, PT, R4, UR6, RZ, P3, !PT ;  /* 0x0000000604177c10 */ /* 0x000fe40009ffe4ff */
[----:B------:R-:W-:Y:S01]  /*3d20*/  IADD3.X R25, PT, PT, R5, UR6, RZ, P6, !PT ;  /* 0x0000000605197c10 */ /* 0x000fe2000b7fe4ff */
[----:B------:R-:W-:Y:S01]  /*3d30*/  USHF.R.S32.HI UR6, URZ, 0x1f, UR5 ;  /* 0x0000001fff067899 */ /* 0x000fe20008011405 */
[----:B-1----:R-:W-:Y:S01]  /*3d40*/  SHF.R.U32.HI R27, RZ, 0x6, R94 ;  /* 0x00000006ff1b7819 */ /* 0x002fe2000001165e */
[----:B------:R-:W2:Y:S01]  /*3d50*/  @!P2 LDG.E.U8 R177, desc[UR24][R22.64] ;  /* 0x0000001816b1a981 */ /* 0x000ea2000c1e1100 */
[----:B------:R-:W-:-:S02]  /*3d60*/  IADD3 R26, P6, PT, R2, UR5, RZ ;  /* 0x00000005021a7c10 */ /* 0x000fc4000ffde0ff */
[----:B------:R-:W-:Y:S01]  /*3d70*/  LOP3.LUT P3, RZ, R28, 0x1, RZ, 0xc0, !PT ;  /* 0x000000011cff7812 */ /* 0x000fe2000786c0ff */
[----:B------:R-:W2:Y:S01]  /*3d80*/  @!P2 LDG.E.U8 R171, desc[UR24][R24.64] ;  /* 0x0000001818aba981 */ /* 0x000ea2000c1e1100 */
[----:B------:R-:W-:Y:S02]  /*3d90*/  LOP3.LUT P2, RZ, R27, 0x1, RZ, 0xc0, !PT ;  /* 0x000000011bff7812 */ /* 0x000fe4000784c0ff */
[----:B------:R-:W-:Y:S02]  /*3da0*/  IADD3.X R27, PT, PT, R4, UR6, RZ, P6, !PT ;  /* 0x00000006041b7c10 */ /* 0x000fe4000b7fe4ff */
[----:B------:R-:W-:Y:S01]  /*3db0*/  IADD3 R28, P6, PT, R3, UR5, RZ ;  /* 0x00000005031c7c10 */ /* 0x000fe2000ffde0ff */
[----:B------:R-:W-:-:S03]  /*3dc0*/  UIMAD UR5, UR12, 0x19, URZ ;  /* 0x000000190c0578a4 */ /* 0x000fc6000f8e02ff */
[----:B------:R-:W-:Y:S01]  /*3dd0*/  IADD3.X R29, PT, PT, R5, UR6, RZ, P6, !PT ;  /* 0x00000006051d7c10 */ /* 0x000fe2000b7fe4ff */
[----:B------:R-:W-:Y:S02]  /*3de0*/  USHF.R.S32.HI UR6, URZ, 0x1f, UR5 ;  /* 0x0000001fff067899 */ /* 0x000fe40008011405 */
[----:B------:R-:W-:Y:S01]  /*3df0*/  IADD3 R30, P6, PT, R2, UR5, RZ ;  /* 0x00000005021e7c10 */ /* 0x000fe2000ffde0ff */
[----:B------:R-:W2:Y:S01]  /*3e00*/  @P3 LDG.E.U8 R170, desc[UR24][R26.64] ;  /* 0x000000181aaa3981 */ /* 0x000ea2000c1e1100 */
[----:B------:R-:W-:-:S03]  /*3e10*/  ISETP.GE.AND P4, PT, R34, RZ, PT ;  /* 0x000000ff2200720c */ /* 0x000fc60003f86270 */
[----:B------:R-:W2:Y:S01]  /*3e20*/  @P3 LDG.E.U8 R197, desc[UR24][R28.64] ;  /* 0x000000181cc53981 */ /* 0x000ea2000c1e1100 */
[----:B------:R-:W-:Y:S02]  /*3e30*/  IADD3 R31, P3, PT, R3, UR5, RZ ;  /* 0x00000005031f7c10 */ /* 0x000fe4000ff7e0ff */
[----:B------:R-:W-:Y:S02]  /*3e40*/  SHF.R.U64 R34, R110, 0x1e, RZ ;  /* 0x0000001e6e227819 */ /* 0x000fe400000012ff */
[----:B------:R-:W-:Y:S02]  /*3e50*/  IADD3.X R32, PT, PT, R4, UR6, RZ, P6, !PT ;  /* 0x0000000604207c10 */ /* 0x000fe4000b7fe4ff */
[----:B------:R-:W-:Y:S02]  /*3e60*/  ISETP.GE.AND P6, PT, R33, RZ, PT ;  /* 0x000000ff2100720c */ /* 0x000fe40003fc6270 */
[----:B------:R-:W-:Y:S01]  /*3e70*/  IADD3.X R33, PT, PT, R5, UR6, RZ, P3, !PT ;  /* 0x0000000605217c10 */ /* 0x000fe20009ffe4ff */
[----:B------:R-:W-:Y:S01]  /*3e80*/  @P2 IMAD.MOV.U32 R35, RZ, RZ, R32 ;  /* 0x000000ffff232224 */ /* 0x000fe200078e0020 */
[----:B------:R-:W-:Y:S01]  /*3e90*/  LOP3.LUT P3, RZ, R34, 0x1, RZ, 0xc0, !PT ;  /* 0x0000000122ff7812 */ /* 0x000fe2000786c0ff */
[----:B------:R-:W-:Y:S01]  /*3ea0*/  @P2 IMAD.MOV.U32 R34, RZ, RZ, R30 ;  /* 0x000000ffff222224 */ /* 0x000fe200078e001e */
[----:B------:R-:W-:Y:S01]  /*3eb0*/  UIMAD UR5, UR12, 0x21, URZ ;  /* 0x000000210c0578a4 */ /* 0x000fe2000f8e02ff */
[----:B------:R-:W-:Y:S04]  /*3ec0*/  STL [R1+0x188], R8 ;  /* 0x0001880801007387 */ /* 0x000fe80000100800 */
[----:B------:R0:W2:Y:S01]  /*3ed0*/  @P2 LDG.E.U8 R189, desc[UR24][R34.64] ;  /* 0x0000001822bd2981 */ /* 0x0000a2000c1e1100 */
[----:B------:R-:W-:-:S03]  /*3ee0*/  USHF.R.S32.HI UR6, URZ, 0x1f, UR5 ;  /* 0x0000001fff067899 */ /* 0x000fc60008011405 */
[----:B------:R-:W-:Y:S01]  /*3ef0*/  STL [R1+0x184], R9 ;  /* 0x0001840901007387 */ /* 0x000fe20000100800 */
[----:B0-----:R-:W-:Y:S02]  /*3f00*/  @P2 IMAD.MOV.U32 R34, RZ, RZ, R31 ;  /* 0x000000ffff222224 */ /* 0x001fe400078e001f */
[----:B------:R-:W-:Y:S01]  /*3f10*/  @P2 IMAD.MOV.U32 R35, RZ, RZ, R33 ;  /* 0x000000ffff232224 */ /* 0x000fe200078e0021 */
[----:B------:R-:W-:Y:S04]  /*3f20*/  STL [R1+0x190], R6 ;  /* 0x0001900601007387 */ /* 0x000fe80000100800 */
[----:B------:R0:W-:Y:S04]  /*3f30*/  STL [R1+0x18c], R7 ;  /* 0x00018c0701007387 */ /* 0x0001e80000100800 */
[----:B------:R1:W2:Y:S01]  /*3f40*/  @P2 LDG.E.U8 R183, desc[UR24][R34.64] ;  /* 0x0000001822b72981 */ /* 0x0002a2000c1e1100 */
[----:B------:R-:W-:Y:S01]  /*3f50*/  SHF.R.U64 R37, R110, 0x16, RZ ;  /* 0x000000166e257819 */ /* 0x000fe200000012ff */
[----:B------:R-:W-:Y:S01]  /*3f60*/  @!P4 IMAD.MOV R114, RZ, RZ, -R114 ;  /* 0x000000ffff72c224 */ /* 0x000fe200078e0a72 */
[----:B0-----:R-:W-:-:S02]  /*3f70*/  IADD3 R7, P2, PT, R2, UR5, RZ ;  /* 0x0000000502077c10 */ /* 0x001fc4000ff5e0ff */
[----:B------:R-:W-:Y:S02]  /*3f80*/  IADD3 R6, P4, PT, R3, UR5, RZ ;  /* 0x0000000503067c10 */ /* 0x000fe4000ff9e0ff */
[----:B------:R-:W-:Y:S01]  /*3f90*/  IADD3.X R8, PT, PT, R4, UR6, RZ, P2, !PT ;  /* 0x0000000604087c10 */ /* 0x000fe200097fe4ff */
[----:B------:R-:W-:Y:S01]  /*3fa0*/  UIMAD UR5, UR12, 0x29, URZ ;  /* 0x000000290c0578a4 */ /* 0x000fe2000f8e02ff */
[----:B------:R0:W-:Y:S01]  /*3fb0*/  STL [R1+0x18], R7 ;  /* 0x0000180701007387 */ /* 0x0001e20000100800 */
[----:B------:R-:W-:Y:S01]  /*3fc0*/  LOP3.LUT P2, RZ, R37, 0x1, RZ, 0xc0, !PT ;  /* 0x0000000125ff7812 */ /* 0x000fe2000784c0ff */
[----:B-1----:R-:W-:Y:S02]  /*3fd0*/  @P3 IMAD.MOV.U32 R34, RZ, RZ, R7 ;  /* 0x000000ffff223224 */ /* 0x002fe400078e0007 */
[----:B------:R-:W-:Y:S01]  /*3fe0*/  @P3 IMAD.MOV.U32 R35, RZ, RZ, R8 ;  /* 0x000000ffff233224 */ /* 0x000fe200078e0008 */
[----:B------:R1:W-:Y:S04]  /*3ff0*/  STL [R1+0x14], R8 ;  /* 0x0000140801007387 */ /* 0x0003e80000100800 */
[----:B------:R3:W2:Y:S01]  /*4000*/  @P3 LDG.E.U8 R233, desc[UR24][R34.64] ;  /* 0x0000001822e93981 */ /* 0x0006a2000c1e1100 */
[----:B0-----:R-:W-:Y:S01]  /*4010*/  IADD3.X R7, PT, PT, R5, UR6, RZ, P4, !PT ;  /* 0x0000000605077c10 */ /* 0x001fe2000a7fe4ff */
[----:B------:R-:W-:-:S02]  /*4020*/  USHF.R.S32.HI UR6, URZ, 0x1f, UR5 ;  /* 0x0000001fff067899 */ /* 0x000fc40008011405 */
[----:B-1----:R-:W-:Y:S01]  /*4030*/  IADD3 R8, P4, PT, R2, UR5, RZ ;  /* 0x0000000502087c10 */ /* 0x002fe2000ff9e0ff */
[----:B------:R0:W-:Y:S01]  /*4040*/  STL [R1+0x20], R6 ;  /* 0x0000200601007387 */ /* 0x0001e20000100800 */
[----:B---3--:R-:W-:Y:S02]  /*4050*/  @P3 IMAD.MOV.U32 R34, RZ, RZ, R6 ;  /* 0x000000ffff223224 */ /* 0x008fe400078e0006 */
[----:B------:R-:W-:Y:S01]  /*4060*/  IADD3.X R9, PT, PT, R4, UR6, RZ, P4, !PT ;  /* 0x0000000604097c10 */ /* 0x000fe2000a7fe4ff */
[----:B------:R-:W-:Y:S01]  /*4070*/  @P3 IMAD.MOV.U32 R35, RZ, RZ, R7 ;  /* 0x000000ffff233224 */ /* 0x000fe200078e0007 */
[----:B------:R-:W-:Y:S01]  /*4080*/  SHF.R.U64 R37, R110, 0xe, RZ ;  /* 0x0000000e6e257819 */ /* 0x000fe200000012ff */
[----:B------:R1:W-:Y:S01]  /*4090*/  STL [R1+0x1c], R7 ;  /* 0x00001c0701007387 */ /* 0x0003e20000100800 */
[----:B0-----:R-:W-:-:S03]  /*40a0*/  IADD3 R6, P4, PT, R3, UR5, RZ ;  /* 0x0000000503067c10 */ /* 0x001fc6000ff9e0ff */
[----:B------:R0:W3:Y:S01]  /*40b0*/  @P3 LDG.E.U8 R232, desc[UR24][R34.64] ;  /* 0x0000001822e83981 */ /* 0x0000e2000c1e1100 */
[----:B------:R-:W-:Y:S01]  /*40c0*/  UIMAD UR5, UR12, 0x31, URZ ;  /* 0x000000310c0578a4 */ /* 0x000fe2000f8e02ff */
[----:B------:R-:W-:Y:S02]  /*40d0*/  LOP3.LUT P3, RZ, R37, 0x1, RZ, 0xc0, !PT ;  /* 0x0000000125ff7812 */ /* 0x000fe4000786c0ff */
[----:B-1----:R-:W-:Y:S01]  /*40e0*/  IADD3.X R7, PT, PT, R5, UR6, RZ, P4, !PT ;  /* 0x0000000605077c10 */ /* 0x002fe2000a7fe4ff */
[----:B0-----:R-:W-:Y:S02]  /*40f0*/  @P2 IMAD.MOV.U32 R34, RZ, RZ, R8 ;  /* 0x000000ffff222224 */ /* 0x001fe400078e0008 */
[----:B------:R-:W-:Y:S01]  /*4100*/  @P2 IMAD.MOV.U32 R35, RZ, RZ, R9 ;  /* 0x000000ffff232224 */ /* 0x000fe200078e0009 */
[----:B------:R-:W-:Y:S01]  /*4110*/  USHF.R.S32.HI UR6, URZ, 0x1f, UR5 ;  /* 0x0000001fff067899 */ /* 0x000fe20008011405 */
[----:B------:R0:W-:Y:S04]  /*4120*/  STL [R1+0x98], R8 ;  /* 0x0000980801007387 */ /* 0x0001e80000100800 */
[----:B------:R1:W2:Y:S01]  /*4130*/  @P2 LDG.E.U8 R221, desc[UR24][R34.64] ;  /* 0x0000001822dd2981 */ /* 0x0002a2000c1e1100 */
[----:B0-----:R-:W-:-:S03]  /*4140*/  IADD3 R8, P4, PT, R2, UR5, RZ ;  /* 0x0000000502087c10 */ /* 0x001fc6000ff9e0ff */
[----:B------:R0:W-:Y:S01]  /*4150*/  STL [R1+0x94], R9 ;  /* 0x0000940901007387 */ /* 0x0001e20000100800 */
[----:B-1----:R-:W-:Y:S02]  /*4160*/  @P2 IMAD.MOV.U32 R34, RZ, RZ, R6 ;  /* 0x000000ffff222224 */ /* 0x002fe400078e0006 */
[----:B------:R-:W-:Y:S01]  /*4170*/  @P2 IMAD.MOV.U32 R35, RZ, RZ, R7 ;  /* 0x000000ffff232224 */ /* 0x000fe200078e0007 */
[----:B------:R1:W-:Y:S01]  /*4180*/  STL [R1+0xa0], R6 ;  /* 0x0000a00601007387 */ /* 0x0003e20000100800 */
[----:B0-----:R-:W-:-:S03]  /*4190*/  IADD3.X R9, PT, PT, R4, UR6, RZ, P4, !PT ;  /* 0x0000000604097c10 */ /* 0x001fc6000a7fe4ff */
[----:B------:R0:W2:Y:S01]  /*41a0*/  @P2 LDG.E.U8 R237, desc[UR24][R34.64] ;  /* 0x0000001822ed2981 */ /* 0x0000a2000c1e1100 */
[----:B-1----:R-:W-:-:S03]  /*41b0*/  IADD3 R6, P2, PT, R3, UR5, RZ ;  /* 0x0000000503067c10 */ /* 0x002fc6000ff5e0ff */
[----:B------:R1:W-:Y:S01]  /*41c0*/  STL [R1+0x9c], R7 ;  /* 0x00009c0701007387 */ /* 0x0003e20000100800 */
[----:B------:R-:W-:Y:S01]  /*41d0*/  SHF.R.U64 R37, R110, 0x6, RZ ;  /* 0x000000066e257819 */ /* 0x000fe200000012ff */
[----:B0-----:R-:W-:Y:S02]  /*41e0*/  @P3 IMAD.MOV.U32 R34, RZ, RZ, R8 ;  /* 0x000000ffff223224 */ /* 0x001fe400078e0008 */
[----:B------:R-:W-:Y:S01]  /*41f0*/  @P3 IMAD.MOV.U32 R35, RZ, RZ, R9 ;  /* 0x000000ffff233224 */ /* 0x000fe200078e0009 */
[----:B-1----:R-:W-:-:S04]  /*4200*/  IADD3.X R7, PT, PT, R5, UR6, RZ, P2, !PT ;  /* 0x0000000605077c10 */ /* 0x002fc800097fe4ff */
[----:B------:R0:W2:Y:S01]  /*4210*/  @P3 LDG.E.U8 R229, desc[UR24][R34.64] ;  /* 0x0000001822e53981 */ /* 0x0000a2000c1e1100 */
[----:B------:R-:W-:Y:S01]  /*4220*/  UIMAD UR5, UR12, 0x39, URZ ;  /* 0x000000390c0578a4 */ /* 0x000fe2000f8e02ff */
[----:B------:R-:W-:Y:S02]  /*4230*/  LOP3.LUT P2, RZ, R37, 0x1, RZ, 0xc0, !PT ;  /* 0x0000000125ff7812 */ /* 0x000fe4000784c0ff */
[----:B------:R-:W-:Y:S01]  /*4240*/  STL [R1+0x118], R8 ;  /* 0x0001180801007387 */ /* 0x000fe20000100800 */
[----:B------:R-:W-:Y:S01]  /*4250*/  USHF.R.S32.HI UR6, URZ, 0x1f, UR5 ;  /* 0x0000001fff067899 */ /* 0x000fe20008011405 */
[----:B0-----:R-:W-:Y:S02]  /*4260*/  @P3 IMAD.MOV.U32 R34, RZ, RZ, R6 ;  /* 0x000000ffff223224 */ /* 0x001fe400078e0006 */
[----:B------:R-:W-:Y:S01]  /*4270*/  @P3 IMAD.MOV.U32 R35, RZ, RZ, R7 ;  /* 0x000000ffff233224 */ /* 0x000fe200078e0007 */
[----:B------:R-:W-:Y:S04]  /*4280*/  STL [R1+0x120], R6 ;  /* 0x0001200601007387 */ /* 0x000fe80000100800 */
[----:B------:R-:W-:Y:S04]  /*4290*/  STL [R1+0x114], R9 ;  /* 0x0001140901007387 */ /* 0x000fe80000100800 */
[----:B------:R0:W-:Y:S04]  /*42a0*/  STL [R1+0x11c], R7 ;  /* 0x00011c0701007387 */ /* 0x0001e80000100800 */
[----:B------:R1:W2:Y:S01]  /*42b0*/  @P3 LDG.E.U8 R228, desc[UR24][R34.64] ;  /* 0x0000001822e43981 */ /* 0x0002a2000c1e1100 */
[----:B------:R-:W-:Y:S01]  /*42c0*/  @!P6 IMAD.MOV R112, RZ, RZ, -R112 ;  /* 0x000000ffff70e224 */ /* 0x000fe200078e0a70 */
[----:B0-----:R-:W-:-:S02]  /*42d0*/  IADD3 R7, P3, PT, R2, UR5, RZ ;  /* 0x0000000502077c10 */ /* 0x001fc4000ff7e0ff */
[----:B------:R-:W-:Y:S02]  /*42e0*/  IADD3 R6, P6, PT, R3, UR5, RZ ;  /* 0x0000000503067c10 */ /* 0x000fe4000ffde0ff */
[----:B------:R-:W-:Y:S01]  /*42f0*/  IADD3.X R8, PT, PT, R4, UR6, RZ, P3, !PT ;  /* 0x0000000604087c10 */ /* 0x000fe20009ffe4ff */
[----:B------:R0:W-:Y:S01]  /*4300*/  STL [R1+0x198], R7 ;  /* 0x0001980701007387 */ /* 0x0001e20000100800 */
[----:B------:R-:W-:Y:S01]  /*4310*/  ISETP.GE.AND P4, PT, R36, RZ, PT ;  /* 0x000000ff2400720c */ /* 0x000fe20003f86270 */
[----:B------:R-:W-:Y:S01]  /*4320*/  VIADD R36, R238, 0xfffffffd ;  /* 0xfffffffdee247836 */ /* 0x000fe20000000000 */
[----:B------:R-:W-:Y:S01]  /*4330*/  USHF.L.U32 UR5, UR12, 0x1, URZ ;  /* 0x000000010c057899 */ /* 0x000fe200080006ff */
[----:B-1----:R-:W-:Y:S02]  /*4340*/  @P2 IMAD.MOV.U32 R34, RZ, RZ, R7 ;  /* 0x000000ffff222224 */ /* 0x002fe400078e0007 */
[----:B------:R-:W-:Y:S01]  /*4350*/  @P2 IMAD.MOV.U32 R35, RZ, RZ, R8 ;  /* 0x000000ffff232224 */ /* 0x000fe200078e0008 */
[----:B0-----:R-:W-:Y:S01]  /*4360*/  IADD3.X R7, PT, PT, R5, UR6, RZ, P6, !PT ;  /* 0x0000000605077c10 */ /* 0x001fe2000b7fe4ff */
[----:B------:R-:W-:Y:S01]  /*4370*/  USHF.R.S32.HI UR6, URZ, 0x1f, UR5 ;  /* 0x0000001fff067899 */ /* 0x000fe20008011405 */
[----:B------:R-:W-:-:S02]  /*4380*/  ISETP.GE.U32.AND P3, PT, R36, 0x7fffffbe, PT ;  /* 0x7fffffbe2400780c */ /* 0x000fc40003f66070 */
[----:B------:R0:W2:Y:S01]  /*4390*/  @P2 LDG.E.U8 R236, desc[UR24][R34.64] ;  /* 0x0000001822ec2981 */ /* 0x0000a2000c1e1100 */
[----:B------:R-:W-:Y:S02]  /*43a0*/  @P2 IMAD.MOV.U32 R36, RZ, RZ, R6 ;  /* 0x000000ffff242224 */ /* 0x000fe400078e0006 */
[----:B------:R-:W-:Y:S02]  /*43b0*/  @P2 IMAD.MOV.U32 R37, RZ, RZ, R7 ;  /* 0x000000ffff252224 */ /* 0x000fe400078e0007 */
[----:B------:R-:W-:-:S03]  /*43c0*/  VIADD R38, R238, 0xfffffff5 ;  /* 0xfffffff5ee267836 */ /* 0x000fc60000000000 */
[----:B------:R1:W2:Y:S01]  /*43d0*/  @P2 LDG.E.U8 R220, desc[UR24][R36.64] ;  /* 0x0000001824dc2981 */ /* 0x0002a2000c1e1100 */
[----:B0-----:R-:W-:-:S04]  /*43e0*/  IADD3 R34, P6, PT, R2, UR5, RZ ;  /* 0x0000000502227c10 */ /* 0x001fc8000ffde0ff */
[----:B------:R-:W-:Y:S02]  /*43f0*/  IADD3.X R35, PT, PT, R4, UR6, RZ, P6, !PT ;  /* 0x0000000604237c10 */ /* 0x000fe4000b7fe4ff */
[----:B-1----:R-:W-:Y:S01]  /*4400*/  IADD3 R36, P6, PT, R3, UR5, RZ ;  /* 0x0000000503247c10 */ /* 0x002fe2000ffde0ff */
[----:B------:R-:W-:Y:S01]  /*4410*/  UIMAD UR5, UR12, 0xa, URZ ;  /* 0x0000000a0c0578a4 */ /* 0x000fe2000f8e02ff */
[----:B------:R-:W-:Y:S01]  /*4420*/  ISETP.GE.U32.AND P2, PT, R38, 0x7fffffb6, PT ;  /* 0x7fffffb62600780c */ /* 0x000fe20003f46070 */
[----:B------:R-:W2:Y:S01]  /*4430*/  @!P3 LDG.E.U8 R227, desc[UR24][R34.64] ;  /* 0x0000001822e3b981 */ /* 0x000ea2000c1e1100 */
[----:B------:R-:W-:Y:S01]  /*4440*/  IADD3.X R37, PT, PT, R5, UR6, RZ, P6, !PT ;  /* 0x0000000605257c10 */ /* 0x000fe2000b7fe4ff */
[----:B------:R-:W-:Y:S02]  /*4450*/  USHF.R.S32.HI UR6, URZ, 0x1f, UR5 ;  /* 0x0000001fff067899 */ /* 0x000fe40008011405 */
[----:B------:R-:W-:Y:S02]  /*4460*/  IADD3 R38, P6, PT, R2, UR5, RZ ;  /* 0x0000000502267c10 */ /* 0x000fe4000ffde0ff */
[----:B------:R-:W2:Y:S01]  /*4470*/  @!P3 LDG.E.U8 R226, desc[UR24][R36.64] ;  /* 0x0000001824e2b981 */ /* 0x000ea2000c1e1100 */
[----:B------:R-:W-:-:S02]  /*4480*/  IADD3 R39, P3, PT, R3, UR5, RZ ;  /* 0x0000000503277c10 */ /* 0x000fc4000ff7e0ff */
[----:B------:R-:W-:Y:S02]  /*4490*/  SHF.R.U32.HI R42, RZ, 0xd, R94 ;  /* 0x0000000dff2a7819 */ /* 0x000fe4000001165e */
[----:B------:R-:W-:Y:S02]  /*44a0*/  IADD3.X R40, PT, PT, R4, UR6, RZ, P6, !PT ;  /* 0x0000000604287c10 */ /* 0x000fe4000b7fe4ff */
[----:B------:R-:W-:Y:S02]  /*44b0*/  ISETP.GE.AND P6, PT, R41, RZ, PT ;  /* 0x000000ff2900720c */ /* 0x000fe40003fc6270 */
[----:B------:R-:W-:Y:S01]  /*44c0*/  IADD3.X R41, PT, PT, R5, UR6, RZ, P3, !PT ;  /* 0x0000000605297c10 */ /* 0x000fe20009ffe4ff */
[----:B------:R-:W-:Y:S01]  /*44d0*/  @!P2 IMAD.MOV.U32 R43, RZ, RZ, R40 ;  /* 0x000000ffff2ba224 */ /* 0x000fe200078e0028 */
[----:B------:R-:W-:Y:S01]  /*44e0*/  LOP3.LUT P3, RZ, R42, 0x1, RZ, 0xc0, !PT ;  /* 0x000000012aff7812 */ /* 0x000fe2000786c0ff */
[----:B------:R-:W-:Y:S01]  /*44f0*/  @!P2 IMAD.MOV.U32 R42, RZ, RZ, R38 ;  /* 0x000000ffff2aa224 */ /* 0x000fe200078e0026 */
[----:B------:R-:W-:-:S04]  /*4500*/  UIMAD UR5, UR12, 0x12, URZ ;  /* 0x000000120c0578a4 */ /* 0x000fc8000f8e02ff */
[----:B------:R0:W2:Y:S01]  /*4510*/  @!P2 LDG.E.U8 R235, desc[UR24][R42.64] ;  /* 0x000000182aeba981 */ /* 0x0000a2000c1e1100 */
[----:B------:R-:W-:Y:S01]  /*4520*/  USHF.R.S32.HI UR6, URZ, 0x1f, UR5 ;  /* 0x0000001fff067899 */ /* 0x000fe20008011405 */
[----:B------:R-:W-:Y:S01]  /*4530*/  SHF.R.U32.HI R44, RZ, 0x5, R94 ;  /* 0x00000005ff2c7819 */ /* 0x000fe2000001165e */
[----:B0-----:R-:W-:Y:S02]  /*4540*/  @!P2 IMAD.MOV.U32 R42, RZ, RZ, R39 ;  /* 0x000000ffff2aa224 */ /* 0x001fe400078e0027 */
[----:B------:R-:W-:-:S05]  /*4550*/  @!P2 IMAD.MOV.U32 R43, RZ, RZ, R41 ;  /* 0x000000ffff2ba224 */ /* 0x000fca00078e0029 */
[----:B------:R0:W2:Y:S01]  /*4560*/  @!P2 LDG.E.U8 R234, desc[UR24][R42.64] ;  /* 0x000000182aeaa981 */ /* 0x0000a2000c1e1100 */
[----:B------:R-:W-:Y:S01]  /*4570*/  @!P4 IMAD.MOV R107, RZ, RZ, -R107 ;  /* 0x000000ffff6bc224 */ /* 0x000fe200078e0a6b */
[----:B0-----:R-:W-:-:S04]  /*4580*/  IADD3 R42, P2, PT, R2, UR5, RZ ;  /* 0x00000005022a7c10 */ /* 0x001fc8000ff5e0ff */
[----:B------:R-:W-:Y:S02]  /*4590*/  IADD3.X R43, PT, PT, R4, UR6, RZ, P2, !PT ;  /* 0x00000006042b7c10 */ /* 0x000fe400097fe4ff */
[----:B------:R-:W-:Y:S02]  /*45a0*/  LOP3.LUT P2, RZ, R44, 0x1, RZ, 0xc0, !PT ;  /* 0x000000012cff7812 */ /* 0x000fe4000784c0ff */
[----:B------:R-:W-:Y:S01]  /*45b0*/  IADD3 R44, P4, PT, R3, UR5, RZ ;  /* 0x00000005032c7c10 */ /* 0x000fe2000ff9e0ff */
[----:B------:R-:W-:Y:S01]  /*45c0*/  UIMAD UR5, UR12, 0x1a, URZ ;  /* 0x0000001a0c0578a4 */ /* 0x000fe2000f8e02ff */
[----:B------:R-:W-:Y:S01]  /*45d0*/  SHF.R.U64 R47, R110, 0x1d, RZ ;  /* 0x0000001d6e2f7819 */ /* 0x000fe200000012ff */
[----:B------:R-:W2:Y:S01]  /*45e0*/  @P3 LDG.E.U8 R208, desc[UR24][R42.64] ;  /* 0x000000182ad03981 */ /* 0x000ea2000c1e1100 */
[----:B------:R-:W-:Y:S01]  /*45f0*/  IADD3.X R45, PT, PT, R5, UR6, RZ, P4, !PT ;  /* 0x00000006052d7c10 */ /* 0x000fe2000a7fe4ff */
[----:B------:R-:W-:Y:S02]  /*4600*/  USHF.R.S32.HI UR6, URZ, 0x1f, UR5 ;  /* 0x0000001fff067899 */ /* 0x000fe40008011405 */
[----:B------:R-:W-:-:S02]  /*4610*/  IADD3 R46, P4, PT, R2, UR5, RZ ;  /* 0x00000005022e7c10 */ /* 0x000fc4000ff9e0ff */
[----:B------:R-:W2:Y:S01]  /*4620*/  @P3 LDG.E.U8 R225, desc[UR24][R44.64] ;  /* 0x000000182ce13981 */ /* 0x000ea2000c1e1100 */
[----:B------:R-:W-:Y:S02]  /*4630*/  LOP3.LUT P3, RZ, R47, 0x1, RZ, 0xc0, !PT ;  /* 0x000000012fff7812 */ /* 0x000fe4000786c0ff */
[----:B------:R-:W-:Y:S02]  /*4640*/  IADD3.X R47, PT, PT, R4, UR6, RZ, P4, !PT ;  /* 0x00000006042f7c10 */ /* 0x000fe4000a7fe4ff */
[----:B------:R-:W-:Y:S01]  /*4650*/  IADD3 R48, P4, PT, R3, UR5, RZ ;  /* 0x0000000503307c10 */ /* 0x000fe2000ff9e0ff */
[----:B------:R-:W-:Y:S01]  /*4660*/  UIMAD UR5, UR12, 0x22, URZ ;  /* 0x000000220c0578a4 */ /* 0x000fe2000f8e02ff */
[----:B------:R0:W-:Y:S02]  /*4670*/  STL [R1+0x194], R8 ;  /* 0x0001940801007387 */ /* 0x0001e40000100800 */
[----:B------:R-:W-:Y:S01]  /*4680*/  IADD3.X R49, PT, PT, R5, UR6, RZ, P4, !PT ;  /* 0x0000000605317c10 */ /* 0x000fe2000a7fe4ff */
[----:B------:R-:W-:Y:S01]  /*4690*/  USHF.R.S32.HI UR6, URZ, 0x1f, UR5 ;  /* 0x0000001fff067899 */ /* 0x000fe20008011405 */
[----:B------:R1:W-:Y:S01]  /*46a0*/  STL [R1+0x1a0], R6 ;  /* 0x0001a00601007387 */ /* 0x0003e20000100800 */
[----:B------:R-:W-:-:S03]  /*46b0*/  SHF.R.U64 R51, R110, 0x15, RZ ;  /* 0x000000156e337819 */ /* 0x000fc600000012ff */
[----:B------:R-:W2:Y:S01]  /*46c0*/  @P2 LDG.E.U8 R217, desc[UR24][R46.64] ;  /* 0x000000182ed92981 */ /* 0x000ea2000c1e1100 */
[----:B0-----:R-:W-:-:S03]  /*46d0*/  IADD3 R8, P4, PT, R2, UR5, RZ ;  /* 0x0000000502087c10 */ /* 0x001fc6000ff9e0ff */
[----:B------:R-:W2:Y:S01]  /*46e0*/  @P2 LDG.E.U8 R219, desc[UR24][R48.64] ;  /* 0x0000001830db2981 */ /* 0x000ea2000c1e1100 */
[----:B-1----:R-:W-:Y:S02]  /*46f0*/  IADD3 R6, P2, PT, R3, UR5, RZ ;  /* 0x0000000503067c10 */ /* 0x002fe4000ff5e0ff */
[----:B------:R-:W-:Y:S01]  /*4700*/  IADD3.X R9, PT, PT, R4, UR6, RZ, P4, !PT ;  /* 0x0000000604097c10 */ /* 0x000fe2000a7fe4ff */
[----:B------:R0:W-:Y:S01]  /*4710*/  STL [R1+0x19c], R7 ;  /* 0x00019c0701007387 */ /* 0x0001e20000100800 */
[----:B------:R-:W-:Y:S01]  /*4720*/  ISETP.GE.AND P4, PT, R50, RZ, PT ;  /* 0x000000ff3200720c */ /* 0x000fe20003f86270 */
[----:B------:R-:W-:Y:S01]  /*4730*/  @P3 IMAD.MOV.U32 R50, RZ, RZ, R8 ;  /* 0x000000ffff323224 */ /* 0x000fe200078e0008 */
[----:B0-----:R-:W-:Y:S02]  /*4740*/  IADD3.X R7, PT, PT, R5, UR6, RZ, P2, !PT ;  /* 0x0000000605077c10 */ /* 0x001fe400097fe4ff */
        /* <DEDUP_REMOVED lines=28> */
[----:B----4-:R-:W-:Y:S02]  /*4910*/  @P2 IMAD.MOV.U32 R50, RZ, RZ, R6 ;  /* 0x000000ffff322224 */ /* 0x010fe400078e0006 */
[----:B------:R-:W-:Y:S01]  /*4920*/  IADD3.X R9, PT, PT, R4, UR6, RZ, P6, !PT ;  /* 0x0000000604097c10 */ /* 0x000fe2000b7fe4ff */
[----:B------:R-:W-:Y:S01]  /*4930*/  @P2 IMAD.MOV.U32 R51, RZ, RZ, R7 ;  /* 0x000000ffff332224 */ /* 0x000fe200078e0007 */
[----:B------:R-:W-:Y:S01]  /*4940*/  SHF.R.U64 R53, R110, 0x5, RZ ;  /* 0x000000056e357819 */ /* 0x000fe200000012ff */
[----:B------:R1:W-:Y:S01]  /*4950*/  STL [R1+0xac], R7 ;  /* 0x0000ac0701007387 */ /* 0x0003e20000100800 */
[----:B0-----:R-:W-:-:S03]  /*4960*/  IADD3 R6, P6, PT, R3, UR5, RZ ;  /* 0x0000000503067c10 */ /* 0x001fc6000ffde0ff */
[----:B------:R0:W4:Y:S01]  /*4970*/  @P2 LDG.E.U8 R218, desc[UR24][R50.64] ;  /* 0x0000001832da2981 */ /* 0x000122000c1e1100 */
        /* <DEDUP_REMOVED lines=17> */
[----:B0-----:R-:W-:Y:S02]  /*4a90*/  @P2 IMAD.MOV.U32 R50, RZ, RZ, R8 ;  /* 0x000000ffff322224 */ /* 0x001fe400078e0008 */
[----:B------:R-:W-:Y:S01]  /*4aa0*/  @P2 IMAD.MOV.U32 R51, RZ, RZ, R9 ;  /* 0x000000ffff332224 */ /* 0x000fe200078e0009 */
[----:B-1----:R-:W-:-:S04]  /*4ab0*/  IADD3.X R7, PT, PT, R5, UR6, RZ, P3, !PT ;  /* 0x0000000605077c10 */ /* 0x002fc80009ffe4ff */
[----:B------:R0:W2:Y:S01]  /*4ac0*/  @P2 LDG.E.U8 R210, desc[UR24][R50.64] ;  /* 0x0000001832d22981 */ /* 0x0000a2000c1e1100 */
[----:B------:R-:W-:Y:S01]  /*4ad0*/  UIMAD UR5, UR12, 0x3, URZ ;  /* 0x000000030c0578a4 */ /* 0x000fe2000f8e02ff */
[----:B------:R-:W-:Y:S01]  /*4ae0*/  VIADD R53, R238, 0xfffffffc ;  /* 0xfffffffcee357836 */ /* 0x000fe20000000000 */
[----:B------:R-:W-:Y:S02]  /*4af0*/  ISETP.GE.AND P6, PT, R52, RZ, PT ;  /* 0x000000ff3400720c */ /* 0x000fe40003fc6270 */
[----:B------:R-:W-:Y:S01]  /*4b00*/  USHF.R.S32.HI UR6, URZ, 0x1f, UR5 ;  /* 0x0000001fff067899 */ /* 0x000fe20008011405 */
[----:B0-----:R-:W-:Y:S02]  /*4b10*/  @P2 IMAD.MOV.U32 R50, RZ, RZ, R6 ;  /* 0x000000ffff322224 */ /* 0x001fe400078e0006 */
[----:B------:R-:W-:Y:S02]  /*4b20*/  @P2 IMAD.MOV.U32 R51, RZ, RZ, R7 ;  /* 0x000000ffff332224 */ /* 0x000fe400078e0007 */
[----:B------:R-:W-:-:S03]  /*4b30*/  VIADD R52, R238, 0xfffffff4 ;  /* 0xfffffff4ee347836 */ /* 0x000fc60000000000 */
[----:B------:R0:W2:Y:S01]  /*4b40*/  @P2 LDG.E.U8 R209, desc[UR24][R50.64] ;  /* 0x0000001832d12981 */ /* 0x0000a2000c1e1100 */
[----:B------:R-:W-:Y:S01]  /*4b50*/  ISETP.GE.U32.AND P3, PT, R53, 0x7fffffbd, PT ;  /* 0x7fffffbd3500780c */ /* 0x000fe20003f66070 */
[----:B------:R-:W-:Y:S01]  /*4b60*/  @!P4 IMAD.MOV R115, RZ, RZ, -R115 ;  /* 0x000000ffff73c224 */ /* 0x000fe200078e0a73 */
[----:B0-----:R-:W-:-:S04]  /*4b70*/  IADD3 R50, P2, PT, R2, UR5, RZ ;  /* 0x0000000502327c10 */ /* 0x001fc8000ff5e0ff */
[----:B------:R-:W-:Y:S02]  /*4b80*/  IADD3.X R51, PT, PT, R4, UR6, RZ, P2, !PT ;  /* 0x0000000604337c10 */ /* 0x000fe400097fe4ff */
[----:B------:R-:W-:Y:S02]  /*4b90*/  ISETP.GE.U32.AND P2, PT, R52, 0x7fffffb5, PT ;  /* 0x7fffffb53400780c */ /* 0x000fe40003f46070 */
[----:B------:R-:W-:Y:S01]  /*4ba0*/  IADD3 R52, P4, PT, R3, UR5, RZ ;  /* 0x0000000503347c10 */ /* 0x000fe2000ff9e0ff */
[----:B------:R-:W-:Y:S01]  /*4bb0*/  UIMAD UR5, UR12, 0xb, URZ ;  /* 0x0000000b0c0578a4 */ /* 0x000fe2000f8e02ff */
[----:B------:R-:W-:Y:S01]  /*4bc0*/  SHF.R.U32.HI R55, RZ, 0xc, R94 ;  /* 0x0000000cff377819 */ /* 0x000fe2000001165e */
[----:B------:R-:W2:Y:S01]  /*4bd0*/  @!P3 LDG.E.U8 R201, desc[UR24][R50.64] ;  /* 0x0000001832c9b981 */ /* 0x000ea2000c1e1100 */
[----:B------:R-:W-:Y:S01]  /*4be0*/  IADD3.X R53, PT, PT, R5, UR6, RZ, P4, !PT ;  /* 0x0000000605357c10 */ /* 0x000fe2000a7fe4ff */
[----:B------:R-:W-:Y:S02]  /*4bf0*/  USHF.R.S32.HI UR6, URZ, 0x1f, UR5 ;  /* 0x0000001fff067899 */ /* 0x000fe40008011405 */
[----:B------:R-:W-:-:S02]  /*4c00*/  IADD3 R54, P4, PT, R2, UR5, RZ ;  /* 0x0000000502367c10 */ /* 0x000fc4000ff9e0ff */
[----:B------:R-:W2:Y:S01]  /*4c10*/  @!P3 LDG.E.U8 R194, desc[UR24][R52.64] ;  /* 0x0000001834c2b981 */ /* 0x000ea2000c1e1100 */
[----:B------:R-:W-:Y:S02]  /*4c20*/  LOP3.LUT P3, RZ, R55, 0x1, RZ, 0xc0, !PT ;  /* 0x0000000137ff7812 */ /* 0x000fe4000786c0ff */
[----:B------:R-:W-:Y:S02]  /*4c30*/  IADD3.X R55, PT, PT, R4, UR6, RZ, P4, !PT ;  /* 0x0000000604377c10 */ /* 0x000fe4000a7fe4ff */
[----:B------:R-:W-:Y:S01]  /*4c40*/  IADD3 R56, P4, PT, R3, UR5, RZ ;  /* 0x0000000503387c10 */ /* 0x000fe2000ff9e0ff */
[----:B------:R-:W-:Y:S02]  /*4c50*/  UIMAD UR5, UR12, 0x13, URZ ;  /* 0x000000130c0578a4 */ /* 0x000fe4000f8e02ff */
[----:B------:R-:W2:Y:S01]  /*4c60*/  @!P2 LDG.E.U8 R204, desc[UR24][R54.64] ;  /* 0x0000001836cca981 */ /* 0x000ea2000c1e1100 */
[----:B------:R-:W-:Y:S01]  /*4c70*/  IADD3.X R57, PT, PT, R5, UR6, RZ, P4, !PT ;  /* 0x0000000605397c10 */ /* 0x000fe2000a7fe4ff */
[----:B------:R-:W-:-:S02]  /*4c80*/  USHF.R.S32.HI UR6, URZ, 0x1f, UR5 ;  /* 0x0000001fff067899 */ /* 0x000fc40008011405 */
[----:B------:R-:W-:Y:S02]  /*4c90*/  IADD3 R58, P4, PT, R2, UR5, RZ ;  /* 0x00000005023a7c10 */ /* 0x000fe4000ff9e0ff */
[----:B------:R-:W2:Y:S01]  /*4ca0*/  @!P2 LDG.E.U8 R203, desc[UR24][R56.64] ;  /* 0x0000001838cba981 */ /* 0x000ea2000c1e1100 */
[----:B------:R-:W-:Y:S02]  /*4cb0*/  IADD3 R59, P2, PT, R3, UR5, RZ ;  /* 0x00000005033b7c10 */ /* 0x000fe4000ff5e0ff */
[----:B------:R-:W-:Y:S02]  /*4cc0*/  SHF.R.U32.HI R62, RZ, 0x4, R94 ;  /* 0x00000004ff3e7819 */ /* 0x000fe4000001165e */
[----:B------:R-:W-:Y:S02]  /*4cd0*/  IADD3.X R60, PT, PT, R4, UR6, RZ, P4, !PT ;  /* 0x00000006043c7c10 */ /* 0x000fe4000a7fe4ff */
[----:B------:R-:W-:Y:S02]  /*4ce0*/  ISETP.GE.AND P4, PT, R61, RZ, PT ;  /* 0x000000ff3d00720c */ /* 0x000fe40003f86270 */
[----:B------:R-:W-:Y:S01]  /*4cf0*/  IADD3.X R61, PT, PT, R5, UR6, RZ, P2, !PT ;  /* 0x00000006053d7c10 */ /* 0x000fe200097fe4ff */
[----:B------:R-:W-:Y:S01]  /*4d00*/  @P3 IMAD.MOV.U32 R63, RZ, RZ, R60 ;  /* 0x000000ffff3f3224 */ /* 0x000fe200078e003c */
[----:B------:R-:W-:Y:S01]  /*4d10*/  LOP3.LUT P2, RZ, R62, 0x1, RZ, 0xc0, !PT ;  /* 0x000000013eff7812 */ /* 0x000fe2000784c0ff */
[----:B------:R-:W-:Y:S01]  /*4d20*/  @P3 IMAD.MOV.U32 R62, RZ, RZ, R58 ;  /* 0x000000ffff3e3224 */ /* 0x000fe200078e003a */
[----:B------:R-:W-:-:S04]  /*4d30*/  UIMAD UR5, UR12, 0x1b, URZ ;  /* 0x0000001b0c0578a4 */ /* 0x000fc8000f8e02ff */
[----:B------:R0:W2:Y:S01]  /*4d40*/  @P3 LDG.E.U8 R190, desc[UR24][R62.64] ;  /* 0x000000183ebe3981 */ /* 0x0000a2000c1e1100 */
[----:B------:R-:W-:Y:S01]  /*4d50*/  USHF.R.S32.HI UR6, URZ, 0x1f, UR5 ;  /* 0x0000001fff067899 */ /* 0x000fe20008011405 */
[----:B------:R-:W-:Y:S01]  /*4d60*/  SHF.R.U64 R64, R110, 0x1c, RZ ;  /* 0x0000001c6e407819 */ /* 0x000fe200000012ff */
[----:B0-----:R-:W-:Y:S02]  /*4d70*/  @P3 IMAD.MOV.U32 R62, RZ, RZ, R59 ;  /* 0x000000ffff3e3224 */ /* 0x001fe400078e003b */
[----:B------:R-:W-:-:S05]  /*4d80*/  @P3 IMAD.MOV.U32 R63, RZ, RZ, R61 ;  /* 0x000000ffff3f3224 */ /* 0x000fca00078e003d */
[----:B------:R0:W2:Y:S01]  /*4d90*/  @P3 LDG.E.U8 R207, desc[UR24][R62.64] ;  /* 0x000000183ecf3981 */ /* 0x0000a2000c1e1100 */
[----:B------:R-:W-:Y:S01]  /*4da0*/  @!P6 IMAD.MOV R118, RZ, RZ, -R118 ;  /* 0x000000ffff76e224 */ /* 0x000fe200078e0a76 */
[----:B0-----:R-:W-:-:S04]  /*4db0*/  IADD3 R62, P3, PT, R2, UR5, RZ ;  /* 0x00000005023e7c10 */ /* 0x001fc8000ff7e0ff */
[----:B------:R-:W-:Y:S02]  /*4dc0*/  IADD3.X R63, PT, PT, R4, UR6, RZ, P3, !PT ;  /* 0x00000006043f7c10 */ /* 0x000fe40009ffe4ff */
[----:B------:R-:W-:Y:S02]  /*4dd0*/  LOP3.LUT P3, RZ, R64, 0x1, RZ, 0xc0, !PT ;  /* 0x0000000140ff7812 */ /* 0x000fe4000786c0ff */
[----:B------:R-:W-:Y:S01]  /*4de0*/  IADD3 R64, P6, PT, R3, UR5, RZ ;  /* 0x0000000503407c10 */ /* 0x000fe2000ffde0ff */
[----:B------:R-:W-:Y:S01]  /*4df0*/  UIMAD UR5, UR12, 0x23, URZ ;  /* 0x000000230c0578a4 */ /* 0x000fe2000f8e02ff */
[----:B------:R0:W-:Y:S02]  /*4e00*/  STL [R1+0x1a8], R8 ;  /* 0x0001a80801007387 */ /* 0x0001e40000100800 */
[----:B------:R-:W-:Y:S01]  /*4e10*/  IADD3.X R65, PT, PT, R5, UR6, RZ, P6, !PT ;  /* 0x0000000605417c10 */ /* 0x000fe2000b7fe4ff */
[----:B------:R-:W-:Y:S01]  /*4e20*/  USHF.R.S32.HI UR6, URZ, 0x1f, UR5 ;  /* 0x0000001fff067899 */ /* 0x000fe20008011405 */
[----:B------:R-:W-:Y:S01]  /*4e30*/  STL [R1+0x1b0], R6 ;  /* 0x0001b00601007387 */ /* 0x000fe20000100800 */
[----:B------:R-:W-:-:S03]  /*4e40*/  SHF.R.U64 R66, R110, 0x14, RZ ;  /* 0x000000146e427819 */ /* 0x000fc600000012ff */
[----:B------:R-:W2:Y:S01]  /*4e50*/  @P2 LDG.E.U8 R193, desc[UR24][R62.64] ;  /* 0x000000183ec12981 */ /* 0x000ea2000c1e1100 */
[----:B0-----:R-:W-:-:S03]  /*4e60*/  IADD3 R8, P6, PT, R2, UR5, RZ ;  /* 0x0000000502087c10 */ /* 0x001fc6000ffde0ff */
[----:B------:R0:W-:Y:S04]  /*4e70*/  STL [R1+0x1a4], R9 ;  /* 0x0001a40901007387 */ /* 0x0001e80000100800 */
[----:B------:R-:W2:Y:S01]  /*4e80*/  @P2 LDG.E.U8 R224, desc[UR24][R64.64] ;  /* 0x0000001840e02981 */ /* 0x000ea2000c1e1100 */
[----:B------:R-:W-:Y:S02]  /*4e90*/  LOP3.LUT P2, RZ, R66, 0x1, RZ, 0xc0, !PT ;  /* 0x0000000142ff7812 */ /* 0x000fe4000784c0ff */
[----:B0-----:R-:W-:Y:S02]  /*4ea0*/  IADD3.X R9, PT, PT, R4, UR6, RZ, P6, !PT ;  /* 0x0000000604097c10 */ /* 0x001fe4000b7fe4ff */
[----:B------:R-:W-:Y:S01]  /*4eb0*/  IADD3 R6, P6, PT, R3, UR5, RZ ;  /* 0x0000000503067c10 */ /* 0x000fe2000ffde0ff */
[----:B------:R0:W-:Y:S01]  /*4ec0*/  STL [R1+0x1ac], R7 ;  /* 0x0001ac0701007387 */ /* 0x0001e20000100800 */
[----:B------:R-:W-:Y:S01]  /*4ed0*/  UIMAD UR5, UR12, 0x2b, URZ ;  /* 0x0000002b0c0578a4 */ /* 0x000fe2000f8e02ff */
[----:B------:R-:W-:-:S02]  /*4ee0*/  @P3 IMAD.MOV.U32 R66, RZ, RZ, R8 ;  /* 0x000000ffff423224 */ /* 0x000fc400078e0008 */
[----:B------:R-:W-:Y:S01]  /*4ef0*/  @P3 IMAD.MOV.U32 R67, RZ, RZ, R9 ;  /* 0x000000ffff433224 */ /* 0x000fe200078e0009 */
[----:B------:R1:W-:Y:S04]  /*4f00*/  STL [R1+0x38], R8 ;  /* 0x0000380801007387 */ /* 0x0003e80000100800 */
[----:B------:R3:W2:Y:S01]  /*4f10*/  @P3 LDG.E.U8 R215, desc[UR24][R66.64] ;  /* 0x0000001842d73981 */ /* 0x0006a2000c1e1100 */
[----:B0-----:R-:W-:Y:S01]  /*4f20*/  IADD3.X R7, PT, PT, R5, UR6, RZ, P6, !PT ;  /* 0x0000000605077c10 */ /* 0x001fe2000b7fe4ff */
[----:B------:R-:W-:Y:S02]  /*4f30*/  USHF.R.S32.HI UR6, URZ, 0x1f, UR5 ;  /* 0x0000001fff067899 */ /* 0x000fe40008011405 */
[----:B-1----:R-:W-:Y:S01]  /*4f40*/  IADD3 R8, P6, PT, R2, UR5, RZ ;  /* 0x0000000502087c10 */ /* 0x002fe2000ffde0ff */
[----:B------:R0:W-:Y:S01]  /*4f50*/  STL [R1+0x34], R9 ;  /* 0x0000340901007387 */ /* 0x0001e20000100800 */
[----:B---3--:R-:W-:-:S02]  /*4f60*/  @P3 IMAD.MOV.U32 R66, RZ, RZ, R6 ;  /* 0x000000ffff423224 */ /* 0x008fc400078e0006 */
[----:B------:R-:W-:Y:S01]  /*4f70*/  @P3 IMAD.MOV.U32 R67, RZ, RZ, R7 ;  /* 0x000000ffff433224 */ /* 0x000fe200078e0007 */
[----:B------:R1:W-:Y:S01]  /*4f80*/  STL [R1+0x40], R6 ;  /* 0x0000400601007387 */ /* 0x0003e20000100800 */
[----:B0-----:R-:W-:-:S03]  /*4f90*/  IADD3.X R9, PT, PT, R4, UR6, RZ, P6, !PT ;  /* 0x0000000604097c10 */ /* 0x001fc6000b7fe4ff */
[----:B------:R0:W3:Y:S01]  /*4fa0*/  @P3 LDG.E.U8 R213, desc[UR24][R66.64] ;  /* 0x0000001842d53981 */ /* 0x0000e2000c1e1100 */
[----:B-1----:R-:W-:-:S03]  /*4fb0*/  IADD3 R6, P3, PT, R3, UR5, RZ ;  /* 0x0000000503067c10 */ /* 0x002fc6000ff7e0ff */
[----:B------:R1:W-:Y:S01]  /*4fc0*/  STL [R1+0x3c], R7 ;  /* 0x00003c0701007387 */ /* 0x0003e20000100800 */
[----:B------:R-:W-:Y:S01]  /*4fd0*/  SHF.R.U64 R69, R110, 0xc, RZ ;  /* 0x0000000c6e457819 */ /* 0x000fe200000012ff */
[----:B0-----:R-:W-:Y:S02]  /*4fe0*/  @P2 IMAD.MOV.U32 R66, RZ, RZ, R8 ;  /* 0x000000ffff422224 */ /* 0x001fe400078e0008 */
[----:B------:R-:W-:Y:S01]  /*4ff0*/  @P2 IMAD.MOV.U32 R67, RZ, RZ, R9 ;  /* 0x000000ffff432224 */ /* 0x000fe200078e0009 */
[----:B-1----:R-:W-:-:S04]  /*5000*/  IADD3.X R7, PT, PT, R5, UR6, RZ, P3, !PT ;  /* 0x0000000605077c10 */ /* 0x002fc80009ffe4ff */
[----:B------:R0:W2:Y:S01]  /*5010*/  @P2 LDG.E.U8 R212, desc[UR24][R66.64] ;  /* 0x0000001842d42981 */ /* 0x0000a2000c1e1100 */
[----:B------:R-:W-:Y:S01]  /*5020*/  LOP3.LUT P3, RZ, R69, 0x1, RZ, 0xc0, !PT ;  /* 0x0000000145ff7812 */ /* 0x000fe2000786c0ff */
[----:B------:R-:W-:Y:S02]  /*5030*/  UIMAD UR5, UR12, 0x33, URZ ;  /* 0x000000330c0578a4 */ /* 0x000fe4000f8e02ff */
[----:B------:R-:W-:Y:S02]  /*5040*/  STL [R1+0xb8], R8 ;  /* 0x0000b80801007387 */ /* 0x000fe40000100800 */
        /* <DEDUP_REMOVED lines=8> */
[----:B------:R-:W-:-:S02]  /*50d0*/  ISETP.GE.AND P6, PT, R68, RZ, PT ;  /* 0x000000ff4400720c */ /* 0x000fc40003fc6270 */
[----:B0-----:R-:W-:Y:S02]  /*50e0*/  IADD3 R7, P2, PT, R2, UR5, RZ ;  /* 0x0000000502077c10 */ /* 0x001fe4000ff5e0ff */
[----:B------:R-:W-:Y:S01]  /*50f0*/  IADD3 R6, P4, PT, R3, UR5, RZ ;  /* 0x0000000503067c10 */ /* 0x000fe2000ff9e0ff */
[----:B------:R-:W-:Y:S01]  /*5100*/  UIMAD UR5, UR12, 0x3b, URZ ;  /* 0x0000003b0c0578a4 */ /* 0x000fe2000f8e02ff */
[----:B------:R-:W-:Y:S02]  /*5110*/  IADD3.X R8, PT, PT, R4, UR6, RZ, P2, !PT ;  /* 0x0000000604087c10 */ /* 0x000fe400097fe4ff */
[----:B------:R-:W-:Y:S01]  /*5120*/  SHF.R.U64 R68, R110, 0x4, RZ ;  /* 0x000000046e447819 */ /* 0x000fe200000012ff */
[----:B------:R0:W-:Y:S01]  /*5130*/  STL [R1+0x138], R7 ;  /* 0x0001380701007387 */ /* 0x0001e20000100800 */
[----:B-1----:R-:W-:Y:S02]  /*5140*/  @P3 IMAD.MOV.U32 R66, RZ, RZ, R7 ;  /* 0x000000ffff423224 */ /* 0x002fe400078e0007 */
[----:B------:R-:W-:Y:S01]  /*5150*/  LOP3.LUT P2, RZ, R68, 0x1, RZ, 0xc0, !PT ;  /* 0x0000000144ff7812 */ /* 0x000fe2000784c0ff */
        /* <DEDUP_REMOVED lines=10> */
[----:B------:R1:W-:Y:S01]  /*5200*/  STL [R1+0x13c], R7 ;  /* 0x00013c0701007387 */ /* 0x0003e20000100800 */
[----:B------:R-:W-:Y:S01]  /*5210*/  VIADD R68, R238, 0xfffffffb ;  /* 0xfffffffbee447836 */ /* 0x000fe20000000000 */
[----:B0-----:R-:W-:Y:S02]  /*5220*/  IADD3 R6, P4, PT, R3, UR5, RZ ;  /* 0x0000000503067c10 */ /* 0x001fe4000ff9e0ff */
[----:B------:R0:W4:Y:S01]  /*5230*/  @P3 LDG.E.U8 R200, desc[UR24][R66.64] ;  /* 0x0000001842c83981 */ /* 0x000122000c1e1100 */
[----:B------:R-:W-:Y:S01]  /*5240*/  USHF.L.U32 UR5, UR12, 0x2, URZ ;  /* 0x000000020c057899 */ /* 0x000fe200080006ff */
[----:B-1----:R-:W-:-:S02]  /*5250*/  IADD3.X R7, PT, PT, R5, UR6, RZ, P4, !PT ;  /* 0x0000000605077c10 */ /* 0x002fc4000a7fe4ff */
[----:B------:R-:W-:Y:S01]  /*5260*/  ISETP.GE.U32.AND P3, PT, R68, 0x7fffffbc, PT ;  /* 0x7fffffbc4400780c */ /* 0x000fe20003f66070 */
[----:B0-----:R-:W-:Y:S02]  /*5270*/  @P2 IMAD.MOV.U32 R66, RZ, RZ, R8 ;  /* 0x000000ffff422224 */ /* 0x001fe400078e0008 */
[----:B------:R-:W-:Y:S01]  /*5280*/  @P2 IMAD.MOV.U32 R67, RZ, RZ, R9 ;  /* 0x000000ffff432224 */ /* 0x000fe200078e0009 */
[----:B------:R-:W-:Y:S01]  /*5290*/  USHF.R.S32.HI UR6, URZ, 0x1f, UR5 ;  /* 0x0000001fff067899 */ /* 0x000fe20008011405 */
[----:B------:R-:W-:Y:S02]  /*52a0*/  @P2 IMAD.MOV.U32 R68, RZ, RZ, R6 ;  /* 0x000000ffff442224 */ /* 0x000fe400078e0006 */
[----:B------:R-:W-:Y:S01]  /*52b0*/  @P2 IMAD.MOV.U32 R69, RZ, RZ, R7 ;  /* 0x000000ffff452224 */ /* 0x000fe200078e0007 */
[----:B------:R0:W2:Y:S04]  /*52c0*/  @P2 LDG.E.U8 R192, desc[UR24][R66.64] ;  /* 0x0000001842c02981 */ /* 0x0000a8000c1e1100 */
[----:B------:R1:W2:Y:S01]  /*52d0*/  @P2 LDG.E.U8 R191, desc[UR24][R68.64] ;  /* 0x0000001844bf2981 */ /* 0x0002a2000c1e1100 */
[----:B0-----:R-:W-:-:S02]  /*52e0*/  IADD3 R66, P4, PT, R2, UR5, RZ ;  /* 0x0000000502427c10 */ /* 0x001fc4000ff9e0ff */
[----:B------:R-:W-:Y:S02]  /*52f0*/  IADD3 R67, P2, PT, R3, UR5, RZ ;  /* 0x0000000503437c10 */ /* 0x000fe4000ff5e0ff */
[----:B-1----:R-:W-:Y:S02]  /*5300*/  IADD3.X R68, PT, PT, R4, UR6, RZ, P4, !PT ;  /* 0x0000000604447c10 */ /* 0x002fe4000a7fe4ff */
[----:B------:R-:W-:Y:S02]  /*5310*/  IADD3.X R69, PT, PT, R5, UR6, RZ, P2, !PT ;  /* 0x0000000605457c10 */ /* 0x000fe400097fe4ff */
[----:B------:R-:W-:Y:S01]  /*5320*/  ISETP.GE.AND P4, PT, R70, RZ, PT ;  /* 0x000000ff4600720c */ /* 0x000fe20003f86270 */
[----:B------:R-:W-:Y:S01]  /*5330*/  @!P3 IMAD.MOV.U32 R70, RZ, RZ, R66 ;  /* 0x000000ffff46b224 */ /* 0x000fe200078e0042 */
[----:B------:R-:W-:Y:S01]  /*5340*/  ISETP.GE.U32.AND P2, PT, R71, 0x7fffffb4, PT ;  /* 0x7fffffb44700780c */ /* 0x000fe20003f46070 */
        /* <DEDUP_REMOVED lines=24> */
[----:B------:R-:W2:Y:S01]  /*54d0*/  @P3 LDG.E.U8 R188, desc[UR24][R74.64] ;  /* 0x000000184abc3981 */ /* 0x000ea2000c1e1100 */
[----:B------:R-:W-:Y:S01]  /*54e0*/  IADD3.X R77, PT, PT, R5, UR6, RZ, P6, !PT ;  /* 0x00000006054d7c10 */ /* 0x000fe2000b7fe4ff */
[----:B------:R-:W-:-:S02]  /*54f0*/  USHF.R.S32.HI UR6, URZ, 0x1f, UR5 ;  /* 0x0000001fff067899 */ /* 0x000fc40008011405 */
[----:B------:R-:W-:Y:S02]  /*5500*/  IADD3 R199, P6, PT, R2, UR5, RZ ;  /* 0x0000000502c77c10 */ /* 0x000fe4000ffde0ff */
[----:B------:R-:W2:Y:S01]  /*5510*/  @P3 LDG.E.U8 R187, desc[UR24][R76.64] ;  /* 0x000000184cbb3981 */ /* 0x000ea2000c1e1100 */
[----:B------:R-:W-:Y:S02]  /*5520*/  IADD3 R216, P3, PT, R3, UR5, RZ ;  /* 0x0000000503d87c10 */ /* 0x000fe4000ff7e0ff */
[----:B------:R-:W-:Y:S02]  /*5530*/  SHF.R.U64 R81, R110, 0x1b, RZ ;  /* 0x0000001b6e517819 */ /* 0x000fe400000012ff */
[----:B------:R-:W-:Y:S02]  /*5540*/  IADD3.X R195, PT, PT, R4, UR6, RZ, P6, !PT ;  /* 0x0000000604c37c10 */ /* 0x000fe4000b7fe4ff */
[----:B------:R-:W-:Y:S02]  /*5550*/  IADD3.X R214, PT, PT, R5, UR6, RZ, P3, !PT ;  /* 0x0000000605d67c10 */ /* 0x000fe40009ffe4ff */
[----:B------:R-:W-:Y:S01]  /*5560*/  ISETP.GE.AND P6, PT, R80, RZ, PT ;  /* 0x000000ff5000720c */ /* 0x000fe20003fc6270 */
        /* <DEDUP_REMOVED lines=13> */
[----:B------:R-:W-:Y:S01]  /*5640*/  @!P4 IMAD.MOV R125, RZ, RZ, -R125 ;  /* 0x000000ffff7dc224 */ /* 0x000fe200078e0a7d */
[----:B0-----:R-:W-:-:S02]  /*5650*/  IADD3 R7, P2, PT, R2, UR5, RZ ;  /* 0x0000000502077c10 */ /* 0x001fc4000ff5e0ff */
[----:B------:R-:W-:Y:S02]  /*5660*/  IADD3 R6, P4, PT, R3, UR5, RZ ;  /* 0x0000000503067c10 */ /* 0x000fe4000ff9e0ff */
[----:B-1----:R-:W-:Y:S02]  /*5670*/  SHF.R.U64 R80, R110, 0x13, RZ ;  /* 0x000000136e507819 */ /* 0x002fe400000012ff */
[----:B------:R-:W-:Y:S01]  /*5680*/  IADD3.X R8, PT, PT, R4, UR6, RZ, P2, !PT ;  /* 0x0000000604087c10 */ /* 0x000fe200097fe4ff */
[----:B------:R-:W-:Y:S01]  /*5690*/  UIMAD UR5, UR12, 0x2c, URZ ;  /* 0x0000002c0c0578a4 */ /* 0x000fe2000f8e02ff */
[----:B------:R-:W-:Y:S01]  /*56a0*/  LOP3.LUT P2, RZ, R80, 0x1, RZ, 0xc0, !PT ;  /* 0x0000000150ff7812 */ /* 0x000fe2000784c0ff */
[----:B------:R0:W-:Y:S01]  /*56b0*/  STL [R1+0x48], R7 ;  /* 0x0000480701007387 */ /* 0x0001e20000100800 */
[----:B------:R-:W-:Y:S02]  /*56c0*/  @P3 IMAD.MOV.U32 R80, RZ, RZ, R7 ;  /* 0x000000ffff503224 */ /* 0x000fe400078e0007 */
[----:B------:R-:W-:Y:S01]  /*56d0*/  @P3 IMAD.MOV.U32 R81, RZ, RZ, R8 ;  /* 0x000000ffff513224 */ /* 0x000fe200078e0008 */
[----:B------:R1:W-:Y:S04]  /*56e0*/  STL [R1+0x44], R8 ;  /* 0x0000440801007387 */ /* 0x0003e80000100800 */
[----:B------:R1:W2:Y:S01]  /*56f0*/  @P3 LDG.E.U8 R175, desc[UR24][R80.64] ;  /* 0x0000001850af3981 */ /* 0x0002a2000c1e1100 */
[----:B0-----:R-:W-:Y:S01]  /*5700*/  IADD3.X R7, PT, PT, R5, UR6, RZ, P4, !PT ;  /* 0x0000000605077c10 */ /* 0x001fe2000a7fe4ff */
[----:B------:R-:W-:-:S02]  /*5710*/  USHF.R.S32.HI UR6, URZ, 0x1f, UR5 ;  /* 0x0000001fff067899 */ /* 0x000fc40008011405 */
[----:B-1----:R-:W-:Y:S01]  /*5720*/  IADD3 R8, P4, PT, R2, UR5, RZ ;  /* 0x0000000502087c10 */ /* 0x002fe2000ff9e0ff */
[----:B------:R0:W-:Y:S01]  /*5730*/  STL [R1+0x50], R6 ;  /* 0x0000500601007387 */ /* 0x0001e20000100800 */
[----:B------:R-:W-:Y:S02]  /*5740*/  @P3 IMAD.MOV.U32 R80, RZ, RZ, R6 ;  /* 0x000000ffff503224 */ /* 0x000fe400078e0006 */
[----:B------:R-:W-:Y:S01]  /*5750*/  IADD3.X R9, PT, PT, R4, UR6, RZ, P4, !PT ;  /* 0x0000000604097c10 */ /* 0x000fe2000a7fe4ff */
[----:B------:R-:W-:Y:S01]  /*5760*/  @P3 IMAD.MOV.U32 R81, RZ, RZ, R7 ;  /* 0x000000ffff513224 */ /* 0x000fe200078e0007 */
[----:B------:R1:W-:Y:S01]  /*5770*/  STL [R1+0x4c], R7 ;  /* 0x00004c0701007387 */ /* 0x0003e20000100800 */
[----:B0-----:R-:W-:-:S03]  /*5780*/  IADD3 R6, P4, PT, R3, UR5, RZ ;  /* 0x0000000503067c10 */ /* 0x001fc6000ff9e0ff */
[----:B------:R0:W2:Y:S01]  /*5790*/  @P3 LDG.E.U8 R173, desc[UR24][R80.64] ;  /* 0x0000001850ad3981 */ /* 0x0000a2000c1e1100 */
[----:B------:R-:W-:Y:S01]  /*57a0*/  SHF.R.U64 R82, R110, 0xb, RZ ;  /* 0x0000000b6e527819 */ /* 0x000fe200000012ff */
[----:B------:R-:W-:Y:S01]  /*57b0*/  UIMAD UR5, UR12, 0x34, URZ ;  /* 0x000000340c0578a4 */ /* 0x000fe2000f8e02ff */
[----:B-1----:R-:W-:Y:S01]  /*57c0*/  IADD3.X R7, PT, PT, R5, UR6, RZ, P4, !PT ;  /* 0x0000000605077c10 */ /* 0x002fe2000a7fe4ff */
[----:B0-----:R-:W-:Y:S02]  /*57d0*/  @P2 IMAD.MOV.U32 R80, RZ, RZ, R8 ;  /* 0x000000ffff502224 */ /* 0x001fe400078e0008 */
[----:B------:R-:W-:Y:S01]  /*57e0*/  @P2 IMAD.MOV.U32 R81, RZ, RZ, R9 ;  /* 0x000000ffff512224 */ /* 0x000fe200078e0009 */
[----:B------:R-:W-:Y:S01]  /*57f0*/  LOP3.LUT P3, RZ, R82, 0x1, RZ, 0xc0, !PT ;  /* 0x0000000152ff7812 */ /* 0x000fe2000786c0ff */
[----:B------:R-:W-:-:S03]  /*5800*/  USHF.R.S32.HI UR6, URZ, 0x1f, UR5 ;  /* 0x0000001fff067899 */ /* 0x000fc60008011405 */
[----:B------:R0:W2:Y:S04]  /*5810*/  @P2 LDG.E.U8 R181, desc[UR24][R80.64] ;  /* 0x0000001850b52981 */ /* 0x0000a8000c1e1100 */
[----:B------:R1:W-:Y:S01]  /*5820*/  STL [R1+0xc8], R8 ;  /* 0x0000c80801007387 */ /* 0x0003e20000100800 */
[----:B0-----:R-:W-:Y:S02]  /*5830*/  @P2 IMAD.MOV.U32 R80, RZ, RZ, R6 ;  /* 0x000000ffff502224 */ /* 0x001fe400078e0006 */
[----:B------:R-:W-:Y:S01]  /*5840*/  @P2 IMAD.MOV.U32 R81, RZ, RZ, R7 ;  /* 0x000000ffff512224 */ /* 0x000fe200078e0007 */
[----:B------:R0:W-:Y:S01]  /*5850*/  STL [R1+0xc4], R9 ;  /* 0x0000c40901007387 */ /* 0x0001e20000100800 */
[----:B-1----:R-:W-:-:S03]  /*5860*/  IADD3 R8, P4, PT, R2, UR5, RZ ;  /* 0x0000000502087c10 */ /* 0x002fc6000ff9e0ff */
[----:B------:R1:W-:Y:S04]  /*5870*/  STL [R1+0xd0], R6 ;  /* 0x0000d00601007387 */ /* 0x0003e80000100800 */
[----:B------:R3:W2:Y:S01]  /*5880*/  @P2 LDG.E.U8 R180, desc[UR24][R80.64] ;  /* 0x0000001850b42981 */ /* 0x0006a2000c1e1100 */
[----:B0-----:R-:W-:Y:S02]  /*5890*/  IADD3.X R9, PT, PT, R4, UR6, RZ, P4, !PT ;  /* 0x0000000604097c10 */ /* 0x001fe4000a7fe4ff */
[----:B-1----:R-:W-:Y:S01]  /*58a0*/  IADD3 R6, P2, PT, R3, UR5, RZ ;  /* 0x0000000503067c10 */ /* 0x002fe2000ff5e0ff */
[----:B------:R0:W-:Y:S01]  /*58b0*/  STL [R1+0xcc], R7 ;  /* 0x0000cc0701007387 */ /* 0x0001e20000100800 */
[----:B---3--:R-:W-:Y:S01]  /*58c0*/  SHF.R.U64 R80, R110, 0x3, RZ ;  /* 0x000000036e507819 */ /* 0x008fe200000012ff */
[----:B------:R-:W-:Y:S01]  /*58d0*/  @P3 IMAD.MOV.U32 R81, RZ, RZ, R9 ;  /* 0x000000ffff513224 */ /* 0x000fe200078e0009 */
[----:B0-----:R-:W-:-:S02]  /*58e0*/  IADD3.X R7, PT, PT, R5, UR6, RZ, P2, !PT ;  /* 0x0000000605077c10 */ /* 0x001fc400097fe4ff */
[----:B------:R-:W-:Y:S01]  /*58f0*/  LOP3.LUT P2, RZ, R80, 0x1, RZ, 0xc0, !PT ;  /* 0x0000000150ff7812 */ /* 0x000fe2000784c0ff */
[----:B------:R-:W-:Y:S01]  /*5900*/  @P3 IMAD.MOV.U32 R80, RZ, RZ, R8 ;  /* 0x000000ffff503224 */ /* 0x000fe200078e0008 */
[----:B------:R-:W-:Y:S01]  /*5910*/  UIMAD UR5, UR12, 0x3c, URZ ;  /* 0x0000003c0c0578a4 */ /* 0x000fe2000f8e02ff */
[----:B------:R-:W-:Y:S04]  /*5920*/  STL [R1+0x148], R8 ;  /* 0x0001480801007387 */ /* 0x000fe80000100800 */
[----:B------:R0:W3:Y:S01]  /*5930*/  @P3 LDG.E.U8 R172, desc[UR24][R80.64] ;  /* 0x0000001850ac3981 */ /* 0x0000e2000c1e1100 */
[----:B------:R-:W-:-:S03]  /*5940*/  USHF.R.S32.HI UR6, URZ, 0x1f, UR5 ;  /* 0x0000001fff067899 */ /* 0x000fc60008011405 */
[----:B------:R-:W-:Y:S01]  /*5950*/  STL [R1+0x150], R6 ;  /* 0x0001500601007387 */ /* 0x000fe20000100800 */
[----:B0-----:R-:W-:Y:S02]  /*5960*/  @P3 IMAD.MOV.U32 R80, RZ, RZ, R6 ;  /* 0x000000ffff503224 */ /* 0x001fe400078e0006 */
[----:B------:R-:W-:Y:S01]  /*5970*/  @P3 IMAD.MOV.U32 R81, RZ, RZ, R7 ;  /* 0x000000ffff513224 */ /* 0x000fe200078e0007 */
[----:B------:R-:W-:Y:S01]  /*5980*/  STL [R1+0x144], R9 ;  /* 0x0001440901007387 */ /* 0x000fe20000100800 */
[----:B------:R-:W-:-:S03]  /*5990*/  VIADD R78, R238, 0xfffffffa ;  /* 0xfffffffaee4e7836 */ /* 0x000fc60000000000 */
[----:B------:R0:W-:Y:S04]  /*59a0*/  STL [R1+0x14c], R7 ;  /* 0x00014c0701007387 */ /* 0x0001e80000100800 */
[----:B------:R1:W2:Y:S01]  /*59b0*/  @P3 LDG.E.U8 R178, desc[UR24][R80.64] ;  /* 0x0000001850b23981 */ /* 0x0002a2000c1e1100 */
[----:B------:R-:W-:Y:S01]  /*59c0*/  @!P6 IMAD.MOV R127, RZ, RZ, -R127 ;  /* 0x000000ffff7fe224 */ /* 0x000fe200078e0a7f */
[----:B0-----:R-:W-:Y:S02]  /*59d0*/  IADD3 R7, P3, PT, R2, UR5, RZ ;  /* 0x0000000502077c10 */ /* 0x001fe4000ff7e0ff */
[----:B------:R-:W-:Y:S02]  /*59e0*/  IADD3 R6, P6, PT, R3, UR5, RZ ;  /* 0x0000000503067c10 */ /* 0x000fe4000ffde0ff */
[----:B------:R-:W-:Y:S01]  /*59f0*/  IADD3.X R8, PT, PT, R4, UR6, RZ, P3, !PT ;  /* 0x0000000604087c10 */ /* 0x000fe20009ffe4ff */
[----:B------:R0:W-:Y:S01]  /*5a00*/  STL [R1+0x1c8], R7 ;  /* 0x0001c80701007387 */ /* 0x0001e20000100800 */
[----:B------:R-:W-:Y:S01]  /*5a10*/  ISETP.GE.U32.AND P3, PT, R78, 0x7fffffbb, PT ;  /* 0x7fffffbb4e00780c */ /* 0x000fe20003f66070 */
[----:B------:R-:W-:Y:S01]  /*5a20*/  @P2 IMAD.MOV.U32 R78, RZ, RZ, R7 ;  /* 0x000000ffff4e2224 */ /* 0x000fe200078e0007 */
[----:B------:R-:W-:Y:S01]  /*5a30*/  ISETP.GE.AND P4, PT, R79, RZ, PT ;  /* 0x000000ff4f00720c */ /* 0x000fe20003f86270 */
[----:B------:R-:W-:Y:S01]  /*5a40*/  @P2 IMAD.MOV.U32 R79, RZ, RZ, R8 ;  /* 0x000000ffff4f2224 */ /* 0x000fe200078e0008 */
[----:B------:R-:W-:Y:S01]  /*5a50*/  UIMAD UR5, UR12, 0x5, URZ ;  /* 0x000000050c0578a4 */ /* 0x000fe2000f8e02ff */
[----:B-1----:R-:W-:-:S03]  /*5a60*/  @P2 IMAD.MOV.U32 R80, RZ, RZ, R6 ;  /* 0x000000ffff502224 */ /* 0x002fc600078e0006 */
[----:B------:R1:W2:Y:S01]  /*5a70*/  @P2 LDG.E.U8 R168, desc[UR24][R78.64] ;  /* 0x000000184ea82981 */ /* 0x0002a2000c1e1100 */
[----:B0-----:R-:W-:Y:S01]  /*5a80*/  IADD3.X R7, PT, PT, R5, UR6, RZ, P6, !PT ;  /* 0x0000000605077c10 */ /* 0x001fe2000b7fe4ff */
[----:B------:R-:W-:-:S04]  /*5a90*/  USHF.R.S32.HI UR6, URZ, 0x1f, UR5 ;  /* 0x0000001fff067899 */ /* 0x000fc80008011405 */
[----:B------:R-:W-:Y:S02]  /*5aa0*/  @P2 IMAD.MOV.U32 R81, RZ, RZ, R7 ;  /* 0x000000ffff512224 */ /* 0x000fe400078e0007 */
[----:B-1----:R-:W-:Y:S01]  /*5ab0*/  VIADD R79, R238, 0xfffffff2 ;  /* 0xfffffff2ee4f7836 */ /* 0x002fe20000000000 */
[----:B------:R-:W-:Y:S02]  /*5ac0*/  IADD3 R78, P6, PT, R2, UR5, RZ ;  /* 0x00000005024e7c10 */ /* 0x000fe4000ffde0ff */
[----:B------:R0:W2:Y:S02]  /*5ad0*/  @P2 LDG.E.U8 R167, desc[UR24][R80.64] ;  /* 0x0000001850a72981 */ /* 0x0000a4000c1e1100 */
[----:B------:R-:W-:Y:S02]  /*5ae0*/  ISETP.GE.U32.AND P2, PT, R79, 0x7fffffb3, PT ;  /* 0x7fffffb34f00780c */ /* 0x000fe40003f46070 */
[----:B------:R-:W-:Y:S02]  /*5af0*/  IADD3.X R79, PT, PT, R4, UR6, RZ, P6, !PT ;  /* 0x00000006044f7c10 */ /* 0x000fe4000b7fe4ff */
[----:B0-----:R-:W-:Y:S01]  /*5b00*/  IADD3 R80, P6, PT, R3, UR5, RZ ;  /* 0x0000000503507c10 */ /* 0x001fe2000ffde0ff */
[----:B------:R-:W-:-:S02]  /*5b10*/  UIMAD UR5, UR12, 0xd, URZ ;  /* 0x0000000d0c0578a4 */ /* 0x000fc4000f8e02ff */
[----:B------:R-:W2:Y:S01]  /*5b20*/  @!P3 LDG.E.U8 R166, desc[UR24][R78.64] ;  /* 0x000000184ea6b981 */ /* 0x000ea2000c1e1100 */
[----:B------:R-:W-:Y:S01]  /*5b30*/  IADD3.X R81, PT, PT, R5, UR6, RZ, P6, !PT ;  /* 0x0000000605517c10 */ /* 0x000fe2000b7fe4ff */
[----:B------:R-:W-:Y:S02]  /*5b40*/  USHF.R.S32.HI UR6, URZ, 0x1f, UR5 ;  /* 0x0000001fff067899 */ /* 0x000fe40008011405 */
[----:B------:R-:W-:Y:S02]  /*5b50*/  IADD3 R82, P6, PT, R2, UR5, RZ ;  /* 0x0000000502527c10 */ /* 0x000fe4000ffde0ff */
[----:B------:R-:W2:Y:S01]  /*5b60*/  @!P3 LDG.E.U8 R174, desc[UR24][R80.64] ;  /* 0x0000001850aeb981 */ /* 0x000ea2000c1e1100 */
[----:B------:R-:W-:Y:S02]  /*5b70*/  IADD3 R83, P3, PT, R3, UR5, RZ ;  /* 0x0000000503537c10 */ /* 0x000fe4000ff7e0ff */
[----:B------:R-:W-:Y:S02]  /*5b80*/  IADD3.X R84, PT, PT, R4, UR6, RZ, P6, !PT ;  /* 0x0000000604547c10 */ /* 0x000fe4000b7fe4ff */
[----:B------:R-:W-:-:S02]  /*5b90*/  ISETP.GE.AND P6, PT, R85, RZ, PT ;  /* 0x000000ff5500720c */ /* 0x000fc40003fc6270 */
[----:B------:R-:W-:Y:S02]  /*5ba0*/  SHF.R.U32.HI R87, RZ, 0xa, R94 ;  /* 0x0000000aff577819 */ /* 0x000fe4000001165e */
[----:B------:R-:W-:Y:S01]  /*5bb0*/  IADD3.X R85, PT, PT, R5, UR6, RZ, P3, !PT ;  /* 0x0000000605557c10 */ /* 0x000fe20009ffe4ff */
[----:B------:R-:W-:Y:S01]  /*5bc0*/  UIMAD UR5, UR12, 0x15, URZ ;  /* 0x000000150c0578a4 */ /* 0x000fe2000f8e02ff */
[----:B------:R-:W-:Y:S01]  /*5bd0*/  LOP3.LUT P3, RZ, R87, 0x1, RZ, 0xc0, !PT ;  /* 0x0000000157ff7812 */ /* 0x000fe2000786c0ff */
[----:B------:R-:W-:Y:S02]  /*5be0*/  @!P2 IMAD.MOV.U32 R86, RZ, RZ, R83 ;  /* 0x000000ffff56a224 */ /* 0x000fe400078e0053 */
[----:B------:R-:W-:Y:S02]  /*5bf0*/  @!P2 IMAD.MOV.U32 R87, RZ, RZ, R85 ;  /* 0x000000ffff57a224 */ /* 0x000fe400078e0055 */
[----:B------:R-:W-:Y:S02]  /*5c00*/  @!P2 IMAD.MOV.U32 R88, RZ, RZ, R82 ;  /* 0x000000ffff58a224 */ /* 0x000fe400078e0052 */
[----:B------:R-:W-:Y:S01]  /*5c10*/  @!P2 IMAD.MOV.U32 R89, RZ, RZ, R84 ;  /* 0x000000ffff59a224 */ /* 0x000fe200078e0054 */
[----:B------:R-:W-:Y:S01]  /*5c20*/  USHF.R.S32.HI UR6, URZ, 0x1f, UR5 ;  /* 0x0000001fff067899 */ /* 0x000fe20008011405 */
[----:B------:R0:W2:Y:S01]  /*5c30*/  @!P2 LDG.E.U8 R164, desc[UR24][R86.64] ;  /* 0x0000001856a4a981 */ /* 0x0000a2000c1e1100 */
[----:B------:R-:W-:-:S03]  /*5c40*/  @!P4 IMAD.MOV R130, RZ, RZ, -R130 ;  /* 0x000000ffff82c224 */ /* 0x000fc600078e0a82 */
[----:B------:R1:W2:Y:S01]  /*5c50*/  @!P2 LDG.E.U8 R165, desc[UR24][R88.64] ;  /* 0x0000001858a5a981 */ /* 0x0002a2000c1e1100 */
[----:B------:R-:W-:Y:S02]  /*5c60*/  SHF.R.U64 R128, R110, 0x1a, RZ ;  /* 0x0000001a6e807819 */ /* 0x000fe400000012ff */
[----:B0-----:R-:W-:Y:S02]  /*5c70*/  IADD3 R86, P4, PT, R2, UR5, RZ ;  /* 0x0000000502567c10 */ /* 0x001fe4000ff9e0ff */
[----:B------:R-:W-:Y:S02]  /*5c80*/  IADD3 R87, P2, PT, R3, UR5, RZ ;  /* 0x0000000503577c10 */ /* 0x000fe4000ff5e0ff */
[----:B-1----:R-:W-:Y:S02]  /*5c90*/  SHF.R.U32.HI R89, RZ, 0x2, R94 ;  /* 0x00000002ff597819 */ /* 0x002fe4000001165e */
[----:B------:R-:W-:Y:S02]  /*5ca0*/  IADD3.X R88, PT, PT, R4, UR6, RZ, P4, !PT ;  /* 0x0000000604587c10 */ /* 0x000fe4000a7fe4ff */
[----:B------:R-:W-:-:S02]  /*5cb0*/  LOP3.LUT P4, RZ, R89, 0x1, RZ, 0xc0, !PT ;  /* 0x0000000159ff7812 */ /* 0x000fc4000788c0ff */
[----:B------:R-:W-:Y:S01]  /*5cc0*/  IADD3.X R89, PT, PT, R5, UR6, RZ, P2, !PT ;  /* 0x0000000605597c10 */ /* 0x000fe200097fe4ff */
[----:B------:R-:W-:Y:S01]  /*5cd0*/  @P3 IMAD.MOV.U32 R129, RZ, RZ, R88 ;  /* 0x000000ffff813224 */ /* 0x000fe200078e0058 */
[----:B------:R-:W-:Y:S01]  /*5ce0*/  LOP3.LUT P2, RZ, R128, 0x1, RZ, 0xc0, !PT ;  /* 0x0000000180ff7812 */ /* 0x000fe2000784c0ff */
[----:B------:R-:W-:Y:S01]  /*5cf0*/  @P3 IMAD.MOV.U32 R128, RZ, RZ, R86 ;  /* 0x000000ffff803224 */ /* 0x000fe200078e0056 */
[----:B------:R-:W-:-:S04]  /*5d00*/  UIMAD UR5, UR12, 0x1d, URZ ;  /* 0x0000001d0c0578a4 */ /* 0x000fc8000f8e02ff */
[----:B------:R0:W2:Y:S01]  /*5d10*/  @P3 LDG.E.U8 R163, desc[UR24][R128.64] ;  /* 0x0000001880a33981 */ /* 0x0000a2000c1e1100 */
[----:B------:R-:W-:Y:S01]  /*5d20*/  USHF.R.S32.HI UR17, URZ, 0x1f, UR5 ;  /* 0x0000001fff117899 */ /* 0x000fe20008011405 */
[----:B------:R-:W-:Y:S01]  /*5d30*/  @!P6 IMAD.MOV R119, RZ, RZ, -R119 ;  /* 0x000000ffff77e224 */ /* 0x000fe200078e0a77 */
[----:B------:R-:W-:Y:S01]  /*5d40*/  UIMAD UR6, UR12, 0x25, URZ ;  /* 0x000000250c0678a4 */ /* 0x000fe2000f8e02ff */
[----:B------:R-:W-:Y:S01]  /*5d50*/  IADD3 R231, P6, PT, R2, UR5, RZ ;  /* 0x0000000502e77c10 */ /* 0x000fe2000ffde0ff */
[----:B0-----:R-:W-:Y:S02]  /*5d60*/  @P3 IMAD.MOV.U32 R128, RZ, RZ, R87 ;  /* 0x000000ffff803224 */ /* 0x001fe400078e0057 */
[----:B------:R-:W-:Y:S01]  /*5d70*/  @P3 IMAD.MOV.U32 R129, RZ, RZ, R89 ;  /* 0x000000ffff813224 */ /* 0x000fe200078e0059 */
[----:B------:R-:W-:Y:S04]  /*5d80*/  STL [R1+0x1c4], R8 ;  /* 0x0001c40801007387 */ /* 0x000fe80000100800 */
[----:B------:R0:W2:Y:S01]  /*5d90*/  @P3 LDG.E.U8 R162, desc[UR24][R128.64] ;  /* 0x0000001880a23981 */ /* 0x0000a2000c1e1100 */
[----:B------:R-:W-:Y:S01]  /*5da0*/  IADD3 R245, P3, PT, R3, UR5, RZ ;  /* 0x0000000503f57c10 */ /* 0x000fe2000ff7e0ff */
[----:B------:R-:W-:Y:S01]  /*5db0*/  USHF.R.S32.HI UR5, URZ, 0x1f, UR6 ;  /* 0x0000001fff057899 */ /* 0x000fe20008011406 */
[----:B------:R-:W-:Y:S01]  /*5dc0*/  IADD3.X R230, PT, PT, R4, UR17, RZ, P6, !PT ;  /* 0x0000001104e67c10 */ /* 0x000fe2000b7fe4ff */
[----:B------:R-:W-:Y:S01]  /*5dd0*/  STL [R1+0x1d0], R6 ;  /* 0x0001d00601007387 */ /* 0x000fe20000100800 */
[----:B------:R-:W-:Y:S01]  /*5de0*/  IADD3.X R244, PT, PT, R5, UR17, RZ, P3, !PT ;  /* 0x0000001105f47c10 */ /* 0x000fe20009ffe4ff */
[----:B------:R-:W-:-:S02]  /*5df0*/  UIMAD UR16, UR12, 0x2d, URZ ;  /* 0x0000002d0c1078a4 */ /* 0x000fc4000f8e02ff */
[----:B------:R1:W-:Y:S01]  /*5e00*/  STL [R1+0x1cc], R7 ;  /* 0x0001cc0701007387 */ /* 0x0003e20000100800 */
[----:B0-----:R-:W-:Y:S01]  /*5e10*/  SHF.R.U64 R128, R110, 0x12, RZ ;  /* 0x000000126e807819 */ /* 0x001fe200000012ff */
[----:B------:R-:W-:Y:S01]  /*5e20*/  @P4 IMAD.MOV.U32 R129, RZ, RZ, R230 ;  /* 0x000000ffff814224 */ /* 0x000fe200078e00e6 */
[----:B------:R-:W-:Y:S02]  /*5e30*/  USHF.R.S32.HI UR18, URZ, 0x1f, UR16 ;  /* 0x0000001fff127899 */ /* 0x000fe40008011410 */
[----:B------:R-:W-:Y:S01]  /*5e40*/  LOP3.LUT P6, RZ, R128, 0x1, RZ, 0xc0, !PT ;  /* 0x0000000180ff7812 */ /* 0x000fe200078cc0ff */
[----:B------:R-:W-:Y:S01]  /*5e50*/  @P4 IMAD.MOV.U32 R128, RZ, RZ, R231 ;  /* 0x000000ffff804224 */ /* 0x000fe200078e00e7 */
[----:B-1----:R-:W-:-:S04]  /*5e60*/  IADD3 R7, P3, PT, R2, UR6, RZ ;  /* 0x0000000602077c10 */ /* 0x002fc8000ff7e0ff */
[----:B------:R0:W2:Y:S01]  /*5e70*/  @P4 LDG.E.U8 R155, desc[UR24][R128.64] ;  /* 0x00000018809b4981 */ /* 0x0000a2000c1e1100 */
[----:B------:R-:W-:Y:S02]  /*5e80*/  IADD3.X R8, PT, PT, R4, UR5, RZ, P3, !PT ;  /* 0x0000000504087c10 */ /* 0x000fe40009ffe4ff */
[----:B------:R-:W-:Y:S01]  /*5e90*/  IADD3 R6, P3, PT, R2, UR16, RZ ;  /* 0x0000001002067c10 */ /* 0x000fe2000ff7e0ff */
[----:B------:R1:W-:Y:S01]  /*5ea0*/  STL [R1+0x58], R7 ;  /* 0x0000580701007387 */ /* 0x0003e20000100800 */
[----:B0-----:R-:W-:Y:S02]  /*5eb0*/  @P2 IMAD.MOV.U32 R128, RZ, RZ, R7 ;  /* 0x000000ffff802224 */ /* 0x001fe400078e0007 */
[----:B------:R-:W-:Y:S01]  /*5ec0*/  @P2 IMAD.MOV.U32 R129, RZ, RZ, R8 ;  /* 0x000000ffff812224 */ /* 0x000fe200078e0008 */
[----:B-1----:R-:W-:-:S04]  /*5ed0*/  IADD3.X R7, PT, PT, R4, UR18, RZ, P3, !PT ;  /* 0x0000001204077c10 */ /* 0x002fc80009ffe4ff */
[----:B------:R0:W2:Y:S01]  /*5ee0*/  @P2 LDG.E.U8 R159, desc[UR24][R128.64] ;  /* 0x00000018809f2981 */ /* 0x0000a2000c1e1100 */
[----:B------:R-:W-:Y:S01]  /*5ef0*/  ISETP.GE.AND P3, PT, R120, RZ, PT ;  /* 0x000000ff7800720c */ /* 0x000fe20003f66270 */
[----:B------:R-:W-:Y:S02]  /*5f00*/  IMAD.MOV.U32 R120, RZ, RZ, R117 ;  /* 0x000000ffff787224 */ /* 0x000fe400078e0075 */
[----:B0-----:R-:W-:Y:S02]  /*5f10*/  @P6 IMAD.MOV.U32 R128, RZ, RZ, R6 ;  /* 0x000000ffff806224 */ /* 0x001fe400078e0006 */
[----:B------:R-:W-:Y:S01]  /*5f20*/  @P6 IMAD.MOV.U32 R129, RZ, RZ, R7 ;  /* 0x000000ffff816224 */ /* 0x000fe200078e0007 */
[----:B------:R-:W-:-:S04]  /*5f30*/  SHF.R.U64 R117, R110, 0xa, RZ ;  /* 0x0000000a6e757819 */ /* 0x000fc800000012ff */
[----:B------:R0:W3:Y:S01]  /*5f40*/  @P6 LDG.E.U8 R156, desc[UR24][R128.64] ;  /* 0x00000018809c6981 */ /* 0x0000e2000c1e1100 */
[----:B------:R-:W-:Y:S02]  /*5f50*/  UIMAD UR17, UR12, 0x35, URZ ;  /* 0x000000350c1178a4 */ /* 0x000fe4000f8e02ff */
[----:B------:R-:W-:Y:S01]  /*5f60*/  @!P3 IMAD.MOV R120, RZ, RZ, -R120 ;  /* 0x000000ffff78b224 */ /* 0x000fe200078e0a78 */
[----:B------:R-:W-:Y:S01]  /*5f70*/  STL [R1+0x54], R8 ;  /* 0x0000540801007387 */ /* 0x000fe20000100800 */
[----:B0-----:R-:W-:Y:S02]  /*5f80*/  @P4 IMAD.MOV.U32 R128, RZ, RZ, R245 ;  /* 0x000000ffff804224 */ /* 0x001fe400078e00f5 */
[----:B------:R-:W-:Y:S01]  /*5f90*/  @P4 IMAD.MOV.U32 R129, RZ, RZ, R244 ;  /* 0x000000ffff814224 */ /* 0x000fe200078e00f4 */
[----:B------:R0:W-:Y:S01]  /*5fa0*/  STL [R1+0xd8], R6 ;  /* 0x0000d80601007387 */ /* 0x0001e20000100800 */
[----:B------:R-:W-:-:S03]  /*5fb0*/  LOP3.LUT P3, RZ, R117, 0x1, RZ, 0xc0, !PT ;  /* 0x0000000175ff7812 */ /* 0x000fc6000786c0ff */
[----:B------:R1:W3:Y:S01]  /*5fc0*/  @P4 LDG.E.U8 R151, desc[UR24][R128.64] ;  /* 0x0000001880974981 */ /* 0x0002e2000c1e1100 */
[----:B------:R-:W-:Y:S01]  /*5fd0*/  USHF.R.S32.HI UR19, URZ, 0x1f, UR17 ;  /* 0x0000001fff137899 */ /* 0x000fe20008011411 */
[----:B0-----:R-:W-:Y:S02]  /*5fe0*/  IADD3 R6, P4, PT, R3, UR6, RZ ;  /* 0x0000000603067c10 */ /* 0x001fe4000ff9e0ff */
[----:B------:R0:W-:Y:S01]  /*5ff0*/  STL [R1+0xd4], R7 ;  /* 0x0000d40701007387 */ /* 0x0001e20000100800 */
[----:B------:R-:W-:Y:S02]  /*6000*/  PRMT R149, RZ, 0x7610, R149 ;  /* 0x00007610ff957816 */ /* 0x000fe40000000095 */
[----:B0-----:R-:W-:Y:S02]  /*6010*/  IADD3.X R7, PT, PT, R5, UR5, RZ, P4, !PT ;  /* 0x0000000505077c10 */ /* 0x001fe4000a7fe4ff */
[----:B------:R-:W-:-:S04]  /*6020*/  IADD3 R8, P4, PT, R2, UR17, RZ ;  /* 0x0000001102087c10 */ /* 0x000fc8000ff9e0ff */
[----:B------:R-:W-:Y:S02]  /*6030*/  IADD3.X R9, PT, PT, R4, UR19, RZ, P4, !PT ;  /* 0x0000001304097c10 */ /* 0x000fe4000a7fe4ff */
[----:B------:R-:W-:Y:S01]  /*6040*/  ISETP.GE.AND P4, PT, R122, RZ, PT ;  /* 0x000000ff7a00720c */ /* 0x000fe20003f86270 */
[----:B-1----:R-:W-:Y:S02]  /*6050*/  @P3 IMAD.MOV.U32 R128, RZ, RZ, R8 ;  /* 0x000000ffff803224 */ /* 0x002fe400078e0008 */
[----:B------:R-:W-:Y:S01]  /*6060*/  @P3 IMAD.MOV.U32 R129, RZ, RZ, R9 ;  /* 0x000000ffff813224 */ /* 0x000fe200078e0009 */
[----:B------:R-:W-:Y:S01]  /*6070*/  PRMT R147, RZ, 0x7610, R147 ;  /* 0x00007610ff937816 */ /* 0x000fe20000000093 */
[----:B------:R-:W-:-:S03]  /*6080*/  IMAD.MOV.U32 R122, RZ, RZ, R91 ;  /* 0x000000ffff7a7224 */ /* 0x000fc600078e005b */
[----:B------:R0:W3:Y:S01]  /*6090*/  @P3 LDG.E.U8 R149, desc[UR24][R128.64] ;  /* 0x0000001880953981 */ /* 0x0000e2000c1e1100 */
[----:B------:R-:W-:Y:S01]  /*60a0*/  SHF.R.U64 R91, R110, 0x2, RZ ;  /* 0x000000026e5b7819 */ /* 0x000fe200000012ff */
[----:B------:R-:W-:Y:S02]  /*60b0*/  UIMAD UR6, UR12, 0x3d, URZ ;  /* 0x0000003d0c0678a4 */ /* 0x000fe4000f8e02ff */
[----:B------:R1:W-:Y:S01]  /*60c0*/  STL [R1+0x60], R6 ;  /* 0x0000600601007387 */ /* 0x0003e20000100800 */
[----:B------:R-:W-:Y:S02]  /*60d0*/  @!P4 IMAD.MOV R122, RZ, RZ, -R122 ;  /* 0x000000ffff7ac224 */ /* 0x000fe400078e0a7a */
[----:B0-----:R-:W-:Y:S02]  /*60e0*/  @P2 IMAD.MOV.U32 R128, RZ, RZ, R6 ;  /* 0x000000ffff802224 */ /* 0x001fe400078e0006 */
[----:B------:R-:W-:Y:S01]  /*60f0*/  @P2 IMAD.MOV.U32 R129, RZ, RZ, R7 ;  /* 0x000000ffff812224 */ /* 0x000fe200078e0007 */
[----:B-1----:R-:W-:-:S04]  /*6100*/  IADD3 R6, P4, PT, R3, UR16, RZ ;  /* 0x0000001003067c10 */ /* 0x002fc8000ff9e0ff */
[----:B------:R0:W3:Y:S01]  /*6110*/  @P2 LDG.E.U8 R147, desc[UR24][R128.64] ;  /* 0x0000001880932981 */ /* 0x0000e2000c1e1100 */
[----:B------:R-:W-:Y:S01]  /*6120*/  LOP3.LUT P2, RZ, R91, 0x1, RZ, 0xc0, !PT ;  /* 0x000000015bff7812 */ /* 0x000fe2000784c0ff */
[----:B------:R-:W-:Y:S02]  /*6130*/  USHF.R.S32.HI UR20, URZ, 0x1f, UR6 ;  /* 0x0000001fff147899 */ /* 0x000fe40008011406 */
[----:B------:R1:W-:Y:S04]  /*6140*/  STL [R1+0x5c], R7 ;  /* 0x00005c0701007387 */ /* 0x0003e80000100800 */
[----:B------:R0:W-:Y:S01]  /*6150*/  STL [R1+0x158], R8 ;  /* 0x0001580801007387 */ /* 0x0001e20000100800 */
[----:B-1----:R-:W-:-:S03]  /*6160*/  IADD3.X R7, PT, PT, R5, UR18, RZ, P4, !PT ;  /* 0x0000001205077c10 */ /* 0x002fc6000a7fe4ff */
[----:B------:R1:W-:Y:S01]  /*6170*/  STL [R1+0x154], R9 ;  /* 0x0001540901007387 */ /* 0x0003e20000100800 */
[----:B------:R-:W-:Y:S02]  /*6180*/  PRMT R148, RZ, 0x7610, R148 ;  /* 0x00007610ff947816 */ /* 0x000fe40000000094 */
[----:B------:R-:W-:Y:S01]  /*6190*/  PRMT R146, RZ, 0x7610, R146 ;  /* 0x00007610ff927816 */ /* 0x000fe20000000092 */
[----:B------:R-:W-:Y:S01]  /*61a0*/  UIMAD UR5, UR12, 0x6, URZ ;  /* 0x000000060c0578a4 */ /* 0x000fe2000f8e02ff */
[----:B0-----:R-:W-:Y:S01]  /*61b0*/  IADD3 R8, P4, PT, R2, UR6, RZ ;  /* 0x0000000602087c10 */ /* 0x001fe2000ff9e0ff */
[----:B------:R-:W0:Y:S03]  /*61c0*/  LDCU UR18, c[0x0][0x3b0] ;  /* 0x00007600ff1277ac */ /* 0x000e260008000800 */
[----:B-1----:R-:W-:Y:S01]  /*61d0*/  IADD3.X R9, PT, PT, R4, UR20, RZ, P4, !PT ;  /* 0x0000001404097c10 */ /* 0x002fe2000a7fe4ff */
[----:B------:R-:W-:Y:S01]  /*61e0*/  @P2 IMAD.MOV.U32 R128, RZ, RZ, R8 ;  /* 0x000000ffff802224 */ /* 0x000fe200078e0008 */
[----:B------:R-:W-:-:S03]  /*61f0*/  ISETP.GE.AND P4, PT, R124, RZ, PT ;  /* 0x000000ff7c00720c */ /* 0x000fc60003f86270 */
[----:B------:R-:W-:-:S05]  /*6200*/  @P2 IMAD.MOV.U32 R129, RZ, RZ, R9 ;  /* 0x000000ffff812224 */ /* 0x000fca00078e0009 */
[----:B------:R1:W3:Y:S01]  /*6210*/  @P2 LDG.E.U8 R148, desc[UR24][R128.64] ;  /* 0x0000001880942981 */ /* 0x0002e2000c1e1100 */
[----:B------:R-:W-:Y:S02]  /*6220*/  IMAD.MOV.U32 R124, RZ, RZ, R90 ;  /* 0x000000ffff7c7224 */ /* 0x000fe400078e005a */
[----:B------:R-:W-:Y:S01]  /*6230*/  VIADD R90, R238, 0xfffffff9 ;  /* 0xfffffff9ee5a7836 */ /* 0x000fe20000000000 */
[----:B------:R0:W-:Y:S01]  /*6240*/  STL [R1+0xe0], R6 ;  /* 0x0000e00601007387 */ /* 0x0001e20000100800 */
[----:B-1----:R-:W-:Y:S02]  /*6250*/  @P6 IMAD.MOV.U32 R128, RZ, RZ, R6 ;  /* 0x000000ffff806224 */ /* 0x002fe400078e0006 */
[----:B------:R-:W-:Y:S01]  /*6260*/  @P6 IMAD.MOV.U32 R129, RZ, RZ, R7 ;  /* 0x000000ffff816224 */ /* 0x000fe200078e0007 */
[----:B------:R1:W-:Y:S04]  /*6270*/  STL [R1+0xdc], R7 ;  /* 0x0000dc0701007387 */ /* 0x0003e80000100800 */
[----:B------:R4:W3:Y:S01]  /*6280*/  @P6 LDG.E.U8 R146, desc[UR24][R128.64] ;  /* 0x0000001880926981 */ /* 0x0008e2000c1e1100 */
[----:B0-----:R-:W-:Y:S01]  /*6290*/  IADD3 R6, P6, PT, R3, UR17, RZ ;  /* 0x0000001103067c10 */ /* 0x001fe2000ffde0ff */
[----:B------:R-:W-:Y:S01]  /*62a0*/  @!P4 IMAD.MOV R124, RZ, RZ, -R124 ;  /* 0x000000ffff7cc224 */ /* 0x000fe200078e0a7c */
[----:B------:R-:W-:Y:S01]  /*62b0*/  USHF.R.S32.HI UR16, URZ, 0x1f, UR5 ;  /* 0x0000001fff107899 */ /* 0x000fe20008011405 */
[----:B------:R-:W-:-:S02]  /*62c0*/  ISETP.GE.U32.AND P4, PT, R90, 0x7fffffba, PT ;  /* 0x7fffffba5a00780c */ /* 0x000fc40003f86070 */
[----:B------:R-:W-:Y:S01]  /*62d0*/  PRMT R144, RZ, 0x7610, R144 ;  /* 0x00007610ff907816 */ /* 0x000fe20000000090 */
[----:B------:R-:W-:Y:S01]  /*62e0*/  STL [R1+0x1d8], R8 ;  /* 0x0001d80801007387 */ /* 0x000fe20000100800 */
[----:B-1----:R-:W-:Y:S01]  /*62f0*/  IADD3.X R7, PT, PT, R5, UR19, RZ, P6, !PT ;  /* 0x0000001305077c10 */ /* 0x002fe2000b7fe4ff */
[----:B------:R-:W0:Y:S01]  /*6300*/  LDCU UR17, c[0x0][0x3b0] ;  /* 0x00007600ff1177ac */ /* 0x000e220008000800 */
[----:B------:R-:W-:Y:S01]  /*6310*/  IADD3 R90, P6, PT, R2, UR5, RZ ;  /* 0x00000005025a7c10 */ /* 0x000fe2000ffde0ff */
[----:B----4-:R-:W-:Y:S02]  /*6320*/  @P3 IMAD.MOV.U32 R128, RZ, RZ, R6 ;  /* 0x000000ffff803224 */ /* 0x010fe400078e0006 */
[----:B------:R-:W-:Y:S01]  /*6330*/  @P3 IMAD.MOV.U32 R129, RZ, RZ, R7 ;  /* 0x000000ffff813224 */ /* 0x000fe200078e0007 */
[----:B------:R-:W-:Y:S01]  /*6340*/  IADD3.X R91, PT, PT, R4, UR16, RZ, P6, !PT ;  /* 0x00000010045b7c10 */ /* 0x000fe2000b7fe4ff */
[----:B------:R-:W-:Y:S01]  /*6350*/  STL [R1+0x1d4], R9 ;  /* 0x0001d40901007387 */ /* 0x000fe20000100800 */
[----:B------:R-:W-:Y:S01]  /*6360*/  ISETP.GE.AND P6, PT, R126, RZ, PT ;  /* 0x000000ff7e00720c */ /* 0x000fe20003fc6270 */
[----:B------:R-:W1:Y:S02]  /*6370*/  LDCU UR19, c[0x0][0x3b0] ;  /* 0x00007600ff1377ac */ /* 0x000e640008000800 */
[----:B------:R4:W-:Y:S04]  /*6380*/  STL [R1+0x160], R6 ;  /* 0x0001600601007387 */ /* 0x0009e80000100800 */
[----:B------:R-:W3:Y:S01]  /*6390*/  @P3 LDG.E.U8 R144, desc[UR24][R128.64] ;  /* 0x0000001880903981 */ /* 0x000ee2000c1e1100 */
[----:B------:R-:W-:Y:S01]  /*63a0*/  IMAD.MOV.U32 R126, RZ, RZ, R116 ;  /* 0x000000ffff7e7224 */ /* 0x000fe200078e0074 */
[----:B----4-:R-:W-:-:S02]  /*63b0*/  IADD3 R6, P3, PT, R3, UR6, RZ ;  /* 0x0000000603067c10 */ /* 0x010fc4000ff7e0ff */
[----:B------:R4:W-:Y:S01]  /*63c0*/  STL [R1+0x15c], R7 ;  /* 0x00015c0701007387 */ /* 0x0009e20000100800 */
[----:B------:R-:W-:Y:S01]  /*63d0*/  PRMT R143, RZ, 0x7610, R143 ;  /* 0x00007610ff8f7816 */ /* 0x000fe2000000008f */
[----:B------:R-:W-:Y:S01]  /*63e0*/  @!P6 IMAD.MOV R126, RZ, RZ, -R126 ;  /* 0x000000ffff7ee224 */ /* 0x000fe200078e0a7e */
[----:B------:R-:W-:Y:S01]  /*63f0*/  ISETP.GE.AND P6, PT, R131, RZ, PT ;  /* 0x000000ff8300720c */ /* 0x000fe20003fc6270 */
[----:B------:R-:W-:Y:S01]  /*6400*/  @P2 IMAD.MOV.U32 R116, RZ, RZ, R6 ;  /* 0x000000ffff742224 */ /* 0x000fe200078e0006 */
[----:B----4-:R-:W-:Y:S01]  /*6410*/  IADD3.X R7, PT, PT, R5, UR20, RZ, P3, !PT ;  /* 0x0000001405077c10 */ /* 0x010fe20009ffe4ff */
[----:B------:R-:W-:Y:S01]  /*6420*/  STL [R1+0x1fc], R6 ;  /* 0x0001fc0601007387 */ /* 0x000fe20000100800 */
[----:B------:R-:W-:Y:S01]  /*6430*/  ISETP.GE.AND P3, PT, R132, RZ, PT ;  /* 0x000000ff8400720c */ /* 0x000fe20003f66270 */
[----:B------:R-:W-:Y:S02]  /*6440*/  UIMAD UR6, UR12, 0xe, URZ ;  /* 0x0000000e0c0678a4 */ /* 0x000fe4000f8e02ff */
[----:B------:R-:W-:Y:S01]  /*6450*/  @P2 IMAD.MOV.U32 R117, RZ, RZ, R7 ;  /* 0x000000ffff752224 */ /* 0x000fe200078e0007 */
[----:B------:R-:W-:-:S05]  /*6460*/  PRMT R145, RZ, 0x7610, R145 ;  /* 0x00007610ff917816 */ /* 0x000fca0000000091 */
[----:B------:R-:W-:Y:S01]  /*6470*/  @!P6 IMAD.MOV R96, RZ, RZ, -R96 ;  /* 0x000000ffff60e224 */ /* 0x000fe200078e0a60 */
[----:B------:R-:W-:Y:S01]  /*6480*/  PRMT R131, RZ, 0x7610, R131 ;  /* 0x00007610ff837816 */ /* 0x000fe20000000083 */
[----:B------:R-:W4:Y:S01]  /*6490*/  LDCU UR20, c[0x0][0x3b0] ;  /* 0x00007600ff1477ac */ /* 0x000f220008000800 */
[----:B------:R-:W3:Y:S01]  /*64a0*/  @P2 LDG.E.U8 R143, desc[UR24][R116.64] ;  /* 0x00000018748f2981 */ /* 0x000ee2000c1e1100 */
[----:B------:R-:W-:Y:S02]  /*64b0*/  ISETP.NE.AND P2, PT, R93, RZ, PT ;  /* 0x000000ff5d00720c */ /* 0x000fe40003f45270 */
[----:B------:R-:W-:Y:S01]  /*64c0*/  LOP3.LUT R93, RZ, R93, RZ, 0x33, !PT ;  /* 0x0000005dff5d7212 */ /* 0x000fe200078e33ff */
[----:B------:R0:W-:Y:S03]  /*64d0*/  STL [R1+0x1dc], R7 ;  /* 0x0001dc0701007387 */ /* 0x0001e60000100800 */
[C---:B------:R-:W-:Y:S01]  /*64e0*/  SEL R250, R93.reuse, R97, !P2 ;  /* 0x000000615dfa7207 */ /* 0x040fe20005000000 */
[----:B------:R-:W-:Y:S01]  /*64f0*/  @!P3 IMAD.MOV R103, RZ, RZ, -R103 ;  /* 0x000000ffff67b224 */ /* 0x000fe200078e0a67 */
[----:B------:R-:W1:Y:S01]  /*6500*/  LDC R97, c[0x0][0x3a0] ;  /* 0x0000e800ff617b82 */ /* 0x000e620000000800 */
[C---:B------:R-:W-:Y:S01]  /*6510*/  SEL R246, R93.reuse, R95, !P2 ;  /* 0x0000005f5df67207 */ /* 0x040fe20005000000 */
[----:B------:R-:W3:Y:S01]  /*6520*/  @!P4 LDG.E.U8 R145, desc[UR24][R90.64] ;  /* 0x000000185a91c981 */ /* 0x000ee2000c1e1100 */
[----:B------:R-:W-:-:S02]  /*6530*/  SEL R95, R93, R92, !P2 ;  /* 0x0000005c5d5f7207 */ /* 0x000fc40005000000 */
[----:B------:R-:W-:Y:S02]  /*6540*/  SHF.R.U32.HI R92, RZ, 0x1, R94 ;  /* 0x00000001ff5c7819 */ /* 0x000fe4000001165e */
[C---:B------:R-:W-:Y:S02]  /*6550*/  SEL R8, R93.reuse, R101, !P2 ;  /* 0x000000655d087207 */ /* 0x040fe40005000000 */
[C---:B0-----:R-:W-:Y:S02]  /*6560*/  SEL R7, R93.reuse, R100, !P2 ;  /* 0x000000645d077207 */ /* 0x041fe40005000000 */
[C---:B------:R-:W-:Y:S02]  /*6570*/  SEL R6, R93.reuse, R102, !P2 ;  /* 0x000000665d067207 */ /* 0x040fe40005000000 */
[C---:B------:R-:W-:Y:S02]  /*6580*/  SEL R101, R93.reuse, R105, !P2 ;  /* 0x000000695d657207 */ /* 0x040fe40005000000 */
[----:B------:R-:W-:-:S02]  /*6590*/  SEL R169, R93, R99, !P2 ;  /* 0x000000635da97207 */ /* 0x000fc40005000000 */
[C---:B------:R-:W-:Y:S02]  /*65a0*/  SEL R179, R93.reuse, R98, !P2 ;  /* 0x000000625db37207 */ /* 0x040fe40005000000 */
[C---:B------:R-:W-:Y:S02]  /*65b0*/  SEL R113, R93.reuse, R113, !P2 ;  /* 0x000000715d717207 */ /* 0x040fe40005000000 */
[C---:B------:R-:W-:Y:S02]  /*65c0*/  SEL R104, R93.reuse, R104, !P2 ;  /* 0x000000685d687207 */ /* 0x040fe40005000000 */
        /* <DEDUP_REMOVED lines=21> */
[----:B------:R-:W-:Y:S02]  /*6720*/  LOP3.LUT P2, RZ, R92, 0x1, RZ, 0xc0, !PT ;  /* 0x000000015cff7812 */ /* 0x000fe4000784c0ff */
[----:B------:R-:W-:-:S04]  /*6730*/  SHF.R.U32.HI R92, RZ, 0x8, R94 ;  /* 0x00000008ff5c7819 */ /* 0x000fc8000001165e */
[----:B------:R-:W-:Y:S02]  /*6740*/  LOP3.LUT P6, RZ, R92, 0x1, RZ, 0xc0, !PT ;  /* 0x000000015cff7812 */ /* 0x000fe400078cc0ff */
[----:B------:R-:W-:Y:S02]  /*6750*/  IADD3 R92, P3, PT, R3, UR5, RZ ;  /* 0x00000005035c7c10 */ /* 0x000fe4000ff7e0ff */
[----:B------:R-:W-:Y:S02]  /*6760*/  SHF.R.U32.HI R94, RZ, 0x9, R94 ;  /* 0x00000009ff5e7819 */ /* 0x000fe4000001165e */
[----:B------:R-:W-:Y:S01]  /*6770*/  IADD3.X R93, PT, PT, R5, UR16, RZ, P3, !PT ;  /* 0x00000010055d7c10 */ /* 0x000fe20009ffe4ff */
[----:B------:R-:W-:Y:S01]  /*6780*/  USHF.R.S32.HI UR16, URZ, 0x1f, UR6 ;  /* 0x0000001fff107899 */ /* 0x000fe20008011406 */
[----:B------:R-:W-:Y:S01]  /*6790*/  LOP3.LUT P3, RZ, R94, 0x1, RZ, 0xc0, !PT ;  /* 0x000000015eff7812 */ /* 0x000fe2000786c0ff */
[----:B-1----:R-:W-:Y:S01]  /*67a0*/  VIADD R96, R97, 0xfffffff1 ;  /* 0xfffffff161607836 */ /* 0x002fe20000000000 */
[----:B------:R-:W-:-:S04]  /*67b0*/  @!UP1 UIADD3 UR4, UPT, UPT, -UR4, 0x100000, URZ ;  /* 0x0010000004049890 */ /* 0x000fc8000fffe1ff */
[----:B------:R-:W-:Y:S02]  /*67c0*/  @!UP1 USHF.L.U32 UR5, UR4, 0xb, URZ ;  /* 0x0000000b04059899 */ /* 0x000fe400080006ff */
[----:B------:R-:W-:Y:S01]  /*67d0*/  @!UP1 USHF.L.U32 UR4, UR4, 0x1, URZ ;  /* 0x0000000104049899 */ /* 0x000fe200080006ff */
[----:B------:R-:W3:Y:S01]  /*67e0*/  @!P4 LDG.E.U8 R131, desc[UR24][R92.64] ;  /* 0x000000185c83c981 */ /* 0x000ee2000c1e1100 */
[----:B------:R-:W-:Y:S01]  /*67f0*/  IADD3 R94, P4, PT, R2, UR6, RZ ;  /* 0x00000006025e7c10 */ /* 0x000fe2000ff9e0ff */
[----:B------:R-:W-:-:S03]  /*6800*/  IMAD.MOV.U32 R103, RZ, RZ, R95 ;  /* 0x000000ffff677224 */ /* 0x000fc600078e005f */
[----:B------:R-:W-:Y:S02]  /*6810*/  IADD3.X R95, PT, PT, R4, UR16, RZ, P4, !PT ;  /* 0x00000010045f7c10 */ /* 0x000fe4000a7fe4ff */
[----:B------:R-:W-:Y:S01]  /*6820*/  ISETP.GE.U32.AND P4, PT, R96, 0x7fffffb2, PT ;  /* 0x7fffffb26000780c */ /* 0x000fe20003f86070 */
[----:B------:R-:W-:Y:S01]  /*6830*/  VOTEU.ALL UP1, P0 ;  /* 0x0000000000ff7886 */ /* 0x000fe20000020000 */
[----:B------:R-:W-:Y:S01]  /*6840*/  IADD3 R96, P1, PT, R3, UR6, RZ ;  /* 0x0000000603607c10 */ /* 0x000fe2000ff3e0ff */
[----:B------:R-:W0:Y:S01]  /*6850*/  LDCU UR6, c[0x0][0x3b0] ;  /* 0x00007600ff0677ac */ /* 0x000e220008000800 */
[----:B------:R-:W-:Y:S02]  /*6860*/  PRMT R127, RZ, 0x7610, R127 ;  /* 0x00007610ff7f7816 */ /* 0x000fe4000000007f */
[----:B------:R1:W0:Y:S01]  /*6870*/  @!UP1 SYNCS.EXCH.64 URZ, [UR9+0xa008], UR4 ;  /* 0x00a0080409ff95b2 */ /* 0x0002220008000100 */
[----:B------:R-:W-:Y:S02]  /*6880*/  PRMT R126, RZ, 0x7610, R126 ;  /* 0x00007610ff7e7816 */ /* 0x000fe4000000007e */
[----:B------:R-:W-:Y:S01]  /*6890*/  IADD3.X R97, PT, PT, R5, UR16, RZ, P1, !PT ;  /* 0x0000001005617c10 */ /* 0x000fe20008ffe4ff */
[----:B--2---:R2:W-:Y:S01]  /*68a0*/  STS.U8 [R0+UR9], R134 ;  /* 0x0000008600007988 */ /* 0x0045e20008000009 */
[----:B------:R-:W-:Y:S01]  /*68b0*/  PRMT R125, RZ, 0x7610, R125 ;  /* 0x00007610ff7d7816 */ /* 0x000fe2000000007d */
[----:B------:R-:W0:Y:S02]  /*68c0*/  LDCU UR16, c[0x0][0x3b0] ;  /* 0x00007600ff1077ac */ /* 0x000e240008000800 */
[----:B------:R-:W3:Y:S01]  /*68d0*/  @!P4 LDG.E.U8 R127, desc[UR24][R94.64] ;  /* 0x000000185e7fc981 */ /* 0x000ee2000c1e1100 */
[----:B-1----:R-:W-:-:S03]  /*68e0*/  UIMAD UR4, UR12, 0x16, URZ ;  /* 0x000000160c0478a4 */ /* 0x002fc6000f8e02ff */
[----:B------:R-:W3:Y:S01]  /*68f0*/  @!P4 LDG.E.U8 R126, desc[UR24][R96.64] ;  /* 0x00000018607ec981 */ /* 0x000ee2000c1e1100 */
[----:B------:R-:W-:-:S03]  /*6900*/  USHF.R.S32.HI UR5, URZ, 0x1f, UR4 ;  /* 0x0000001fff057899 */ /* 0x000fc60008011404 */
[----:B------:R-:W-:Y:S01]  /*6910*/  STS.U8 [R0+UR9+0x2000], R133 ;  /* 0x0020008500007988 */ /* 0x000fe20008000009 */
[----:B------:R-:W-:-:S03]  /*6920*/  IADD3 R98, P4, PT, R2, UR4, RZ ;  /* 0x0000000402627c10 */ /* 0x000fc6000ff9e0ff */
[----:B------:R-:W-:Y:S01]  /*6930*/  STS.U8 [R0+UR9+0x400], R137 ;  /* 0x0004008900007988 */ /* 0x000fe20008000009 */
[----:B--2---:R-:W-:Y:S01]  /*6940*/  IMAD.MOV.U32 R134, RZ, RZ, R100 ;  /* 0x000000ffff867224 */ /* 0x004fe200078e0064 */
[----:B------:R-:W-:Y:S02]  /*6950*/  IADD3.X R99, PT, PT, R4, UR5, RZ, P4, !PT ;  /* 0x0000000504637c10 */ /* 0x000fe4000a7fe4ff */
[----:B------:R-:W-:Y:S01]  /*6960*/  STS.U8 [R0+UR9+0x2400], R136 ;  /* 0x0024008800007988 */ /* 0x000fe20008000009 */
[----:B------:R-:W-:-:S03]  /*6970*/  IADD3 R100, P4, PT, R3, UR4, RZ ;  /* 0x0000000403647c10 */ /* 0x000fc6000ff9e0ff */
[----:B------:R-:W-:Y:S04]  /*6980*/  STS.U8 [R0+UR9+0x800], R135 ;  /* 0x0008008700007988 */ /* 0x000fe80008000009 */
[----:B------:R-:W-:Y:S01]  /*6990*/  STS.U8 [R0+UR9+0x2800], R140 ;  /* 0x0028008c00007988 */ /* 0x000fe20008000009 */
[----:B------:R-:W-:-:S03]  /*69a0*/  PRMT R124, RZ, 0x7610, R124 ;  /* 0x00007610ff7c7816 */ /* 0x000fc6000000007c */
[----:B------:R-:W-:Y:S01]  /*69b0*/  STS.U8 [R0+UR9+0xc00], R139 ;  /* 0x000c008b00007988 */ /* 0x000fe20008000009 */
[----:B------:R-:W-:-:S03]  /*69c0*/  UIMAD UR4, UR12, 0x1e, URZ ;  /* 0x0000001e0c0478a4 */ /* 0x000fc6000f8e02ff */
[----:B------:R-:W-:Y:S04]  /*69d0*/  STS.U8 [R0+UR9+0x2c00], R138 ;  /* 0x002c008a00007988 */ /* 0x000fe80008000009 */
[----:B------:R1:W-:Y:S04]  /*69e0*/  STS.U8 [R0+UR9+0x1000], R150 ;  /* 0x0010009600007988 */ /* 0x0003e80008000009 */
[----:B------:R-:W-:Y:S04]  /*69f0*/  STS.U8 [R0+UR9+0x3000], R142 ;  /* 0x0030008e00007988 */ /* 0x000fe80008000009 */
[----:B------:R-:W-:Y:S01]  /*6a00*/  STS.U8 [R0+UR9+0x1400], R141 ;  /* 0x0014008d00007988 */ /* 0x000fe20008000009 */
[----:B-1----:R-:W-:Y:S01]  /*6a10*/  IMAD.MOV.U32 R150, RZ, RZ, R101 ;  /* 0x000000ffff967224 */ /* 0x002fe200078e0065 */
[----:B------:R-:W-:-:S02]  /*6a20*/  IADD3.X R101, PT, PT, R5, UR5, RZ, P4, !PT ;  /* 0x0000000505657c10 */ /* 0x000fc4000a7fe4ff */
[----:B------:R-:W-:Y:S01]  /*6a30*/  STS.U8 [R0+UR9+0x3400], R154 ;  /* 0x0034009a00007988 */ /* 0x000fe20008000009 */
[----:B------:R-:W-:-:S03]  /*6a40*/  USHF.R.S32.HI UR5, URZ, 0x1f, UR4 ;  /* 0x0000001fff057899 */ /* 0x000fc60008011404 */
[----:B------:R-:W-:Y:S04]  /*6a50*/  STS.U8 [R0+UR9+0x1800], R153 ;  /* 0x0018009900007988 */ /* 0x000fe80008000009 */
[----:B------:R1:W-:Y:S04]  /*6a60*/  STS.U8 [R0+UR9+0x3800], R152 ;  /* 0x0038009800007988 */ /* 0x0003e80008000009 */
[----:B------:R-:W2:Y:S04]  /*6a70*/  @P3 LDG.E.U8 R125, desc[UR24][R98.64] ;  /* 0x00000018627d3981 */ /* 0x000ea8000c1e1100 */
[----:B------:R-:W2:Y:S01]  /*6a80*/  @P3 LDG.E.U8 R124, desc[UR24][R100.64] ;  /* 0x00000018647c3981 */ /* 0x000ea2000c1e1100 */
[----:B-1----:R-:W-:-:S02]  /*6a90*/  IMAD.MOV.U32 R152, RZ, RZ, R134 ;  /* 0x000000ffff987224 */ /* 0x002fc400078e0086 */
[----:B------:R-:W-:Y:S01]  /*6aa0*/  IMAD.MOV.U32 R134, RZ, RZ, R247 ;  /* 0x000000ffff867224 */ /* 0x000fe200078e00f7 */
[----:B------:R-:W-:Y:S01]  /*6ab0*/  IADD3 R247, P3, PT, R2, UR4, RZ ;  /* 0x0000000402f77c10 */ /* 0x000fe2000ff7e0ff */
[----:B------:R-:W-:-:S03]  /*6ac0*/  IMAD.MOV.U32 R153, RZ, RZ, R246 ;  /* 0x000000ffff997224 */ /* 0x000fc600078e00f6 */
[----:B------:R-:W-:Y:S01]  /*6ad0*/  IADD3.X R246, PT, PT, R4, UR5, RZ, P3, !PT ;  /* 0x0000000504f67c10 */ /* 0x000fe20009ffe4ff */
[----:B------:R-:W-:Y:S01]  /*6ae0*/  IMAD.MOV.U32 R154, RZ, RZ, R103 ;  /* 0x000000ffff9a7224 */ /* 0x000fe200078e0067 */
[----:B------:R-:W-:Y:S01]  /*6af0*/  PRMT R123, RZ, 0x7610, R123 ;  /* 0x00007610ff7b7816 */ /* 0x000fe2000000007b */
[----:B------:R-:W-:Y:S01]  /*6b00*/  IMAD.MOV.U32 R135, RZ, RZ, R102 ;  /* 0x000000ffff877224 */ /* 0x000fe200078e0066 */
[----:B------:R1:W-:Y:S01]  /*6b10*/  STS.U8 [R0+UR9+0x1c00], R158 ;  /* 0x001c009e00007988 */ /* 0x0003e20008000009 */
[----:B------:R-:W-:Y:S02]  /*6b20*/  @P2 IMAD.MOV.U32 R102, RZ, RZ, R247 ;  /* 0x000000ffff662224 */ /* 0x000fe400078e00f7 */
[----:B------:R-:W-:Y:S01]  /*6b30*/  @P2 IMAD.MOV.U32 R103, RZ, RZ, R246 ;  /* 0x000000ffff672224 */ /* 0x000fe200078e00f6 */
[----:B------:R0:W-:Y:S04]  /*6b40*/  STS.U8 [R0+UR9+0x3c00], R157 ;  /* 0x003c009d00007988 */ /* 0x0001e80008000009 */
[----:B------:R4:W2:Y:S01]  /*6b50*/  @P2 LDG.E.U8 R123, desc[UR24][R102.64] ;  /* 0x00000018667b2981 */ /* 0x0008a2000c1e1100 */
[----:B-1----:R-:W-:-:S02]  /*6b60*/  IMAD.MOV.U32 R158, RZ, RZ, R248 ;  /* 0x000000ffff9e7224 */ /* 0x002fc400078e00f8 */
[----:B0-----:R-:W-:Y:S01]  /*6b70*/  IMAD.MOV.U32 R157, RZ, RZ, R249 ;  /* 0x000000ffff9d7224 */ /* 0x001fe200078e00f9 */
[----:B------:R-:W-:Y:S02]  /*6b80*/  IADD3 R249, P3, PT, R3, UR4, RZ ;  /* 0x0000000403f97c10 */ /* 0x000fe4000ff7e0ff */
[----:B------:R-:W-:Y:S01]  /*6b90*/  LOP3.LUT R0, R0, 0x10, RZ, 0x3c, !PT ;  /* 0x0000001000007812 */ /* 0x000fe200078e3cff */
[----:B----4-:R-:W-:Y:S01]  /*6ba0*/  IMAD.MOV.U32 R102, RZ, RZ, R8 ;  /* 0x000000ffff667224 */ /* 0x010fe200078e0008 */
[----:B------:R-:W-:Y:S01]  /*6bb0*/  IADD3.X R248, PT, PT, R5, UR5, RZ, P3, !PT ;  /* 0x0000000505f87c10 */ /* 0x000fe20009ffe4ff */
[----:B------:R-:W-:Y:S01]  /*6bc0*/  IMAD.MOV.U32 R103, RZ, RZ, R9 ;  /* 0x000000ffff677224 */ /* 0x000fe200078e0009 */
[----:B------:R-:W-:Y:S01]  /*6bd0*/  PRMT R122, RZ, 0x7610, R122 ;  /* 0x00007610ff7a7816 */ /* 0x000fe2000000007a */
[----:B------:R0:W-:Y:S04]  /*6be0*/  STS.U8 [R0+UR9+0x80], R161 ;  /* 0x000080a100007988 */ /* 0x0001e80008000009 */
[----:B------:R1:W-:Y:S04]  /*6bf0*/  STS.U8 [R0+UR9+0x2080], R160 ;  /* 0x002080a000007988 */ /* 0x0003e80008000009 */
[----:B------:R-:W5:Y:S01]  /*6c00*/  LDL.LU R8, [R1+0x334] ;  /* 0x0003340001087983 */ /* 0x000f620000300800 */
[----:B0-----:R-:W-:-:S02]  /*6c10*/  IMAD.MOV.U32 R161, RZ, RZ, R103 ;  /* 0x000000ffffa17224 */ /* 0x001fc400078e0067 */
[----:B------:R-:W-:Y:S01]  /*6c20*/  @P2 IMAD.MOV.U32 R103, RZ, RZ, R248 ;  /* 0x000000ffff672224 */ /* 0x000fe200078e00f8 */
[----:B------:R-:W5:Y:S01]  /*6c30*/  LDL.LU R9, [R1+0x330] ;  /* 0x0003300001097983 */ /* 0x000f620000300800 */
[----:B-1----:R-:W-:Y:S02]  /*6c40*/  IMAD.MOV.U32 R160, RZ, RZ, R102 ;  /* 0x000000ffffa07224 */ /* 0x002fe400078e0066 */
[----:B------:R-:W-:Y:S01]  /*6c50*/  @P2 IMAD.MOV.U32 R102, RZ, RZ, R249 ;  /* 0x000000ffff662224 */ /* 0x000fe200078e00f9 */
[----:B------:R0:W-:Y:S04]  /*6c60*/  STS.U8 [R0+UR9+0x480], R177 ;  /* 0x000480b100007988 */ /* 0x0001e80008000009 */
[----:B------:R1:W4:Y:S01]  /*6c70*/  @P2 LDG.E.U8 R122, desc[UR24][R102.64] ;  /* 0x00000018667a2981 */ /* 0x000322000c1e1100 */
[----:B0-----:R-:W-:-:S02]  /*6c80*/  IMAD.MOV.U32 R177, RZ, RZ, R250 ;  /* 0x000000ffffb17224 */ /* 0x001fc400078e00fa */
[----:B-1----:R-:W-:Y:S02]  /*6c90*/  IMAD.MOV.U32 R102, RZ, RZ, R6 ;  /* 0x000000ffff667224 */ /* 0x002fe400078e0006 */
[----:B------:R-:W5:Y:S01]  /*6ca0*/  LDL.LU R6, [R1+0x32c] ;  /* 0x00032c0001067983 */ /* 0x000f620000300800 */
[----:B------:R-:W-:-:S03]  /*6cb0*/  IMAD.MOV.U32 R103, RZ, RZ, R7 ;  /* 0x000000ffff677224 */ /* 0x000fc600078e0007 */
[----:B------:R-:W5:Y:S04]  /*6cc0*/  LDL.LU R7, [R1+0x328] ;  /* 0x0003280001077983 */ /* 0x000f680000300800 */
[----:B------:R-:W2:Y:S04]  /*6cd0*/  LDL.LU R250, [R1+0x324] ;  /* 0x0003240001fa7983 */ /* 0x000ea80000300800 */
[----:B------:R-:W-:Y:S04]  /*6ce0*/  STS.U8 [R0+UR9+0x2480], R171 ;  /* 0x002480ab00007988 */ /* 0x000fe80008000009 */
[----:B------:R-:W-:Y:S04]  /*6cf0*/  STS.U8 [R0+UR9+0x880], R170 ;  /* 0x000880aa00007988 */ /* 0x000fe80008000009 */
[----:B------:R0:W-:Y:S02]  /*6d00*/  STS.U8 [R0+UR9+0x2880], R197 ;  /* 0x002880c500007988 */ /* 0x0001e40008000009 */
[----:B0-----:R-:W0:Y:S01]  /*6d10*/  S2R R197, SR_TID.X ;  /* 0x0000000000c57919 */ /* 0x001e220000002100 */
[----:B------:R-:W-:Y:S01]  /*6d20*/  IMAD.MOV.U32 R171, RZ, RZ, R102 ;  /* 0x000000ffffab7224 */ /* 0x000fe200078e0066 */
[----:B------:R-:W-:Y:S01]  /*6d30*/  SHF.R.U64 R102, R110, 0x19, RZ ;  /* 0x000000196e667819 */ /* 0x000fe200000012ff */
[----:B------:R-:W-:-:S03]  /*6d40*/  UIMAD UR4, UR12, 0x26, URZ ;  /* 0x000000260c0478a4 */ /* 0x000fc6000f8e02ff */
[----:B------:R-:W-:Y:S01]  /*6d50*/  LOP3.LUT P2, RZ, R102, 0x1, RZ, 0xc0, !PT ;  /* 0x0000000166ff7812 */ /* 0x000fe2000784c0ff */
[----:B------:R-:W-:Y:S02]  /*6d60*/  USHF.R.S32.HI UR5, URZ, 0x1f, UR4 ;  /* 0x0000001fff057899 */ /* 0x000fe40008011404 */
[----:B------:R-:W-:Y:S01]  /*6d70*/  IADD3 R102, P3, PT, R2, UR4, RZ ;  /* 0x0000000402667c10 */ /* 0x000fe2000ff7e0ff */
[----:B------:R-:W-:Y:S01]  /*6d80*/  IMAD.MOV.U32 R170, RZ, RZ, R103 ;  /* 0x000000ffffaa7224 */ /* 0x000fe200078e0067 */
[----:B------:R-:W-:Y:S02]  /*6d90*/  PRMT R121, RZ, 0x7610, R121 ;  /* 0x00007610ff797816 */ /* 0x000fe40000000079 */
[----:B------:R-:W-:Y:S01]  /*6da0*/  IADD3.X R103, PT, PT, R4, UR5, RZ, P3, !PT ;  /* 0x0000000504677c10 */ /* 0x000fe20009ffe4ff */
[----:B------:R1:W-:Y:S05]  /*6db0*/  STL [R1+0x68], R102 ;  /* 0x0000686601007387 */ /* 0x0003ea0000100800 */
[----:B------:R1:W2:Y:S04]  /*6dc0*/  @P2 LDG.E.U8 R121, desc[UR24][R102.64] ;  /* 0x0000001866792981 */ /* 0x0002a8000c1e1100 */
[----:B------:R1:W-:Y:S01]  /*6dd0*/  STL [R1+0x64], R103 ;  /* 0x0000646701007387 */ /* 0x0003e20000100800 */
[----:B0-----:R-:W-:Y:S01]  /*6de0*/  LOP3.LUT R197, R197, 0x7f, RZ, 0xc0, !PT ;  /* 0x0000007fc5c57812 */ /* 0x001fe200078ec0ff */
[----:B-1----:R-:W-:-:S02]  /*6df0*/  IMAD.MOV.U32 R102, RZ, RZ, R179 ;  /* 0x000000ffff667224 */ /* 0x002fc400078e00b3 */
[----:B------:R-:W-:Y:S01]  /*6e00*/  IMAD.MOV.U32 R103, RZ, RZ, R169 ;  /* 0x000000ffff677224 */ /* 0x000fe200078e00a9 */
[----:B------:R-:W-:Y:S01]  /*6e10*/  LOP3.LUT R197, R197, 0x10, RZ, 0x3c, !PT ;  /* 0x00000010c5c57812 */ /* 0x000fe200078e3cff */
[----:B------:R-:W5:Y:S04]  /*6e20*/  LDL.LU R179, [R1+0x320] ;  /* 0x0003200001b37983 */ /* 0x000f680000300800 */
[----:B------:R0:W-:Y:S01]  /*6e30*/  STS.U8 [R197+UR9+0xc80], R189 ;  /* 0x000c80bdc5007988 */ /* 0x0001e20008000009 */
[----:B------:R-:W-:-:S03]  /*6e40*/  PRMT R120, RZ, 0x7610, R120 ;  /* 0x00007610ff787816 */ /* 0x000fc60000000078 */
[----:B------:R1:W-:Y:S04]  /*6e50*/  STS.U8 [R197+UR9+0x2c80], R183 ;  /* 0x002c80b7c5007988 */ /* 0x0003e80008000009 */
[----:B------:R-:W5:Y:S01]  /*6e60*/  LDL.LU R169, [R1+0x31c] ;  /* 0x00031c0001a97983 */ /* 0x000f620000300800 */
[----:B0-----:R-:W-:Y:S01]  /*6e70*/  IMAD.MOV.U32 R189, RZ, RZ, R102 ;  /* 0x000000ffffbd7224 */ /* 0x001fe200078e0066 */
[----:B------:R-:W-:Y:S02]  /*6e80*/  IADD3 R102, P3, PT, R3, UR4, RZ ;  /* 0x0000000403667c10 */ /* 0x000fe4000ff7e0ff */
[----:B------:R-:W5:Y:S01]  /*6e90*/  LDL.LU R0, [R1+0x318] ;  /* 0x0003180001007983 */ /* 0x000f620000300800 */
[----:B-1----:R-:W-:Y:S01]  /*6ea0*/  IMAD.MOV.U32 R183, RZ, RZ, R103 ;  /* 0x000000ffffb77224 */ /* 0x002fe200078e0067 */
[----:B------:R-:W-:-:S02]  /*6eb0*/  IADD3.X R103, PT, PT, R5, UR5, RZ, P3, !PT ;  /* 0x0000000505677c10 */ /* 0x000fc40009ffe4ff */
[----:B------:R0:W-:Y:S04]  /*6ec0*/  STL [R1+0x70], R102 ;  /* 0x0000706601007387 */ /* 0x0001e80000100800 */
[----:B------:R0:W2:Y:S01]  /*6ed0*/  @P2 LDG.E.U8 R120, desc[UR24][R102.64] ;  /* 0x0000001866782981 */ /* 0x0000a2000c1e1100 */
[----:B------:R-:W-:Y:S01]  /*6ee0*/  UIMAD UR4, UR12, 0x2e, URZ ;  /* 0x0000002e0c0478a4 */ /* 0x000fe2000f8e02ff */
[----:B0-----:R-:W-:-:S03]  /*6ef0*/  SHF.R.U64 R102, R110, 0x11, RZ ;  /* 0x000000116e667819 */ /* 0x001fc600000012ff */
[----:B------:R-:W-:Y:S01]  /*6f00*/  USHF.R.S32.HI UR5, URZ, 0x1f, UR4 ;  /* 0x0000001fff057899 */ /* 0x000fe20008011404 */
[----:B------:R-:W-:Y:S01]  /*6f10*/  LOP3.LUT P2, RZ, R102, 0x1, RZ, 0xc0, !PT ;  /* 0x0000000166ff7812 */ /* 0x000fe2000784c0ff */
[----:B------:R0:W-:Y:S04]  /*6f20*/  STL [R1+0x6c], R103 ;  /* 0x00006c6701007387 */ /* 0x0001e80000100800 */
[----:B------:R1:W-:Y:S01]  /*6f30*/  STS.U8 [R197+UR9+0x1080], R233 ;  /* 0x001080e9c5007988 */ /* 0x0003e20008000009 */
[----:B0-----:R-:W-:-:S03]  /*6f40*/  IADD3 R103, P3, PT, R2, UR4, RZ ;  /* 0x0000000402677c10 */ /* 0x001fc6000ff7e0ff */
[----:B------:R-:W-:Y:S01]  /*6f50*/  STS.U8 [R197+UR9+0x3080], R232 ;  /* 0x003080e8c5007988 */ /* 0x000fe20008000009 */
[----:B-1----:R-:W-:-:S03]  /*6f60*/  IADD3.X R233, PT, PT, R4, UR5, RZ, P3, !PT ;  /* 0x0000000504e97c10 */ /* 0x002fc60009ffe4ff */
[----:B------:R0:W-:Y:S01]  /*6f70*/  STS.U8 [R197+UR9+0x1480], R221 ;  /* 0x001480ddc5007988 */ /* 0x0001e20008000009 */
[----:B------:R-:W-:Y:S01]  /*6f80*/  PRMT R119, RZ, 0x7610, R119 ;  /* 0x00007610ff777816 */ /* 0x000fe20000000077 */
[----:B------:R-:W-:Y:S02]  /*6f90*/  @P2 IMAD.MOV.U32 R102, RZ, RZ, R103 ;  /* 0x000000ffff662224 */ /* 0x000fe400078e0067 */
[----:B------:R1:W-:Y:S01]  /*6fa0*/  STL [R1+0xe8], R103 ;  /* 0x0000e86701007387 */ /* 0x0003e20000100800 */
[----:B0-----:R-:W-:-:S03]  /*6fb0*/  IADD3 R221, P3, PT, R3, UR4, RZ ;  /* 0x0000000403dd7c10 */ /* 0x001fc6000ff7e0ff */
[----:B------:R0:W-:Y:S01]  /*6fc0*/  STL [R1+0xe4], R233 ;  /* 0x0000e4e901007387 */ /* 0x0001e20000100800 */
[----:B-1----:R-:W-:Y:S01]  /*6fd0*/  @P2 IMAD.MOV.U32 R103, RZ, RZ, R233 ;  /* 0x000000ffff672224 */ /* 0x002fe200078e00e9 */
[----:B------:R-:W-:Y:S02]  /*6fe0*/  IADD3.X R232, PT, PT, R5, UR5, RZ, P3, !PT ;  /* 0x0000000505e87c10 */ /* 0x000fe40009ffe4ff */
[----:B------:R-:W-:Y:S02]  /*6ff0*/  PRMT R118, RZ, 0x7610, R118 ;  /* 0x00007610ff767816 */ /* 0x000fe40000000076 */
[----:B------:R1:W3:Y:S01]  /*7000*/  @P2 LDG.E.U8 R119, desc[UR24][R102.64] ;  /* 0x0000001866772981 */ /* 0x0002e2000c1e1100 */
[----:B0-----:R-:W0:Y:S01]  /*7010*/  S2R R233, SR_TID.X ;  /* 0x0000000000e97919 */ /* 0x001e220000002100 */
[----:B-1----:R-:W-:Y:S02]  /*7020*/  @P2 IMAD.MOV.U32 R102, RZ, RZ, R221 ;  /* 0x000000ffff662224 */ /* 0x002fe400078e00dd */
[----:B------:R-:W-:Y:S01]  /*7030*/  @P2 IMAD.MOV.U32 R103, RZ, RZ, R232 ;  /* 0x000000ffff672224 */ /* 0x000fe200078e00e8 */
[----:B------:R-:W-:-:S04]  /*7040*/  UIMAD UR4, UR12, 0x36, URZ ;  /* 0x000000360c0478a4 */ /* 0x000fc8000f8e02ff */
[----:B------:R1:W3:Y:S01]  /*7050*/  @P2 LDG.E.U8 R118, desc[UR24][R102.64] ;  /* 0x0000001866762981 */ /* 0x0002e2000c1e1100 */
[----:B------:R-:W-:Y:S01]  /*7060*/  USHF.R.S32.HI UR5, URZ, 0x1f, UR4 ;  /* 0x0000001fff057899 */ /* 0x000fe20008011404 */
[----:B-1----:R-:W-:-:S04]  /*7070*/  SHF.R.U64 R102, R110, 0x9, RZ ;  /* 0x000000096e667819 */ /* 0x002fc800000012ff */
[----:B------:R-:W-:Y:S01]  /*7080*/  LOP3.LUT P2, RZ, R102, 0x1, RZ, 0xc0, !PT ;  /* 0x0000000166ff7812 */ /* 0x000fe2000784c0ff */
[----:B------:R-:W-:Y:S01]  /*7090*/  STS.U8 [R197+UR9+0x3480], R237 ;  /* 0x003480edc5007988 */ /* 0x000fe20008000009 */
[----:B------:R-:W-:-:S03]  /*70a0*/  IADD3 R103, P3, PT, R2, UR4, RZ ;  /* 0x0000000402677c10 */ /* 0x000fc6000ff7e0ff */
[----:B------:R-:W-:Y:S04]  /*70b0*/  STS.U8 [R197+UR9+0x1880], R229 ;  /* 0x001880e5c5007988 */ /* 0x000fe80008000009 */
[----:B------:R-:W-:Y:S04]  /*70c0*/  STS.U8 [R197+UR9+0x3880], R228 ;  /* 0x003880e4c5007988 */ /* 0x000fe80008000009 */
[----:B------:R1:W-:Y:S04]  /*70d0*/  STL [R1+0xf0], R221 ;  /* 0x0000f0dd01007387 */ /* 0x0003e80000100800 */
[----:B------:R-:W-:Y:S01]  /*70e0*/  STS.U8 [R197+UR9+0x1c80], R236 ;  /* 0x001c80ecc5007988 */ /* 0x000fe20008000009 */
[----:B------:R-:W-:-:S03]  /*70f0*/  PRMT R117, RZ, 0x7610, R117 ;  /* 0x00007610ff757816 */ /* 0x000fc60000000075 */
[----:B------:R0:W-:Y:S01]  /*7100*/  STS.U8 [R197+UR9+0x3c80], R220 ;  /* 0x003c80dcc5007988 */ /* 0x0001e20008000009 */
[----:B-1----:R-:W-:Y:S01]  /*7110*/  IADD3.X R221, PT, PT, R4, UR5, RZ, P3, !PT ;  /* 0x0000000504dd7c10 */ /* 0x002fe20009ffe4ff */
[----:B------:R-:W-:Y:S02]  /*7120*/  @P2 IMAD.MOV.U32 R102, RZ, RZ, R103 ;  /* 0x000000ffff662224 */ /* 0x000fe400078e0067 */
[----:B------:R-:W-:Y:S04]  /*7130*/  STL [R1+0xec], R232 ;  /* 0x0000ece801007387 */ /* 0x000fe80000100800 */
[----:B------:R1:W-:Y:S01]  /*7140*/  STL [R1+0x168], R103 ;  /* 0x0001686701007387 */ /* 0x0003e20000100800 */
[----:B0-----:R-:W-:-:S03]  /*7150*/  IADD3 R220, P3, PT, R3, UR4, RZ ;  /* 0x0000000403dc7c10 */ /* 0x001fc6000ff7e0ff */
[----:B------:R0:W-:Y:S01]  /*7160*/  STL [R1+0x164], R221 ;  /* 0x000164dd01007387 */ /* 0x0001e20000100800 */
[----:B------:R-:W-:Y:S01]  /*7170*/  LOP3.LUT R233, R233, 0x7f, RZ, 0xc0, !PT ;  /* 0x0000007fe9e97812 */ /* 0x000fe200078ec0ff */
[----:B-1----:R-:W-:Y:S01]  /*7180*/  @P2 IMAD.MOV.U32 R103, RZ, RZ, R221 ;  /* 0x000000ffff672224 */ /* 0x002fe200078e00dd */
[----:B0-----:R-:W-:-:S04]  /*7190*/  IADD3.X R221, PT, PT, R5, UR5, RZ, P3, !PT ;  /* 0x0000000505dd7c10 */ /* 0x001fc80009ffe4ff */
[----:B------:R0:W3:Y:S01]  /*71a0*/  @P2 LDG.E.U8 R117, desc[UR24][R102.64] ;  /* 0x0000001866752981 */ /* 0x0000e2000c1e1100 */
[----:B------:R-:W-:Y:S01]  /*71b0*/  PRMT R116, RZ, 0x7610, R116 ;  /* 0x00007610ff747816 */ /* 0x000fe20000000074 */
[----:B------:R-:W-:Y:S02]  /*71c0*/  IMAD.MOV.U32 R232, RZ, RZ, R183 ;  /* 0x000000ffffe87224 */ /* 0x000fe400078e00b7 */
[----:B------:R-:W-:Y:S02]  /*71d0*/  IMAD.MOV.U32 R183, RZ, RZ, R189 ;  /* 0x000000ffffb77224 */ /* 0x000fe400078e00bd */
[----:B------:R-:W-:Y:S01]  /*71e0*/  IMAD.MOV.U32 R189, RZ, RZ, R170 ;  /* 0x000000ffffbd7224 */ /* 0x000fe200078e00aa */
[----:B------:R-:W-:Y:S01]  /*71f0*/  LOP3.LUT R170, R233, 0x20, RZ, 0x3c, !PT ;  /* 0x00000020e9aa7812 */ /* 0x000fe200078e3cff */
[----:B0-----:R-:W-:Y:S02]  /*7200*/  @P2 IMAD.MOV.U32 R102, RZ, RZ, R220 ;  /* 0x000000ffff662224 */ /* 0x001fe400078e00dc */
[----:B------:R-:W-:-:S02]  /*7210*/  @P2 IMAD.MOV.U32 R103, RZ, RZ, R221 ;  /* 0x000000ffff672224 */ /* 0x000fc400078e00dd */
[----:B------:R-:W-:Y:S04]  /*7220*/  STS.U8 [R170+UR9+0x100], R227 ;  /* 0x000100e3aa007988 */ /* 0x000fe80008000009 */
[----:B------:R0:W3:Y:S01]  /*7230*/  @P2 LDG.E.U8 R116, desc[UR24][R102.64] ;  /* 0x0000001866742981 */ /* 0x0000e2000c1e1100 */
[----:B------:R-:W-:-:S03]  /*7240*/  UIMAD UR4, UR12, 0x3e, URZ ;  /* 0x0000003e0c0478a4 */ /* 0x000fc6000f8e02ff */
[----:B------:R-:W-:Y:S01]  /*7250*/  STS.U8 [R170+UR9+0x2100], R226 ;  /* 0x002100e2aa007988 */ /* 0x000fe20008000009 */
[----:B0-----:R-:W-:-:S03]  /*7260*/  SHF.R.U64 R102, R110, 0x1, RZ ;  /* 0x000000016e667819 */ /* 0x001fc600000012ff */
[----:B------:R-:W-:Y:S01]  /*7270*/  STS.U8 [R170+UR9+0x500], R235 ;  /* 0x000500ebaa007988 */ /* 0x000fe20008000009 */
[----:B------:R-:W-:-:S03]  /*7280*/  LOP3.LUT P2, RZ, R102, 0x1, RZ, 0xc0, !PT ;  /* 0x0000000166ff7812 */ /* 0x000fc6000784c0ff */
[----:B------:R-:W-:Y:S04]  /*7290*/  STS.U8 [R170+UR9+0x2500], R234 ;  /* 0x002500eaaa007988 */ /* 0x000fe80008000009 */
[----:B------:R0:W-:Y:S01]  /*72a0*/  STS.U8 [R170+UR9+0x900], R208 ;  /* 0x000900d0aa007988 */ /* 0x0001e20008000009 */
[----:B------:R-:W-:-:S03]  /*72b0*/  USHF.R.S32.HI UR5, URZ, 0x1f, UR4 ;  /* 0x0000001fff057899 */ /* 0x000fc60008011404 */
[----:B------:R1:W-:Y:S01]  /*72c0*/  STS.U8 [R170+UR9+0x2900], R225 ;  /* 0x002900e1aa007988 */ /* 0x0003e20008000009 */
[----:B0-----:R-:W-:Y:S01]  /*72d0*/  IADD3 R208, P3, PT, R2, UR4, RZ ;  /* 0x0000000402d07c10 */ /* 0x001fe2000ff7e0ff */
[----:B-1----:R-:W-:Y:S02]  /*72e0*/  IMAD.MOV.U32 R225, RZ, RZ, R232 ;  /* 0x000000ffffe17224 */ /* 0x002fe400078e00e8 */
[----:B------:R-:W0:Y:S01]  /*72f0*/  LDC R232, c[0x0][0x3a0] ;  /* 0x0000e800ffe87b82 */ /* 0x000e220000000800 */
[----:B------:R1:W-:Y:S01]  /*7300*/  STL [R1+0x170], R220 ;  /* 0x000170dc01007387 */ /* 0x0003e20000100800 */
[----:B------:R-:W-:-:S03]  /*7310*/  @P2 IMAD.MOV.U32 R102, RZ, RZ, R208 ;  /* 0x000000ffff662224 */ /* 0x000fc600078e00d0 */
[----:B------:R-:W-:Y:S01]  /*7320*/  STL [R1+0x16c], R221 ;  /* 0x00016cdd01007387 */ /* 0x000fe20000100800 */
[----:B------:R-:W-:-:S03]  /*7330*/  PRMT R115, RZ, 0x7610, R115 ;  /* 0x00007610ff737816 */ /* 0x000fc60000000073 */
[----:B------:R4:W-:Y:S01]  /*7340*/  STL [R1+0x204], R208 ;  /* 0x000204d001007387 */ /* 0x0009e20000100800 */
[----:B-1----:R-:W-:-:S03]  /*7350*/  IADD3.X R220, PT, PT, R4, UR5, RZ, P3, !PT ;  /* 0x0000000504dc7c10 */ /* 0x002fc60009ffe4ff */
[----:B------:R1:W-:Y:S02]  /*7360*/  STS.U8 [R170+UR9+0xd00], R217 ;  /* 0x000d00d9aa007988 */ /* 0x0003e40008000009 */
[----:B------:R-:W-:Y:S01]  /*7370*/  @P2 IMAD.MOV.U32 R103, RZ, RZ, R220 ;  /* 0x000000ffff672224 */ /* 0x000fe200078e00dc */
[----:B----4-:R-:W-:-:S04]  /*7380*/  IADD3 R208, P3, PT, R3, UR4, RZ ;  /* 0x0000000403d07c10 */ /* 0x010fc8000ff7e0ff */
[----:B------:R4:W3:Y:S01]  /*7390*/  @P2 LDG.E.U8 R115, desc[UR24][R102.64] ;  /* 0x0000001866732981 */ /* 0x0008e2000c1e1100 */
[----:B-1----:R-:W-:Y:S02]  /*73a0*/  IADD3.X R217, PT, PT, R5, UR5, RZ, P3, !PT ;  /* 0x0000000505d97c10 */ /* 0x002fe40009ffe4ff */
[----:B------:R-:W-:Y:S01]  /*73b0*/  PRMT R114, RZ, 0x7610, R114 ;  /* 0x00007610ff727816 */ /* 0x000fe20000000072 */
[----:B----4-:R-:W-:Y:S02]  /*73c0*/  @P2 IMAD.MOV.U32 R102, RZ, RZ, R208 ;  /* 0x000000ffff662224 */ /* 0x010fe400078e00d0 */
[----:B------:R-:W-:Y:S01]  /*73d0*/  @P2 IMAD.MOV.U32 R103, RZ, RZ, R217 ;  /* 0x000000ffff672224 */ /* 0x000fe200078e00d9 */
[----:B------:R-:W-:-:S04]  /*73e0*/  UIMAD UR4, UR12, 0x7, URZ ;  /* 0x000000070c0478a4 */ /* 0x000fc8000f8e02ff */
[----:B------:R0:W4:Y:S01]  /*73f0*/  @P2 LDG.E.U8 R114, desc[UR24][R102.64] ;  /* 0x0000001866722981 */ /* 0x000122000c1e1100 */
[----:B------:R-:W-:Y:S01]  /*7400*/  USHF.R.S32.HI UR5, URZ, 0x1f, UR4 ;  /* 0x0000001fff057899 */ /* 0x000fe20008011404 */
[----:B0-----:R-:W-:-:S05]  /*7410*/  VIADD R102, R232, 0xfffffff8 ;  /* 0xfffffff8e8667836 */ /* 0x001fca0000000000 */
[----:B------:R-:W-:Y:S02]  /*7420*/  ISETP.GE.U32.AND P2, PT, R102, 0x7fffffb9, PT ;  /* 0x7fffffb96600780c */ /* 0x000fe40003f46070 */
[----:B------:R-:W-:Y:S01]  /*7430*/  IADD3 R102, P3, PT, R2, UR4, RZ ;  /* 0x0000000402667c10 */ /* 0x000fe2000ff7e0ff */
[----:B------:R-:W-:Y:S01]  /*7440*/  IMAD.MOV.U32 R235, RZ, RZ, R104 ;  /* 0x000000ffffeb7224 */ /* 0x000fe200078e0068 */
[----:B------:R0:W-:Y:S02]  /*7450*/  STS.U8 [R170+UR9+0x2d00], R219 ;  /* 0x002d00dbaa007988 */ /* 0x0001e40008000009 */
[----:B------:R-:W-:Y:S02]  /*7460*/  IADD3.X R103, PT, PT, R4, UR5, RZ, P3, !PT ;  /* 0x0000000504677c10 */ /* 0x000fe40009ffe4ff */
[----:B------:R-:W-:Y:S01]  /*7470*/  IADD3 R104, P3, PT, R3, UR4, RZ ;  /* 0x0000000403687c10 */ /* 0x000fe2000ff7e0ff */
[----:B------:R1:W-:Y:S01]  /*7480*/  STL [R1+0x200], R220 ;  /* 0x000200dc01007387 */ /* 0x0003e20000100800 */
[----:B------:R-:W-:-:S02]  /*7490*/  PRMT R130, RZ, 0x7610, R130 ;  /* 0x00007610ff827816 */ /* 0x000fc40000000082 */
[----:B------:R-:W-:Y:S01]  /*74a0*/  PRMT R129, RZ, 0x7610, R129 ;  /* 0x00007610ff817816 */ /* 0x000fe20000000081 */
[----:B0-----:R-:W-:Y:S02]  /*74b0*/  IMAD.MOV.U32 R219, RZ, RZ, R171 ;  /* 0x000000ffffdb7224 */ /* 0x001fe400078e00ab */
[----:B------:R-:W-:Y:S01]  /*74c0*/  IMAD.MOV.U32 R171, RZ, RZ, R105 ;  /* 0x000000ffffab7224 */ /* 0x000fe200078e0069 */
[----:B------:R-:W-:Y:S01]  /*74d0*/  IADD3.X R105, PT, PT, R5, UR5, RZ, P3, !PT ;  /* 0x0000000505697c10 */ /* 0x000fe20009ffe4ff */
[----:B------:R-:W-:Y:S01]  /*74e0*/  UIMAD UR4, UR12, 0xf, URZ ;  /* 0x0000000f0c0478a4 */ /* 0x000fe2000f8e02ff */
[----:B-1----:R-:W-:Y:S01]  /*74f0*/  IMAD.MOV.U32 R220, RZ, RZ, R106 ;  /* 0x000000ffffdc7224 */ /* 0x002fe200078e006a */
[----:B------:R-:W4:Y:S01]  /*7500*/  @!P2 LDG.E.U8 R130, desc[UR24][R102.64] ;  /* 0x000000186682a981 */ /* 0x000f22000c1e1100 */
[----:B------:R-:W-:Y:S01]  /*7510*/  VIADD R106, R232, 0xfffffff0 ;  /* 0xfffffff0e86a7836 */ /* 0x000fe20000000000 */
[----:B------:R-:W-:Y:S01]  /*7520*/  USHF.R.S32.HI UR5, URZ, 0x1f, UR4 ;  /* 0x0000001fff057899 */ /* 0x000fe20008011404 */
[----:B------:R-:W-:Y:S01]  /*7530*/  IMAD.MOV.U32 R226, RZ, RZ, R108 ;  /* 0x000000ffffe27224 */ /* 0x000fe200078e006c */
[----:B------:R-:W4:Y:S01]  /*7540*/  @!P2 LDG.E.U8 R129, desc[UR24][R104.64] ;  /* 0x000000186881a981 */ /* 0x000f22000c1e1100 */
[----:B------:R-:W-:-:S02]  /*7550*/  SHF.R.U64 R108, R110, 0x18, RZ ;  /* 0x000000186e6c7819 */ /* 0x000fc400000012ff */
[----:B------:R-:W-:Y:S02]  /*7560*/  ISETP.GE.U32.AND P2, PT, R106, 0x7fffffb1, PT ;  /* 0x7fffffb16a00780c */ /* 0x000fe40003f46070 */
[----:B------:R-:W-:Y:S01]  /*7570*/  IADD3 R106, P3, PT, R2, UR4, RZ ;  /* 0x00000004026a7c10 */ /* 0x000fe2000ff7e0ff */
[----:B------:R-:W-:Y:S01]  /*7580*/  IMAD.MOV.U32 R237, RZ, RZ, R107 ;  /* 0x000000ffffed7224 */ /* 0x000fe200078e006b */
[----:B------:R-:W-:Y:S02]  /*7590*/  LOP3.LUT P4, RZ, R108, 0x1, RZ, 0xc0, !PT ;  /* 0x000000016cff7812 */ /* 0x000fe4000788c0ff */
[----:B------:R-:W-:Y:S02]  /*75a0*/  IADD3.X R107, PT, PT, R4, UR5, RZ, P3, !PT ;  /* 0x00000005046b7c10 */ /* 0x000fe40009ffe4ff */
[----:B------:R-:W-:Y:S01]  /*75b0*/  IADD3 R108, P3, PT, R3, UR4, RZ ;  /* 0x00000004036c7c10 */ /* 0x000fe2000ff7e0ff */
[----:B------:R-:W-:Y:S01]  /*75c0*/  IMAD.MOV.U32 R227, RZ, RZ, R109 ;  /* 0x000000ffffe37224 */ /* 0x000fe200078e006d */
[----:B------:R-:W-:Y:S01]  /*75d0*/  PRMT R128, RZ, 0x7610, R128 ;  /* 0x00007610ff807816 */ /* 0x000fe20000000080 */
[----:B------:R-:W-:Y:S01]  /*75e0*/  IMAD.MOV.U32 R221, RZ, RZ, R111 ;  /* 0x000000ffffdd7224 */ /* 0x000fe200078e006f */
[----:B------:R-:W-:Y:S01]  /*75f0*/  PRMT R133, RZ, 0x7610, R133 ;  /* 0x00007610ff857816 */ /* 0x000fe20000000085 */
[----:B------:R-:W-:Y:S01]  /*7600*/  UIMAD UR4, UR12, 0x17, URZ ;  /* 0x000000170c0478a4 */ /* 0x000fe2000f8e02ff */
[----:B------:R-:W-:-:S02]  /*7610*/  IADD3.X R109, PT, PT, R5, UR5, RZ, P3, !PT ;  /* 0x00000005056d7c10 */ /* 0x000fc40009ffe4ff */
[C---:B------:R-:W-:Y:S01]  /*7620*/  SHF.R.U64 R111, R110.reuse, 0x10, RZ ;  /* 0x000000106e6f7819 */ /* 0x040fe200000012ff */
[----:B------:R-:W4:Y:S01]  /*7630*/  @!P2 LDG.E.U8 R128, desc[UR24][R106.64] ;  /* 0x000000186a80a981 */ /* 0x000f22000c1e1100 */
[----:B------:R-:W-:Y:S01]  /*7640*/  SHF.R.U64 R110, R110, 0x8, RZ ;  /* 0x000000086e6e7819 */ /* 0x000fe200000012ff */
[----:B------:R-:W-:Y:S02]  /*7650*/  USHF.R.S32.HI UR5, URZ, 0x1f, UR4 ;  /* 0x0000001fff057899 */ /* 0x000fe40008011404 */
[----:B------:R-:W4:Y:S01]  /*7660*/  @!P2 LDG.E.U8 R133, desc[UR24][R108.64] ;  /* 0x000000186c85a981 */ /* 0x000f22000c1e1100 */
[----:B------:R-:W-:Y:S02]  /*7670*/  LOP3.LUT P2, RZ, R110, 0x1, RZ, 0xc0, !PT ;  /* 0x000000016eff7812 */ /* 0x000fe4000784c0ff */
[----:B------:R-:W-:Y:S01]  /*7680*/  IADD3 R110, P1, PT, R2, UR4, RZ ;  /* 0x00000004026e7c10 */ /* 0x000fe2000ff3e0ff */
[----:B------:R-:W-:Y:S01]  /*7690*/  IMAD.MOV.U32 R229, RZ, RZ, R112 ;  /* 0x000000ffffe57224 */ /* 0x000fe200078e0070 */
[----:B------:R-:W-:-:S02]  /*76a0*/  LOP3.LUT P3, RZ, R111, 0x1, RZ, 0xc0, !PT ;  /* 0x000000016fff7812 */ /* 0x000fc4000786c0ff */
[----:B------:R-:W-:Y:S02]  /*76b0*/  IADD3.X R111, PT, PT, R4, UR5, RZ, P1, !PT ;  /* 0x00000005046f7c10 */ /* 0x000fe40008ffe4ff */
[----:B------:R-:W-:Y:S01]  /*76c0*/  IADD3 R112, P1, PT, R3, UR4, RZ ;  /* 0x0000000403707c10 */ /* 0x000fe2000ff3e0ff */
[----:B------:R-:W-:Y:S01]  /*76d0*/  STS.U8 [R170+UR9+0x1100], R223 ;  /* 0x001100dfaa007988 */ /* 0x000fe20008000009 */
[----:B------:R-:W-:Y:S01]  /*76e0*/  IMAD.MOV.U32 R234, RZ, RZ, R113 ;  /* 0x000000ffffea7224 */ /* 0x000fe200078e0071 */
[----:B------:R-:W-:Y:S01]  /*76f0*/  PRMT R132, RZ, 0x7610, R132 ;  /* 0x00007610ff847816 */ /* 0x000fe20000000084 */
[----:B------:R-:W-:Y:S01]  /*7700*/  UIMAD UR4, UR12, 0x1f, URZ ;  /* 0x0000001f0c0478a4 */ /* 0x000fe2000f8e02ff */
[----:B------:R0:W-:Y:S01]  /*7710*/  STL [R1+0x20c], R208 ;  /* 0x00020cd001007387 */ /* 0x0001e20000100800 */
[----:B------:R-:W-:Y:S02]  /*7720*/  PRMT R142, RZ, 0x7610, R142 ;  /* 0x00007610ff8e7816 */ /* 0x000fe4000000008e */
[----:B------:R-:W-:Y:S01]  /*7730*/  IADD3.X R113, PT, PT, R5, UR5, RZ, P1, !PT ;  /* 0x0000000505717c10 */ /* 0x000fe20008ffe4ff */
[----:B------:R1:W-:Y:S01]  /*7740*/  STS.U8 [R170+UR9+0x3100], R222 ;  /* 0x003100deaa007988 */ /* 0x0003e20008000009 */
[----:B------:R-:W-:-:S03]  /*7750*/  IMAD.MOV.U32 R228, RZ, RZ, R152 ;  /* 0x000000ffffe47224 */ /* 0x000fc600078e0098 */
[----:B------:R-:W-:Y:S01]  /*7760*/  STS.U8 [R170+UR9+0x1500], R202 ;  /* 0x001500caaa007988 */ /* 0x000fe20008000009 */
[----:B0-----:R-:W-:Y:S02]  /*7770*/  IMAD.MOV.U32 R208, RZ, RZ, R183 ;  /* 0x000000ffffd07224 */ /* 0x001fe400078e00b7 */
[----:B------:R-:W-:Y:S01]  /*7780*/  IMAD.MOV.U32 R183, RZ, RZ, R154 ;  /* 0x000000ffffb77224 */ /* 0x000fe200078e009a */
[----:B------:R-:W-:Y:S01]  /*7790*/  STS.U8 [R170+UR9+0x3500], R218 ;  /* 0x003500daaa007988 */ /* 0x000fe20008000009 */
[----:B------:R-:W-:Y:S01]  /*77a0*/  LOP3.LUT R154, R233, 0x30, RZ, 0x3c, !PT ;  /* 0x00000030e99a7812 */ /* 0x000fe200078e3cff */
[----:B------:R-:W-:Y:S02]  /*77b0*/  USHF.R.S32.HI UR5, URZ, 0x1f, UR4 ;  /* 0x0000001fff057899 */ /* 0x000fe40008011404 */
[----:B------:R-:W-:Y:S01]  /*77c0*/  STS.U8 [R170+UR9+0x1900], R206 ;  /* 0x001900ceaa007988 */ /* 0x000fe20008000009 */
[----:B------:R-:W-:-:S03]  /*77d0*/  IMAD.MOV.U32 R152, RZ, RZ, R251 ;  /* 0x000000ffff987224 */ /* 0x000fc600078e00fb */
[----:B------:R-:W-:Y:S04]  /*77e0*/  STS.U8 [R170+UR9+0x3900], R205 ;  /* 0x003900cdaa007988 */ /* 0x000fe80008000009 */
[----:B------:R-:W-:Y:S04]  /*77f0*/  STS.U8 [R170+UR9+0x1d00], R210 ;  /* 0x001d00d2aa007988 */ /* 0x000fe80008000009 */
[----:B------:R-:W4:Y:S04]  /*7800*/  @P6 LDG.E.U8 R132, desc[UR24][R110.64] ;  /* 0x000000186e846981 */ /* 0x000f28000c1e1100 */
[----:B------:R-:W4:Y:S01]  /*7810*/  @P6 LDG.E.U8 R142, desc[UR24][R112.64] ;  /* 0x00000018708e6981 */ /* 0x000f22000c1e1100 */
[----:B------:R-:W-:-:S03]  /*7820*/  IADD3 R251, P6, PT, R2, UR4, RZ ;  /* 0x0000000402fb7c10 */ /* 0x000fc6000ffde0ff */
[----:B------:R-:W-:Y:S01]  /*7830*/  STS.U8 [R170+UR9+0x3d00], R209 ;  /* 0x003d00d1aa007988 */ /* 0x000fe20008000009 */
[----:B--2---:R-:W-:-:S03]  /*7840*/  ISETP.NE.AND P1, PT, R250, RZ, PT ;  /* 0x000000fffa00720c */ /* 0x004fc60003f25270 */
[----:B------:R-:W-:Y:S01]  /*7850*/  STS.U8 [R154+UR9+0x180], R201 ;  /* 0x000180c99a007988 */ /* 0x000fe20008000009 */
[----:B------:R-:W-:-:S03]  /*7860*/  IADD3.X R250, PT, PT, R4, UR5, RZ, P6, !PT ;  /* 0x0000000504fa7c10 */ /* 0x000fc6000b7fe4ff */
[----:B------:R-:W-:Y:S01]  /*7870*/  STS.U8 [R154+UR9+0x2180], R194 ;  /* 0x002180c29a007988 */ /* 0x000fe20008000009 */
[----:B-1----:R-:W-:-:S03]  /*7880*/  IADD3 R222, P6, PT, R3, UR4, RZ ;  /* 0x0000000403de7c10 */ /* 0x002fc6000ffde0ff */
[----:B------:R-:W-:Y:S01]  /*7890*/  STS.U8 [R154+UR9+0x580], R204 ;  /* 0x000580cc9a007988 */ /* 0x000fe20008000009 */
[----:B------:R-:W-:-:S03]  /*78a0*/  IMAD.MOV.U32 R236, RZ, RZ, R160 ;  /* 0x000000ffffec7224 */ /* 0x000fc600078e00a0 */
[----:B------:R-:W-:Y:S01]  /*78b0*/  STS.U8 [R154+UR9+0x2580], R203 ;  /* 0x002580cb9a007988 */ /* 0x000fe20008000009 */
[----:B------:R-:W-:-:S03]  /*78c0*/  IMAD.MOV.U32 R223, RZ, RZ, R189 ;  /* 0x000000ffffdf7224 */ /* 0x000fc600078e00bd */
[----:B------:R-:W-:Y:S01]  /*78d0*/  STS.U8 [R154+UR9+0x980], R190 ;  /* 0x000980be9a007988 */ /* 0x000fe20008000009 */
[----:B------:R-:W-:Y:S01]  /*78e0*/  IMAD.MOV.U32 R160, RZ, RZ, R135 ;  /* 0x000000ffffa07224 */ /* 0x000fe200078e0087 */
[----:B------:R-:W-:Y:S02]  /*78f0*/  PRMT R141, RZ, 0x7610, R141 ;  /* 0x00007610ff8d7816 */ /* 0x000fe4000000008d */
[----:B------:R0:W-:Y:S01]  /*7900*/  STL [R1+0x208], R217 ;  /* 0x000208d901007387 */ /* 0x0001e20000100800 */
[----:B------:R-:W-:-:S03]  /*7910*/  IMAD.MOV.U32 R189, RZ, RZ, R252 ;  /* 0x000000ffffbd7224 */ /* 0x000fc600078e00fc */
[----:B------:R-:W-:Y:S01]  /*7920*/  STS.U8 [R154+UR9+0x2980], R207 ;  /* 0x002980cf9a007988 */ /* 0x000fe20008000009 */
[----:B------:R-:W-:-:S03]  /*7930*/  @!P5 IMAD.MOV.U32 R135, RZ, RZ, R250 ;  /* 0x000000ffff87d224 */ /* 0x000fc600078e00fa */
[----:B------:R-:W-:Y:S01]  /*7940*/  STS.U8 [R154+UR9+0xd80], R193 ;  /* 0x000d80c19a007988 */ /* 0x000fe20008000009 */
[----:B0-----:R-:W-:Y:S02]  /*7950*/  IMAD.MOV.U32 R217, RZ, RZ, R177 ;  /* 0x000000ffffd97224 */ /* 0x001fe400078e00b1 */
[----:B------:R-:W-:Y:S01]  /*7960*/  IMAD.MOV.U32 R177, RZ, RZ, R134 ;  /* 0x000000ffffb17224 */ /* 0x000fe200078e0086 */
[----:B------:R-:W-:Y:S01]  /*7970*/  STS.U8 [R154+UR9+0x2d80], R224 ;  /* 0x002d80e09a007988 */ /* 0x000fe20008000009 */
[----:B------:R-:W-:Y:S01]  /*7980*/  @!P5 IMAD.MOV.U32 R134, RZ, RZ, R251 ;  /* 0x000000ffff86d224 */ /* 0x000fe200078e00fb */
[----:B------:R-:W-:Y:S02]  /*7990*/  IADD3.X R252, PT, PT, R5, UR5, RZ, P6, !PT ;  /* 0x0000000505fc7c10 */ /* 0x000fe4000b7fe4ff */
[----:B------:R-:W-:Y:S01]  /*79a0*/  STS.U8 [R154+UR9+0x1180], R215 ;  /* 0x001180d79a007988 */ /* 0x000fe20008000009 */
[----:B------:R-:W-:-:S03]  /*79b0*/  LOP3.LUT R202, R233, 0x40, RZ, 0x3c, !PT ;  /* 0x00000040e9ca7812 */ /* 0x000fc600078e3cff */
[----:B------:R-:W-:Y:S01]  /*79c0*/  STS.U8 [R154+UR9+0x3180], R213 ;  /* 0x003180d59a007988 */ /* 0x000fe20008000009 */
[----:B------:R-:W-:-:S03]  /*79d0*/  PRMT R140, RZ, 0x7610, R140 ;  /* 0x00007610ff8c7816 */ /* 0x000fc6000000008c */
[----:B------:R-:W-:Y:S01]  /*79e0*/  STS.U8 [R154+UR9+0x1580], R212 ;  /* 0x001580d49a007988 */ /* 0x000fe20008000009 */
[----:B------:R-:W-:-:S03]  /*79f0*/  UIMAD UR4, UR12, 0x27, URZ ;  /* 0x000000270c0478a4 */ /* 0x000fc6000f8e02ff */
[----:B------:R-:W-:Y:S04]  /*7a00*/  STS.U8 [R154+UR9+0x3580], R211 ;  /* 0x003580d39a007988 */ /* 0x000fe80008000009 */
[----:B------:R-:W-:Y:S04]  /*7a10*/  STS.U8 [R154+UR9+0x1980], R196 ;  /* 0x001980c49a007988 */ /* 0x000fe80008000009 */
[----:B------:R-:W-:Y:S04]  /*7a20*/  STS.U8 [R154+UR9+0x3980], R200 ;  /* 0x003980c89a007988 */ /* 0x000fe80008000009 */
[----:B------:R0:W2:Y:S04]  /*7a30*/  @!P5 LDG.E.U8 R141, desc[UR24][R134.64] ;  /* 0x00000018868dd981 */ /* 0x0000a8000c1e1100 */
[----:B------:R-:W-:Y:S01]  /*7a40*/  STS.U8 [R154+UR9+0x1d80], R192 ;  /* 0x001d80c09a007988 */ /* 0x000fe20008000009 */
[----:B------:R-:W-:-:S03]  /*7a50*/  USHF.R.S32.HI UR5, URZ, 0x1f, UR4 ;  /* 0x0000001fff057899 */ /* 0x000fc60008011404 */
[----:B------:R-:W-:Y:S01]  /*7a60*/  STS.U8 [R154+UR9+0x3d80], R191 ;  /* 0x003d80bf9a007988 */ /* 0x000fe20008000009 */
[----:B0-----:R-:W-:Y:S02]  /*7a70*/  @!P5 IMAD.MOV.U32 R134, RZ, RZ, R222 ;  /* 0x000000ffff86d224 */ /* 0x001fe400078e00de */
[----:B------:R-:W-:Y:S01]  /*7a80*/  @!P5 IMAD.MOV.U32 R135, RZ, RZ, R252 ;  /* 0x000000ffff87d224 */ /* 0x000fe200078e00fc */
[----:B------:R-:W-:Y:S04]  /*7a90*/  STS.U8 [R202+UR9+0x200], R185 ;  /* 0x000200b9ca007988 */ /* 0x000fe80008000009 */
[----:B------:R-:W-:Y:S04]  /*7aa0*/  STS.U8 [R202+UR9+0x2200], R198 ;  /* 0x002200c6ca007988 */ /* 0x000fe80008000009 */
[----:B------:R-:W-:Y:S04]  /*7ab0*/  STS.U8 [R202+UR9+0x600], R184 ;  /* 0x000600b8ca007988 */ /* 0x000fe80008000009 */
[----:B------:R0:W-:Y:S04]  /*7ac0*/  STS.U8 [R202+UR9+0x2600], R182 ;  /* 0x002600b6ca007988 */ /* 0x0001e80008000009 */
[----:B------:R1:W2:Y:S01]  /*7ad0*/  @!P5 LDG.E.U8 R140, desc[UR24][R134.64] ;  /* 0x00000018868cd981 */ /* 0x0002a2000c1e1100 */
[----:B0-----:R-:W-:-:S03]  /*7ae0*/  IADD3 R182, P5, PT, R2, UR4, RZ ;  /* 0x0000000402b67c10 */ /* 0x001fc6000ffbe0ff */
[----:B------:R-:W-:Y:S01]  /*7af0*/  STS.U8 [R202+UR9+0xa00], R188 ;  /* 0x000a00bcca007988 */ /* 0x000fe20008000009 */
[----:B------:R-:W-:-:S03]  /*7b00*/  IADD3.X R184, PT, PT, R4, UR5, RZ, P5, !PT ;  /* 0x0000000504b87c10 */ /* 0x000fc6000affe4ff */
[----:B------:R-:W-:Y:S01]  /*7b10*/  STS.U8 [R202+UR9+0x2a00], R187 ;  /* 0x002a00bbca007988 */ /* 0x000fe20008000009 */
[----:B------:R-:W-:-:S03]  /*7b20*/  PRMT R139, RZ, 0x7610, R139 ;  /* 0x00007610ff8b7816 */ /* 0x000fc6000000008b */
[----:B------:R0:W-:Y:S01]  /*7b30*/  STS.U8 [R202+UR9+0xe00], R176 ;  /* 0x000e00b0ca007988 */ /* 0x0001e20008000009 */
[----:B-1----:R-:W-:Y:S02]  /*7b40*/  @P4 IMAD.MOV.U32 R134, RZ, RZ, R182 ;  /* 0x000000ffff864224 */ /* 0x002fe400078e00b6 */
[----:B------:R-:W-:Y:S01]  /*7b50*/  @P4 IMAD.MOV.U32 R135, RZ, RZ, R184 ;  /* 0x000000ffff874224 */ /* 0x000fe200078e00b8 */
[----:B------:R-:W-:Y:S01]  /*7b60*/  STL [R1], R222 ;  /* 0x000000de01007387 */ /* 0x000fe20000100800 */
[----:B0-----:R-:W-:-:S03]  /*7b70*/  IADD3 R176, P5, PT, R3, UR4, RZ ;  /* 0x0000000403b07c10 */ /* 0x001fc6000ffbe0ff */
[----:B------:R0:W-:Y:S01]  /*7b80*/  STL [R1+0x78], R182 ;  /* 0x000078b601007387 */ /* 0x0001e20000100800 */
[----:B------:R-:W-:Y:S01]  /*7b90*/  PRMT R138, RZ, 0x7610, R138 ;  /* 0x00007610ff8a7816 */ /* 0x000fe2000000008a */
[----:B------:R-:W-:Y:S02]  /*7ba0*/  UIMAD UR4, UR12, 0x2f, URZ ;  /* 0x0000002f0c0478a4 */ /* 0x000fe4000f8e02ff */
[----:B------:R1:W2:Y:S01]  /*7bb0*/  @P4 LDG.E.U8 R139, desc[UR24][R134.64] ;  /* 0x00000018868b4981 */ /* 0x0002a2000c1e1100 */
[----:B0-----:R-:W-:-:S03]  /*7bc0*/  IADD3.X R182, PT, PT, R5, UR5, RZ, P5, !PT ;  /* 0x0000000505b67c10 */ /* 0x001fc6000affe4ff */
[----:B------:R-:W-:Y:S01]  /*7bd0*/  STS.U8 [R202+UR9+0x2e00], R186 ;  /* 0x002e00baca007988 */ /* 0x000fe20008000009 */
[----:B-1----:R-:W-:Y:S02]  /*7be0*/  @P4 IMAD.MOV.U32 R134, RZ, RZ, R176 ;  /* 0x000000ffff864224 */ /* 0x002fe400078e00b0 */
[----:B------:R-:W-:Y:S01]  /*7bf0*/  @P4 IMAD.MOV.U32 R135, RZ, RZ, R182 ;  /* 0x000000ffff874224 */ /* 0x000fe200078e00b6 */
[----:B------:R-:W-:Y:S01]  /*7c00*/  STS.U8 [R202+UR9+0x1200], R175 ;  /* 0x001200afca007988 */ /* 0x000fe20008000009 */
[----:B------:R-:W-:-:S03]  /*7c10*/  USHF.R.S32.HI UR5, URZ, 0x1f, UR4 ;  /* 0x0000001fff057899 */ /* 0x000fc60008011404 */
[----:B------:R0:W-:Y:S04]  /*7c20*/  STS.U8 [R202+UR9+0x3200], R173 ;  /* 0x003200adca007988 */ /* 0x0001e80008000009 */
[----:B------:R1:W2:Y:S01]  /*7c30*/  @P4 LDG.E.U8 R138, desc[UR24][R134.64] ;  /* 0x00000018868a4981 */ /* 0x0002a2000c1e1100 */
[----:B0-----:R-:W-:-:S04]  /*7c40*/  IADD3 R173, P4, PT, R2, UR4, RZ ;  /* 0x0000000402ad7c10 */ /* 0x001fc8000ff9e0ff */
[----:B------:R-:W-:Y:S01]  /*7c50*/  IADD3.X R175, PT, PT, R4, UR5, RZ, P4, !PT ;  /* 0x0000000504af7c10 */ /* 0x000fe2000a7fe4ff */
[----:B-1----:R-:W-:Y:S01]  /*7c60*/  @P3 IMAD.MOV.U32 R134, RZ, RZ, R173 ;  /* 0x000000ffff863224 */ /* 0x002fe200078e00ad */
[----:B------:R-:W-:-:S03]  /*7c70*/  PRMT R137, RZ, 0x7610, R137 ;  /* 0x00007610ff897816 */ /* 0x000fc60000000089 */
[----:B------:R-:W-:Y:S01]  /*7c80*/  @P3 IMAD.MOV.U32 R135, RZ, RZ, R175 ;  /* 0x000000ffff873224 */ /* 0x000fe200078e00af */
[----:B------:R-:W-:Y:S04]  /*7c90*/  STS.U8 [R202+UR9+0x1600], R181 ;  /* 0x001600b5ca007988 */ /* 0x000fe80008000009 */
[----:B------:R0:W2:Y:S01]  /*7ca0*/  @P3 LDG.E.U8 R137, desc[UR24][R134.64] ;  /* 0x0000001886893981 */ /* 0x0000a2000c1e1100 */
[----:B------:R-:W-:-:S03]  /*7cb0*/  PRMT R136, RZ, 0x7610, R136 ;  /* 0x00007610ff887816 */ /* 0x000fc60000000088 */
[----:B------:R-:W-:Y:S01]  /*7cc0*/  STS.U8 [R202+UR9+0x3600], R180 ;  /* 0x003600b4ca007988 */ /* 0x000fe20008000009 */
[----:B0-----:R-:W-:-:S03]  /*7cd0*/  IADD3 R134, P4, PT, R3, UR4, RZ ;  /* 0x0000000403867c10 */ /* 0x001fc6000ff9e0ff */
[----:B---3--:R-:W-:Y:S01]  /*7ce0*/  STS.U8 [R202+UR9+0x1a00], R172 ;  /* 0x001a00acca007988 */ /* 0x008fe20008000009 */
[----:B------:R-:W-:Y:S01]  /*7cf0*/  UIMAD UR4, UR12, 0x37, URZ ;  /* 0x000000370c0478a4 */ /* 0x000fe2000f8e02ff */
[----:B------:R-:W-:Y:S02]  /*7d00*/  IADD3.X R135, PT, PT, R5, UR5, RZ, P4, !PT ;  /* 0x0000000505877c10 */ /* 0x000fe4000a7fe4ff */
[----:B------:R-:W-:Y:S01]  /*7d10*/  STS.U8 [R202+UR9+0x3a00], R178 ;  /* 0x003a00b2ca007988 */ /* 0x000fe20008000009 */
[----:B------:R-:W-:-:S03]  /*7d20*/  USHF.R.S32.HI UR5, URZ, 0x1f, UR4 ;  /* 0x0000001fff057899 */ /* 0x000fc60008011404 */
[----:B------:R0:W-:Y:S04]  /*7d30*/  STS.U8 [R202+UR9+0x1e00], R168 ;  /* 0x001e00a8ca007988 */ /* 0x0001e80008000009 */
[----:B------:R1:W-:Y:S01]  /*7d40*/  STS.U8 [R202+UR9+0x3e00], R167 ;  /* 0x003e00a7ca007988 */ /* 0x0003e20008000009 */
[----:B------:R-:W-:-:S03]  /*7d50*/  IMAD.MOV.U32 R222, RZ, RZ, R223 ;  /* 0x000000ffffde7224 */ /* 0x000fc600078e00df */
[----:B------:R3:W2:Y:S01]  /*7d60*/  @P3 LDG.E.U8 R136, desc[UR24][R134.64] ;  /* 0x0000001886883981 */ /* 0x0006a2000c1e1100 */
[----:B0-----:R-:W-:Y:S01]  /*7d70*/  LOP3.LUT R168, R233, 0x50, RZ, 0x3c, !PT ;  /* 0x00000050e9a87812 */ /* 0x001fe200078e3cff */
[----:B-1----:R-:W-:Y:S02]  /*7d80*/  IMAD.MOV.U32 R202, RZ, RZ, R236 ;  /* 0x000000ffffca7224 */ /* 0x002fe400078e00ec */
[----:B------:R-:W-:Y:S01]  /*7d90*/  IMAD.MOV.U32 R236, RZ, RZ, R183 ;  /* 0x000000ffffec7224 */ /* 0x000fe200078e00b7 */
[----:B------:R-:W-:Y:S01]  /*7da0*/  STL [R1+0x74], R184 ;  /* 0x000074b801007387 */ /* 0x000fe20000100800 */
[----:B------:R-:W-:Y:S01]  /*7db0*/  IMAD.MOV.U32 R183, RZ, RZ, R152 ;  /* 0x000000ffffb77224 */ /* 0x000fe200078e0098 */
[----:B------:R-:W-:Y:S02]  /*7dc0*/  IADD3 R152, P3, PT, R2, UR4, RZ ;  /* 0x0000000402987c10 */ /* 0x000fe4000ff7e0ff */
[----:B------:R-:W-:Y:S01]  /*7dd0*/  STL [R1+0x80], R176 ;  /* 0x000080b001007387 */ /* 0x000fe20000100800 */
[----:B------:R-:W-:-:S03]  /*7de0*/  IMAD.MOV.U32 R223, RZ, RZ, R153 ;  /* 0x000000ffffdf7224 */ /* 0x000fc600078e0099 */
[----:B------:R-:W-:Y:S01]  /*7df0*/  STS.U8 [R168+UR9+0x280], R166 ;  /* 0x000280a6a8007988 */ /* 0x000fe20008000009 */
[----:B------:R-:W-:-:S03]  /*7e00*/  IADD3.X R153, PT, PT, R4, UR5, RZ, P3, !PT ;  /* 0x0000000504997c10 */ /* 0x000fc60009ffe4ff */
[----:B------:R-:W-:Y:S04]  /*7e10*/  STL [R1+0x7c], R182 ;  /* 0x00007cb601007387 */ /* 0x000fe80000100800 */
[----:B------:R-:W-:Y:S04]  /*7e20*/  STS.U8 [R168+UR9+0x2280], R174 ;  /* 0x002280aea8007988 */ /* 0x000fe80008000009 */
[----:B------:R-:W-:Y:S04]  /*7e30*/  STL [R1+0xf8], R173 ;  /* 0x0000f8ad01007387 */ /* 0x000fe80000100800 */
[----:B------:R-:W-:Y:S04]  /*7e40*/  STS.U8 [R168+UR9+0x680], R165 ;  /* 0x000680a5a8007988 */ /* 0x000fe80008000009 */
[----:B------:R-:W-:Y:S04]  /*7e50*/  STL [R1+0xf4], R175 ;  /* 0x0000f4af01007387 */ /* 0x000fe80000100800 */
[----:B------:R0:W-:Y:S04]  /*7e60*/  STS.U8 [R168+UR9+0x2680], R164 ;  /* 0x002680a4a8007988 */ /* 0x0001e80008000009 */
[----:B------:R-:W-:Y:S04]  /*7e70*/  STL [R1+0x100], R134 ;  /* 0x0001008601007387 */ /* 0x000fe80000100800 */
[----:B------:R3:W-:Y:S01]  /*7e80*/  STL [R1+0xfc], R135 ;  /* 0x0000fc8701007387 */ /* 0x0007e20000100800 */
[----:B0-----:R-:W-:-:S04]  /*7e90*/  IADD3 R164, P3, PT, R3, UR4, RZ ;  /* 0x0000000403a47c10 */ /* 0x001fc8000ff7e0ff */
[----:B------:R-:W-:Y:S02]  /*7ea0*/  IADD3.X R165, PT, PT, R5, UR5, RZ, P3, !PT ;  /* 0x0000000505a57c10 */ /* 0x000fe40009ffe4ff */
[----:B---3--:R-:W-:Y:S01]  /*7eb0*/  PRMT R135, RZ, 0x7610, R135 ;  /* 0x00007610ff877816 */ /* 0x008fe20000000087 */
[----:B------:R0:W-:Y:S01]  /*7ec0*/  STL [R1+0x178], R152 ;  /* 0x0001789801007387 */ /* 0x0001e20000100800 */
[----:B------:R-:W-:-:S03]  /*7ed0*/  PRMT R134, RZ, 0x7610, R134 ;  /* 0x00007610ff867816 */ /* 0x000fc60000000086 */
[----:B------:R1:W-:Y:S04]  /*7ee0*/  STL [R1+0x174], R153 ;  /* 0x0001749901007387 */ /* 0x0003e80000100800 */
[----:B------:R0:W3:Y:S02]  /*7ef0*/  @P2 LDG.E.U8 R135, desc[UR24][R152.64] ;  /* 0x0000001898872981 */ /* 0x0000e4000c1e1100 */
[----:B0-----:R-:W-:Y:S02]  /*7f00*/  @P2 IMAD.MOV.U32 R152, RZ, RZ, R164 ;  /* 0x000000ffff982224 */ /* 0x001fe400078e00a4 */
[----:B-1----:R-:W-:-:S05]  /*7f10*/  @P2 IMAD.MOV.U32 R153, RZ, RZ, R165 ;  /* 0x000000ffff992224 */ /* 0x002fca00078e00a5 */
[----:B------:R0:W3:Y:S01]  /*7f20*/  @P2 LDG.E.U8 R134, desc[UR24][R152.64] ;  /* 0x0000001898862981 */ /* 0x0000e2000c1e1100 */
[----:B------:R-:W1:Y:S03]  /*7f30*/  S2R R205, SR_TID.X ;  /* 0x0000000000cd7919 */ /* 0x000e660000002100 */
[----:B------:R-:W-:Y:S04]  /*7f40*/  STS.U8 [R168+UR9+0xa80], R163 ;  /* 0x000a80a3a8007988 */ /* 0x000fe80008000009 */
[----:B------:R-:W-:Y:S04]  /*7f50*/  STS.U8 [R168+UR9+0x2a80], R162 ;  /* 0x002a80a2a8007988 */ /* 0x000fe80008000009 */
[----:B------:R-:W-:Y:S04]  /*7f60*/  STS.U8 [R168+UR9+0xe80], R155 ;  /* 0x000e809ba8007988 */ /* 0x000fe80008000009 */
[----:B------:R-:W-:Y:S01]  /*7f70*/  STS.U8 [R168+UR9+0x2e80], R151 ;  /* 0x002e8097a8007988 */ /* 0x000fe20008000009 */
[----:B------:R-:W-:-:S03]  /*7f80*/  IMAD.MOV.U32 R218, RZ, RZ, R202 ;  /* 0x000000ffffda7224 */ /* 0x000fc600078e00ca */
[----:B------:R-:W-:Y:S01]  /*7f90*/  STS.U8 [R168+UR9+0x1280], R159 ;  /* 0x0012809fa8007988 */ /* 0x000fe20008000009 */
[----:B------:R-:W-:-:S03]  /*7fa0*/  IMAD.MOV.U32 R202, RZ, RZ, R222 ;  /* 0x000000ffffca7224 */ /* 0x000fc600078e00de */
[----:B------:R-:W-:Y:S01]  /*7fb0*/  STS.U8 [R168+UR9+0x3280], R147 ;  /* 0x00328093a8007988 */ /* 0x000fe20008000009 */
[----:B------:R-:W-:-:S03]  /*7fc0*/  UIMAD UR4, UR12, 0x3f, URZ ;  /* 0x0000003f0c0478a4 */ /* 0x000fc6000f8e02ff */
[----:B------:R-:W-:Y:S01]  /*7fd0*/  STS.U8 [R168+UR9+0x1680], R156 ;  /* 0x0016809ca8007988 */ /* 0x000fe20008000009 */
[----:B------:R-:W-:-:S03]  /*7fe0*/  IMAD.MOV.U32 R222, RZ, RZ, R219 ;  /* 0x000000ffffde7224 */ /* 0x000fc600078e00db */
[----:B------:R-:W-:Y:S01]  /*7ff0*/  STS.U8 [R168+UR9+0x3680], R146 ;  /* 0x00368092a8007988 */ /* 0x000fe20008000009 */
[----:B------:R-:W-:-:S03]  /*8000*/  IMAD.MOV.U32 R219, RZ, RZ, R217 ;  /* 0x000000ffffdb7224 */ /* 0x000fc600078e00d9 */
[----:B------:R-:W-:Y:S01]  /*8010*/  STS.U8 [R168+UR9+0x1a80], R149 ;  /* 0x001a8095a8007988 */ /* 0x000fe20008000009 */
[----:B------:R-:W-:-:S03]  /*8020*/  IMAD.MOV.U32 R217, RZ, RZ, R225 ;  /* 0x000000ffffd97224 */ /* 0x000fc600078e00e1 */
[----:B------:R-:W-:Y:S01]  /*8030*/  STS.U8 [R168+UR9+0x3a80], R144 ;  /* 0x003a8090a8007988 */ /* 0x000fe20008000009 */
[----:B------:R-:W-:Y:S01]  /*8040*/  IMAD.MOV.U32 R225, RZ, RZ, R208 ;  /* 0x000000ffffe17224 */ /* 0x000fe200078e00d0 */
[----:B------:R-:W-:Y:S02]  /*8050*/  USHF.R.S32.HI UR5, URZ, 0x1f, UR4 ;  /* 0x0000001fff057899 */ /* 0x000fe40008011404 */
[----:B------:R-:W-:Y:S01]  /*8060*/  STS.U8 [R168+UR9+0x1e80], R148 ;  /* 0x001e8094a8007988 */ /* 0x000fe20008000009 */
[----:B------:R-:W-:-:S03]  /*8070*/  IMAD.MOV.U32 R208, RZ, RZ, R150 ;  /* 0x000000ffffd07224 */ /* 0x000fc600078e0096 */
[----:B------:R0:W-:Y:S01]  /*8080*/  STS.U8 [R168+UR9+0x3e80], R143 ;  /* 0x003e808fa8007988 */ /* 0x0001e20008000009 */
[----:B------:R-:W-:Y:S02]  /*8090*/  IADD3 R150, P2, PT, R2, UR4, RZ ;  /* 0x0000000402967c10 */ /* 0x000fe4000ff5e0ff */
[----:B0-----:R-:W-:Y:S02]  /*80a0*/  LOP3.LUT R143, R233, 0x60, RZ, 0x3c, !PT ;  /* 0x00000060e98f7812 */ /* 0x001fe400078e3cff */
[----:B------:R-:W-:-:S03]  /*80b0*/  IADD3.X R155, PT, PT, R4, UR5, RZ, P2, !PT ;  /* 0x00000005049b7c10 */ /* 0x000fc600097fe4ff */
[----:B------:R-:W-:Y:S01]  /*80c0*/  STS.U8 [R143+UR9+0x300], R145 ;  /* 0x000300918f007988 */ /* 0x000fe20008000009 */
[----:B------:R-:W-:Y:S01]  /*80d0*/  IADD3 R152, P2, PT, R3, UR4, RZ ;  /* 0x0000000403987c10 */ /* 0x000fe2000ff5e0ff */
[----:B------:R-:W0:Y:S02]  /*80e0*/  LDCU UR4, c[0x0][0x3b0] ;  /* 0x00007600ff0477ac */ /* 0x000e240008000800 */
[----:B------:R-:W-:Y:S04]  /*80f0*/  STS.U8 [R143+UR9+0x2300], R131 ;  /* 0x002300838f007988 */ /* 0x000fe80008000009 */
[----:B------:R-:W-:Y:S04]  /*8100*/  STS.U8 [R143+UR9+0x700], R127 ;  /* 0x0007007f8f007988 */ /* 0x000fe80008000009 */
[----:B------:R-:W-:Y:S04]  /*8110*/  STS.U8 [R143+UR9+0x2700], R126 ;  /* 0x0027007e8f007988 */ /* 0x000fe80008000009 */
[----:B------:R-:W-:Y:S01]  /*8120*/  STS.U8 [R143+UR9+0xb00], R125 ;  /* 0x000b007d8f007988 */ /* 0x000fe20008000009 */
[----:B------:R-:W-:-:S03]  /*8130*/  PRMT R147, RZ, 0x7610, R147 ;  /* 0x00007610ff937816 */ /* 0x000fc60000000093 */
[----:B------:R-:W-:Y:S01]  /*8140*/  STS.U8 [R143+UR9+0x2b00], R124 ;  /* 0x002b007c8f007988 */ /* 0x000fe20008000009 */
[----:B------:R-:W-:-:S03]  /*8150*/  @!P1 IMAD.MOV.U32 R151, RZ, RZ, R155 ;  /* 0x000000ffff979224 */ /* 0x000fc600078e009b */
[----:B------:R-:W-:Y:S01]  /*8160*/  STS.U8 [R143+UR9+0xf00], R123 ;  /* 0x000f007b8f007988 */ /* 0x000fe20008000009 */
[----:B------:R-:W-:Y:S02]  /*8170*/  IADD3.X R153, PT, PT, R5, UR5, RZ, P2, !PT ;  /* 0x0000000505997c10 */ /* 0x000fe400097fe4ff */
[----:B-1----:R-:W-:Y:S01]  /*8180*/  LOP3.LUT R224, R205, 0x3f, RZ, 0xc0, !PT ;  /* 0x0000003fcde07812 */ /* 0x002fe200078ec0ff */
[----:B------:R-:W-:Y:S01]  /*8190*/  STS.U8 [R143+UR9+0x2f00], R122 ;  /* 0x002f007a8f007988 */ /* 0x000fe20008000009 */
[----:B------:R-:W-:-:S03]  /*81a0*/  PRMT R146, RZ, 0x7610, R146 ;  /* 0x00007610ff927816 */ /* 0x000fc60000000092 */
[----:B------:R-:W-:Y:S01]  /*81b0*/  STL [R1+0x180], R164 ;  /* 0x000180a401007387 */ /* 0x000fe20000100800 */
[----:B------:R-:W-:Y:S01]  /*81c0*/  IMAD.MOV.U32 R206, RZ, RZ, R223 ;  /* 0x000000ffffce7224 */ /* 0x000fe200078e00df */
[----:B------:R-:W1:Y:S02]  /*81d0*/  LDCU UR5, c[0x0][0x3b0] ;  /* 0x00007600ff0577ac */ /* 0x000e640008000800 */
[----:B------:R-:W-:Y:S04]  /*81e0*/  STS.U8 [R143+UR9+0x1300], R121 ;  /* 0x001300798f007988 */ /* 0x000fe80008000009 */
[----:B------:R-:W-:Y:S04]  /*81f0*/  STS.U8 [R143+UR9+0x3300], R120 ;  /* 0x003300788f007988 */ /* 0x000fe80008000009 */
[----:B------:R-:W-:Y:S04]  /*8200*/  STS.U8 [R143+UR9+0x1700], R119 ;  /* 0x001700778f007988 */ /* 0x000fe80008000009 */
[----:B------:R-:W-:Y:S04]  /*8210*/  STS.U8 [R143+UR9+0x3700], R118 ;  /* 0x003700768f007988 */ /* 0x000fe80008000009 */
[----:B------:R-:W-:Y:S04]  /*8220*/  STS.U8 [R143+UR9+0x1b00], R117 ;  /* 0x001b00758f007988 */ /* 0x000fe80008000009 */
[----:B------:R-:W-:Y:S04]  /*8230*/  STL [R1+0x17c], R165 ;  /* 0x00017ca501007387 */ /* 0x000fe80000100800 */
[----:B------:R-:W-:Y:S04]  /*8240*/  STS.U8 [R143+UR9+0x3b00], R116 ;  /* 0x003b00748f007988 */ /* 0x000fe80008000009 */
[----:B------:R0:W-:Y:S04]  /*8250*/  STL [R1+0x214], R150 ;  /* 0x0002149601007387 */ /* 0x0001e80000100800 */
[----:B------:R0:W3:Y:S04]  /*8260*/  @!P1 LDG.E.U8 R147, desc[UR24][R150.64] ;  /* 0x0000001896939981 */ /* 0x0000e8000c1e1100 */
[----:B------:R-:W-:Y:S04]  /*8270*/  STS.U8 [R143+UR9+0x1f00], R115 ;  /* 0x001f00738f007988 */ /* 0x000fe80008000009 */
[----:B----4-:R4:W-:Y:S01]  /*8280*/  STS.U8 [R143+UR9+0x3f00], R114 ;  /* 0x003f00728f007988 */ /* 0x0109e20008000009 */
[----:B0-----:R-:W-:-:S02]  /*8290*/  @!P1 IMAD.MOV.U32 R150, RZ, RZ, R152 ;  /* 0x000000ffff969224 */ /* 0x001fc400078e0098 */
[----:B------:R-:W-:Y:S02]  /*82a0*/  @!P1 IMAD.MOV.U32 R151, RZ, RZ, R153 ;  /* 0x000000ffff979224 */ /* 0x000fe400078e0099 */
[----:B------:R-:W-:-:S03]  /*82b0*/  IMAD R116, R206, UR4, RZ ;  /* 0x00000004ce747c24 */ /* 0x000fc6000f8e02ff */
[----:B------:R0:W3:Y:S01]  /*82c0*/  @!P1 LDG.E.U8 R146, desc[UR24][R150.64] ;  /* 0x0000001896929981 */ /* 0x0000e2000c1e1100 */
[----:B----4-:R-:W-:-:S05]  /*82d0*/  IMAD R114, R224, UR13, RZ ;  /* 0x0000000de0727c24 */ /* 0x010fca000f8e02ff */
[----:B------:R-:W-:Y:S01]  /*82e0*/  IADD3 R115, P1, PT, R114, UR14, RZ ;  /* 0x0000000e72737c10 */ /* 0x000fe2000ff3e0ff */
[----:B------:R-:W-:Y:S02]  /*82f0*/  IMAD R119, R222, UR4, RZ ;  /* 0x00000004de777c24 */ /* 0x000fe4000f8e02ff */
[----:B------:R-:W-:Y:S01]  /*8300*/  IMAD R123, R208, UR4, RZ ;  /* 0x00000004d07b7c24 */ /* 0x000fe2000f8e02ff */
[----:B------:R-:W-:Y:S01]  /*8310*/  LEA.HI.X.SX32 R114, R114, UR15, 0x1, P1 ;  /* 0x0000000f72727c11 */ /* 0x000fe200088f0eff */
[----:B------:R-:W-:Y:S01]  /*8320*/  IMAD R117, R218, UR4, RZ ;  /* 0x00000004da757c24 */ /* 0x000fe2000f8e02ff */
[CC--:B------:R-:W-:Y:S01]  /*8330*/  IADD3 R222, P1, PT, R116.reuse, R115.reuse, RZ ;  /* 0x0000007374de7210 */ /* 0x0c0fe20007f3e0ff */
[----:B------:R-:W-:Y:S01]  /*8340*/  IMAD R125, R235, UR4, RZ ;  /* 0x00000004eb7d7c24 */ /* 0x000fe2000f8e02ff */
[----:B------:R-:W-:Y:S01]  /*8350*/  LOP3.LUT R223, R233, 0x70, RZ, 0x3c, !PT ;  /* 0x00000070e9df7812 */ /* 0x000fe200078e3cff */
[----:B------:R-:W-:Y:S01]  /*8360*/  IMAD R127, R227, UR4, RZ ;  /* 0x00000004e37f7c24 */ /* 0x000fe2000f8e02ff */
[-C--:B------:R-:W-:Y:S01]  /*8370*/  LEA.HI.X.SX32 R116, R116, R114.reuse, 0x1, P1 ;  /* 0x0000007274747211 */ /* 0x080fe200008f0eff */
[----:B------:R-:W-:Y:S01]  /*8380*/  IMAD R122, R225, UR4, RZ ;  /* 0x00000004e17a7c24 */ /* 0x000fe2000f8e02ff */
[CC--:B------:R-:W-:Y:S01]  /*8390*/  IADD3 R204, P1, PT, R117.reuse, R115.reuse, RZ ;  /* 0x0000007375cc7210 */ /* 0x0c0fe20007f3e0ff */
[----:B------:R-:W4:Y:S03]  /*83a0*/  LDCU UR15, c[0x0][0x3b0] ;  /* 0x00007600ff0f77ac */ /* 0x000f260008000800 */
[-C--:B------:R-:W-:Y:S01]  /*83b0*/  LEA.HI.X.SX32 R205, R117, R114.reuse, 0x1, P1 ;  /* 0x0000007275cd7211 */ /* 0x080fe200008f0eff */
[----:B------:R-:W-:Y:S01]  /*83c0*/  IMAD R121, R217, UR4, RZ ;  /* 0x00000004d9797c24 */ /* 0x000fe2000f8e02ff */
[C---:B------:R-:W-:Y:S01]  /*83d0*/  IADD3 R164, P1, PT, R123.reuse, R115, RZ ;  /* 0x000000737ba47210 */ /* 0x040fe20007f3e0ff */
[----:B------:R-:W-:Y:S01]  /*83e0*/  IMAD R126, R226, UR4, RZ ;  /* 0x00000004e27e7c24 */ /* 0x000fe2000f8e02ff */
[----:B------:R-:W0:Y:S02]  /*83f0*/  LDCU UR14, c[0x0][0x3b0] ;  /* 0x00007600ff0e77ac */ /* 0x000e240008000800 */
[----:B------:R-:W-:-:S02]  /*8400*/  LEA.HI.X.SX32 R165, R123, R114, 0x1, P1 ;  /* 0x000000727ba57211 */ /* 0x000fc400008f0eff */
[CC--:B------:R-:W-:Y:S01]  /*8410*/  IADD3 R200, P1, PT, R125.reuse, R115.reuse, RZ ;  /* 0x000000737dc87210 */ /* 0x0c0fe20007f3e0ff */
[----:B------:R1:W-:Y:S03]  /*8420*/  STS.U8 [R223+UR9+0x380], R130 ;  /* 0x00038082df007988 */ /* 0x0003e60008000009 */
[----:B------:R-:W-:Y:S01]  /*8430*/  LEA.HI.X.SX32 R201, R125, R114, 0x1, P1 ;  /* 0x000000727dc97211 */ /* 0x000fe200008f0eff */
[----:B------:R-:W-:Y:S01]  /*8440*/  STS.U8 [R223+UR9+0x2380], R129 ;  /* 0x00238081df007988 */ /* 0x000fe20008000009 */
[----:B------:R-:W-:-:S03]  /*8450*/  IADD3 R162, P1, PT, R127, R115, RZ ;  /* 0x000000737fa27210 */ /* 0x000fc60007f3e0ff */
[----:B------:R-:W-:Y:S01]  /*8460*/  STS.U8 [R223+UR9+0x780], R128 ;  /* 0x00078080df007988 */ /* 0x000fe20008000009 */
[----:B-1----:R-:W-:-:S03]  /*8470*/  IMAD R130, R228, UR6, RZ ;  /* 0x00000006e4827c24 */ /* 0x002fc6000f8e02ff */
[----:B------:R1:W-:Y:S01]  /*8480*/  STS.U8 [R223+UR9+0x2780], R133 ;  /* 0x00278085df007988 */ /* 0x0003e20008000009 */
[----:B------:R-:W-:-:S03]  /*8490*/  LEA.HI.X.SX32 R163, R127, R114, 0x1, P1 ;  /* 0x000000727fa37211 */ /* 0x000fc600008f0eff */
[----:B------:R-:W-:Y:S01]  /*84a0*/  STS.U8 [R223+UR9+0xb80], R132 ;  /* 0x000b8084df007988 */ /* 0x000fe20008000009 */
[----:B------:R-:W-:-:S03]  /*84b0*/  IADD3 R178, P1, PT, R130, R115, RZ ;  /* 0x0000007382b27210 */ /* 0x000fc60007f3e0ff */
[----:B------:R-:W-:Y:S01]  /*84c0*/  STS.U8 [R223+UR9+0x2b80], R142 ;  /* 0x002b808edf007988 */ /* 0x000fe20008000009 */
[----:B-1----:R-:W-:-:S03]  /*84d0*/  IMAD R133, R221, UR18, RZ ;  /* 0x00000012dd857c24 */ /* 0x002fc6000f8e02ff */
[----:B--2---:R-:W-:Y:S04]  /*84e0*/  STS.U8 [R223+UR9+0xf80], R141 ;  /* 0x000f808ddf007988 */ /* 0x004fe80008000009 */
[----:B------:R1:W-:Y:S01]  /*84f0*/  STS.U8 [R223+UR9+0x2f80], R140 ;  /* 0x002f808cdf007988 */ /* 0x0003e20008000009 */
[----:B------:R-:W-:-:S03]  /*8500*/  LEA.HI.X.SX32 R180, R130, R114, 0x1, P1 ;  /* 0x0000007282b47211 */ /* 0x000fc600008f0eff */
[----:B------:R-:W-:Y:S01]  /*8510*/  STS.U8 [R223+UR9+0x1380], R139 ;  /* 0x0013808bdf007988 */ /* 0x000fe20008000009 */
[----:B------:R-:W-:-:S03]  /*8520*/  IADD3 R193, P1, PT, R133, R115, RZ ;  /* 0x0000007385c17210 */ /* 0x000fc60007f3e0ff */
[----:B------:R-:W-:Y:S01]  /*8530*/  STS.U8 [R223+UR9+0x3380], R138 ;  /* 0x0033808adf007988 */ /* 0x000fe20008000009 */
[----:B-1----:R-:W-:Y:S01]  /*8540*/  IMAD R140, R183, UR27, RZ ;  /* 0x0000001bb78c7c24 */ /* 0x002fe2000f8e02ff */
[----:B------:R-:W-:Y:S02]  /*8550*/  IADD3 R183, P2, PT, R122, R115, RZ ;  /* 0x000000737ab77210 */ /* 0x000fe40007f5e0ff */
[----:B------:R-:W-:Y:S01]  /*8560*/  STS.U8 [R223+UR9+0x1780], R137 ;  /* 0x00178089df007988 */ /* 0x000fe20008000009 */
[----:B------:R-:W-:-:S03]  /*8570*/  IMAD R118, R202, UR4, RZ ;  /* 0x00000004ca767c24 */ /* 0x000fc6000f8e02ff */
[----:B------:R1:W-:Y:S01]  /*8580*/  STS.U8 [R223+UR9+0x3780], R136 ;  /* 0x00378088df007988 */ /* 0x0003e20008000009 */
[-C--:B------:R-:W-:Y:S01]  /*8590*/  LEA.HI.X.SX32 R184, R122, R114.reuse, 0x1, P2 ;  /* 0x000000727ab87211 */ /* 0x080fe200010f0eff */
[----:B------:R-:W-:Y:S01]  /*85a0*/  IMAD R128, R220, UR4, RZ ;  /* 0x00000004dc807c24 */ /* 0x000fe2000f8e02ff */
[-C--:B------:R-:W-:Y:S01]  /*85b0*/  IADD3 R202, P3, PT, R121, R115.reuse, RZ ;  /* 0x0000007379ca7210 */ /* 0x080fe20007f7e0ff */
[----:B------:R-:W-:Y:S01]  /*85c0*/  IMAD R129, R236, UR5, RZ ;  /* 0x00000005ec817c24 */ /* 0x000fe2000f8e02ff */
[-C--:B------:R-:W-:Y:S01]  /*85d0*/  IADD3 R181, P2, PT, R126, R115.reuse, RZ ;  /* 0x000000737eb57210 */ /* 0x080fe20007f5e0ff */
[----:B-1----:R-:W-:Y:S01]  /*85e0*/  IMAD R136, R241, UR21, RZ ;  /* 0x00000015f1887c24 */ /* 0x002fe2000f8e02ff */
[-C--:B------:R-:W-:Y:S01]  /*85f0*/  LEA.HI.X.SX32 R194, R133, R114.reuse, 0x1, P1 ;  /* 0x0000007285c27211 */ /* 0x080fe200008f0eff */
[----:B------:R-:W-:Y:S01]  /*8600*/  IMAD R139, R238, UR26, RZ ;  /* 0x0000001aee8b7c24 */ /* 0x000fe2000f8e02ff */
[-C--:B------:R-:W-:Y:S02]  /*8610*/  LEA.HI.X.SX32 R203, R121, R114.reuse, 0x1, P3 ;  /* 0x0000007279cb7211 */ /* 0x080fe400018f0eff */
[-C--:B------:R-:W-:Y:S01]  /*8620*/  IADD3 R210, P1, PT, R136, R115.reuse, RZ ;  /* 0x0000007388d27210 */ /* 0x080fe20007f3e0ff */
[----:B------:R-:W-:Y:S01]  /*8630*/  IMAD R131, R229, UR16, RZ ;  /* 0x00000010e5837c24 */ /* 0x000fe2000f8e02ff */
[----:B------:R-:W-:Y:S01]  /*8640*/  LEA.HI.X.SX32 R182, R126, R114, 0x1, P2 ;  /* 0x000000727eb67211 */ /* 0x000fe200010f0eff */
[----:B------:R-:W-:Y:S01]  /*8650*/  IMAD R132, R237, UR17, RZ ;  /* 0x00000011ed847c24 */ /* 0x000fe2000f8e02ff */
[----:B------:R-:W-:-:S02]  /*8660*/  IADD3 R215, P2, PT, R128, R115, RZ ;  /* 0x0000007380d77210 */ /* 0x000fc40007f5e0ff */
[-C--:B------:R-:W-:Y:S01]  /*8670*/  IADD3 R196, P3, PT, R129, R115.reuse, RZ ;  /* 0x0000007381c47210 */ /* 0x080fe20007f7e0ff */
[----:B------:R-:W-:Y:S01]  /*8680*/  IMAD R142, R171, UR29, RZ ;  /* 0x0000001dab8e7c24 */ /* 0x000fe2000f8e02ff */
[-C--:B------:R-:W-:Y:S01]  /*8690*/  LEA.HI.X.SX32 R211, R136, R114.reuse, 0x1, P1 ;  /* 0x0000007288d37211 */ /* 0x080fe200008f0eff */
[----:B----4-:R-:W-:Y:S01]  /*86a0*/  IMAD R144, R160, UR15, RZ ;  /* 0x0000000fa0907c24 */ /* 0x010fe2000f8e02ff */
[-C--:B------:R-:W-:Y:S02]  /*86b0*/  IADD3 R156, P1, PT, R139, R115.reuse, RZ ;  /* 0x000000738b9c7210 */ /* 0x080fe40007f3e0ff */
[-C--:B------:R-:W-:Y:S02]  /*86c0*/  LEA.HI.X.SX32 R217, R128, R114.reuse, 0x1, P2 ;  /* 0x0000007280d97211 */ /* 0x080fe400010f0eff */
[----:B------:R-:W-:Y:S01]  /*86d0*/  LEA.HI.X.SX32 R198, R129, R114, 0x1, P3 ;  /* 0x0000007281c67211 */ /* 0x000fe200018f0eff */
[----:B------:R-:W-:Y:S01]  /*86e0*/  IMAD R148, R157, UR31, RZ ;  /* 0x0000001f9d947c24 */ /* 0x000fe2000f8e02ff */
[----:B------:R-:W-:-:S02]  /*86f0*/  IADD3 R160, P2, PT, R131, R115, RZ ;  /* 0x0000007383a07210 */ /* 0x000fc40007f5e0ff */
[-C--:B------:R-:W-:Y:S01]  /*8700*/  IADD3 R212, P3, PT, R132, R115.reuse, RZ ;  /* 0x0000007384d47210 */ /* 0x080fe20007f7e0ff */
[----:B------:R-:W-:Y:S01]  /*8710*/  IMAD R145, R161, UR30, RZ ;  /* 0x0000001ea1917c24 */ /* 0x000fe2000f8e02ff */
[-C--:B------:R-:W-:Y:S01]  /*8720*/  LEA.HI.X.SX32 R157, R139, R114.reuse, 0x1, P1 ;  /* 0x000000728b9d7211 */ /* 0x080fe200008f0eff */
[----:B0-----:R-:W-:Y:S01]  /*8730*/  VIADD R150, R232, 0x3f ;  /* 0x0000003fe8967836 */ /* 0x001fe20000000000 */
[----:B------:R-:W-:Y:S01]  /*8740*/  IADD3 R172, P1, PT, R142, R115, RZ ;  /* 0x000000738eac7210 */ /* 0x000fe20007f3e0ff */
[----:B------:R-:W-:Y:S01]  /*8750*/  IMAD R149, R158, UR32, RZ ;  /* 0x000000209e957c24 */ /* 0x000fe2000f8e02ff */
[-C--:B------:R-:W-:Y:S01]  /*8760*/  LEA.HI.X.SX32 R161, R131, R114.reuse, 0x1, P2 ;  /* 0x0000007283a17211 */ /* 0x080fe200010f0eff */
[----:B------:R-:W-:Y:S01]  /*8770*/  IMAD R137, R240, UR22, RZ ;  /* 0x00000016f0897c24 */ /* 0x000fe2000f8e02ff */
[-C--:B------:R-:W-:Y:S01]  /*8780*/  LEA.HI.X.SX32 R213, R132, R114.reuse, 0x1, P3 ;  /* 0x0000007284d57211 */ /* 0x080fe200018f0eff */
[----:B------:R-:W-:Y:S01]  /*8790*/  IMAD R138, R239, UR23, RZ ;  /* 0x00000017ef8a7c24 */ /* 0x000fe2000f8e02ff */
[----:B------:R-:W-:Y:S01]  /*87a0*/  LEA.HI.X.SX32 R173, R142, R114, 0x1, P1 ;  /* 0x000000728ead7211 */ /* 0x000fe200008f0eff */
[----:B------:R-:W-:Y:S01]  /*87b0*/  IMAD R143, R177, UR14, RZ ;  /* 0x0000000eb18f7c24 */ /* 0x000fe2000f8e02ff */
[----:B------:R-:W-:Y:S01]  /*87c0*/  ISETP.GT.AND P1, PT, R150, 0x3f, PT ;  /* 0x0000003f9600780c */ /* 0x000fe20003f24270 */
[----:B---3--:R0:W-:Y:S02]  /*87d0*/  STS.U8 [R223+UR9+0x1b80], R135 ;  /* 0x001b8087df007988 */ /* 0x0081e40008000009 */
[----:B0-----:R-:W-:-:S02]  /*87e0*/  IMAD R135, R242, UR20, RZ ;  /* 0x00000014f2877c24 */ /* 0x001fc4000f8e02ff */
[----:B------:R0:W-:Y:S03]  /*87f0*/  STS.U8 [R223+UR9+0x3b80], R134 ;  /* 0x003b8086df007988 */ /* 0x0001e60008000009 */
[----:B------:R-:W-:Y:S01]  /*8800*/  IADD3 R158, P3, PT, R135, R115, RZ ;  /* 0x00000073879e7210 */ /* 0x000fe20007f7e0ff */
[----:B0-----:R-:W-:-:S03]  /*8810*/  IMAD R134, R243, UR19, RZ ;  /* 0x00000013f3867c24 */ /* 0x001fc6000f8e02ff */
[-C--:B------:R-:W-:Y:S02]  /*8820*/  LEA.HI.X.SX32 R159, R135, R114.reuse, 0x1, P3 ;  /* 0x00000072879f7211 */ /* 0x080fe400018f0eff */
[-C--:B------:R-:W-:Y:S01]  /*8830*/  IADD3 R176, P2, PT, R134, R115.reuse, RZ ;  /* 0x0000007386b07210 */ /* 0x080fe20007f5e0ff */
[----:B------:R-:W-:Y:S01]  /*8840*/  IMAD R120, R219, UR4, RZ ;  /* 0x00000004db787c24 */ /* 0x000fe2000f8e02ff */
[-C--:B------:R-:W-:Y:S01]  /*8850*/  IADD3 R185, P6, PT, R118, R115.reuse, RZ ;  /* 0x0000007376b97210 */ /* 0x080fe20007fde0ff */
[----:B------:R-:W-:Y:S01]  /*8860*/  IMAD R124, R234, UR4, RZ ;  /* 0x00000004ea7c7c24 */ /* 0x000fe2000f8e02ff */
[----:B------:R-:W-:Y:S01]  /*8870*/  LEA.HI.X.SX32 R177, R134, R114, 0x1, P2 ;  /* 0x0000007286b17211 */ /* 0x000fe200010f0eff */
[----:B------:R-:W-:Y:S01]  /*8880*/  IMAD R141, R189, UR28, RZ ;  /* 0x0000001cbd8d7c24 */ /* 0x000fe2000f8e02ff */
[-C--:B------:R-:W-:Y:S02]  /*8890*/  IADD3 R191, P2, PT, R137, R115.reuse, RZ ;  /* 0x0000007389bf7210 */ /* 0x080fe40007f5e0ff */
[----:B------:R-:W-:-:S02]  /*88a0*/  IADD3 R174, P3, PT, R138, R115, RZ ;  /* 0x000000738aae7210 */ /* 0x000fc40007f7e0ff */
[----:B------:R-:W-:Y:S02]  /*88b0*/  ISETP.LT.AND P1, PT, R224, R232, P1 ;  /* 0x000000e8e000720c */ /* 0x000fe40000f21270 */
[-C--:B------:R-:W-:Y:S02]  /*88c0*/  LEA.HI.X.SX32 R186, R118, R114.reuse, 0x1, P6 ;  /* 0x0000007276ba7211 */ /* 0x080fe400030f0eff */
[-C--:B------:R-:W-:Y:S02]  /*88d0*/  LEA.HI.X.SX32 R192, R137, R114.reuse, 0x1, P2 ;  /* 0x0000007289c07211 */ /* 0x080fe400010f0eff */
[----:B------:R-:W-:Y:S02]  /*88e0*/  LEA.HI.X.SX32 R175, R138, R114, 0x1, P3 ;  /* 0x000000728aaf7211 */ /* 0x000fe400018f0eff */
[-C--:B------:R-:W-:Y:S02]  /*88f0*/  IADD3 R166, P5, PT, R119, R115.reuse, RZ ;  /* 0x0000007377a67210 */ /* 0x080fe40007fbe0ff */
[----:B------:R-:W-:-:S02]  /*8900*/  IADD3 R220, P4, PT, R120, R115, RZ ;  /* 0x0000007378dc7210 */ /* 0x000fc40007f9e0ff */
[-C--:B------:R-:W-:Y:S02]  /*8910*/  IADD3 R218, P6, PT, R124, R115.reuse, RZ ;  /* 0x000000737cda7210 */ /* 0x080fe40007fde0ff */
[-C--:B------:R-:W-:Y:S02]  /*8920*/  IADD3 R208, P2, PT, R140, R115.reuse, RZ ;  /* 0x000000738cd07210 */ /* 0x080fe40007f5e0ff */
[----:B------:R-:W-:Y:S01]  /*8930*/  IADD3 R189, P3, PT, R141, R115, RZ ;  /* 0x000000738dbd7210 */ /* 0x000fe20007f7e0ff */
[----:B------:R-:W-:Y:S01]  /*8940*/  STL [R1+0x210], R155 ;  /* 0x0002109b01007387 */ /* 0x000fe20000100800 */
[-C--:B------:R-:W-:Y:S02]  /*8950*/  LEA.HI.X.SX32 R167, R119, R114.reuse, 0x1, P5 ;  /* 0x0000007277a77211 */ /* 0x080fe400028f0eff */
[-C--:B------:R-:W-:Y:S01]  /*8960*/  LEA.HI.X.SX32 R221, R120, R114.reuse, 0x1, P4 ;  /* 0x0000007278dd7211 */ /* 0x080fe200020f0eff */
[----:B------:R-:W-:Y:S01]  /*8970*/  STL [R1+0x21c], R152 ;  /* 0x00021c9801007387 */ /* 0x000fe20000100800 */
[----:B------:R-:W-:-:S02]  /*8980*/  LEA.HI.X.SX32 R219, R124, R114, 0x1, P6 ;  /* 0x000000727cdb7211 */ /* 0x000fc400030f0eff */
[-C--:B------:R-:W-:Y:S01]  /*8990*/  LEA.HI.X.SX32 R209, R140, R114.reuse, 0x1, P2 ;  /* 0x000000728cd17211 */ /* 0x080fe200010f0eff */
[----:B------:R0:W-:Y:S01]  /*89a0*/  STL [R1+0x218], R153 ;  /* 0x0002189901007387 */ /* 0x0001e20000100800 */
[----:B------:R-:W-:Y:S02]  /*89b0*/  LEA.HI.X.SX32 R190, R141, R114, 0x1, P3 ;  /* 0x000000728dbe7211 */ /* 0x000fe400018f0eff */
[-C--:B------:R-:W-:Y:S02]  /*89c0*/  IADD3 R206, P3, PT, R144, R115.reuse, RZ ;  /* 0x0000007390ce7210 */ /* 0x080fe40007f7e0ff */
[-C--:B------:R-:W-:Y:S02]  /*89d0*/  IADD3 R187, P4, PT, R145, R115.reuse, RZ ;  /* 0x0000007391bb7210 */ /* 0x080fe40007f9e0ff */
[-C--:B------:R-:W-:Y:S02]  /*89e0*/  IADD3 R168, P5, PT, R148, R115.reuse, RZ ;  /* 0x0000007394a87210 */ /* 0x080fe40007fbe0ff */
[----:B------:R-:W-:-:S02]  /*89f0*/  IADD3 R151, P6, PT, R149, R115, RZ ;  /* 0x0000007395977210 */ /* 0x000fc40007fde0ff */
[C---:B0-----:R-:W-:Y:S01]  /*8a00*/  IADD3 R153, P2, PT, R143.reuse, R115, RZ ;  /* 0x000000738f997210 */ /* 0x041fe20007f5e0ff */
[----:B------:R-:W-:Y:S01]  /*8a10*/  STL [R1+0x224], R222 ;  /* 0x000224de01007387 */ /* 0x000fe20000100800 */
[-C--:B------:R-:W-:Y:S01]  /*8a20*/  LEA.HI.X.SX32 R207, R144, R114.reuse, 0x1, P3 ;  /* 0x0000007290cf7211 */ /* 0x080fe200018f0eff */
[----:B------:R-:W-:Y:S01]  /*8a30*/  @P1 IMAD.MOV.U32 R117, RZ, RZ, R116 ;  /* 0x000000ffff751224 */ /* 0x000fe200078e0074 */
[-C--:B------:R-:W-:Y:S01]  /*8a40*/  LEA.HI.X.SX32 R155, R143, R114.reuse, 0x1, P2 ;  /* 0x000000728f9b7211 */ /* 0x080fe200010f0eff */
[----:B------:R0:W-:Y:S01]  /*8a50*/  STL [R1+0x220], R116 ;  /* 0x0002207401007387 */ /* 0x0001e20000100800 */
[-C--:B------:R-:W-:Y:S02]  /*8a60*/  LEA.HI.X.SX32 R188, R145, R114.reuse, 0x1, P4 ;  /* 0x0000007291bc7211 */ /* 0x080fe400020f0eff */
[-C--:B------:R-:W-:Y:S02]  /*8a70*/  LEA.HI.X.SX32 R171, R148, R114.reuse, 0x1, P5 ;  /* 0x0000007294ab7211 */ /* 0x080fe400028f0eff */
[----:B------:R-:W-:-:S02]  /*8a80*/  LEA.HI.X.SX32 R152, R149, R114, 0x1, P6 ;  /* 0x0000007295987211 */ /* 0x000fc400030f0eff */
[----:B------:R-:W-:Y:S01]  /*8a90*/  PRMT R114, RZ, 0x7610, R114 ;  /* 0x00007610ff727816 */ /* 0x000fe20000000072 */
[----:B0-----:R-:W-:-:S05]  /*8aa0*/  @P1 IMAD.MOV.U32 R116, RZ, RZ, R222 ;  /* 0x000000ffff741224 */ /* 0x001fca00078e00de */
[----:B------:R0:W2:Y:S02]  /*8ab0*/  @P1 LDG.E.U8 R114, desc[UR24][R116.64] ;  /* 0x0000001874721981 */ /* 0x0000a4000c1e1100 */
[----:B0-----:R-:W-:Y:S02]  /*8ac0*/  @P1 IMAD.MOV.U32 R116, RZ, RZ, R220 ;  /* 0x000000ffff741224 */ /* 0x001fe400078e00dc */
[----:B------:R-:W-:Y:S01]  /*8ad0*/  @P1 IMAD.MOV.U32 R117, RZ, RZ, R221 ;  /* 0x000000ffff751224 */ /* 0x000fe200078e00dd */
[----:B------:R-:W-:Y:S04]  /*8ae0*/  STS.U8 [R223+UR9+0x1f80], R147 ;  /* 0x001f8093df007988 */ /* 0x000fe80008000009 */
[----:B------:R-:W-:Y:S04]  /*8af0*/  STS.U8 [R223+UR9+0x3f80], R146 ;  /* 0x003f8092df007988 */ /* 0x000fe80008000009 */
[----:B--2---:R0:W-:Y:S02]  /*8b00*/  STS.U8 [R233+UR9+0x8000], R114 ;  /* 0x00800072e9007988 */ /* 0x0041e40008000009 */
[----:B0-----:R-:W-:-:S06]  /*8b10*/  PRMT R114, RZ, 0x7610, R114 ;  /* 0x00007610ff727816 */ /* 0x001fcc0000000072 */
[----:B------:R0:W2:Y:S02]  /*8b20*/  @P1 LDG.E.U8 R114, desc[UR24][R116.64] ;  /* 0x0000001874721981 */ /* 0x0000a4000c1e1100 */
[----:B0-----:R-:W-:Y:S02]  /*8b30*/  @P1 IMAD.MOV.U32 R116, RZ, RZ, R218 ;  /* 0x000000ffff741224 */ /* 0x001fe400078e00da */
[----:B------:R-:W-:Y:S01]  /*8b40*/  @P1 IMAD.MOV.U32 R117, RZ, RZ, R219 ;  /* 0x000000ffff751224 */ /* 0x000fe200078e00db */
        /* <DEDUP_REMOVED lines=27> */
[----:B------:R0:W2:Y:S01]  /*8d00*/  @P1 LDG.E.U8 R114, desc[UR24][R116.64] ;  /* 0x0000001874721981 */ /* 0x0000a2000c1e1100 */
[----:B------:R-:W-:Y:S01]  /*8d10*/  PRMT R115, RZ, 0x7610, R115 ;  /* 0x00007610ff737816 */ /* 0x000fe20000000073 */
[----:B0-----:R-:W-:Y:S02]  /*8d20*/  @P1 IMAD.MOV.U32 R116, RZ, RZ, R204 ;  /* 0x000000ffff741224 */ /* 0x001fe400078e00cc */
[----:B------:R-:W-:-:S05]  /*8d30*/  @P1 IMAD.MOV.U32 R117, RZ, RZ, R205 ;  /* 0x000000ffff751224 */ /* 0x000fca00078e00cd */
[----:B------:R0:W3:Y:S02]  /*8d40*/  @P1 LDG.E.U8 R115, desc[UR24][R116.64] ;  /* 0x0000001874731981 */ /* 0x0000e4000c1e1100 */
[----:B0-----:R-:W-:Y:S02]  /*8d50*/  @P1 IMAD.MOV.U32 R116, RZ, RZ, R202 ;  /* 0x000000ffff741224 */ /* 0x001fe400078e00ca */
[----:B------:R-:W-:Y:S01]  /*8d60*/  @P1 IMAD.MOV.U32 R117, RZ, RZ, R203 ;  /* 0x000000ffff751224 */ /* 0x000fe200078e00cb */
[----:B--2---:R0:W-:Y:S02]  /*8d70*/  STS.U8 [R233+UR9+0x8e00], R114 ;  /* 0x008e0072e9007988 */ /* 0x0041e40008000009 */
[----:B0-----:R-:W-:-:S06]  /*8d80*/  PRMT R114, RZ, 0x7610, R114 ;  /* 0x00007610ff727816 */ /* 0x001fcc0000000072 */
[----:B------:R0:W2:Y:S04]  /*8d90*/  @P1 LDG.E.U8 R114, desc[UR24][R116.64] ;  /* 0x0000001874721981 */ /* 0x0000a8000c1e1100 */
[----:B---3--:R-:W-:Y:S01]  /*8da0*/  STS.U8 [R197+UR9+0x8080], R115 ;  /* 0x00808073c5007988 */ /* 0x008fe20008000009 */
        /* <DEDUP_REMOVED lines=95> */
[----:B------:R-:W-:Y:S01]  /*93a0*/  @P1 IMAD.MOV.U32 R115, RZ, RZ, R157 ;  /* 0x000000ffff731224 */ /* 0x000fe200078e009d */
[----:B0-----:R-:W-:Y:S01]  /*93b0*/  PRMT R116, RZ, 0x7610, R116 ;  /* 0x00007610ff747816 */ /* 0x001fe20000000074 */
[----:B------:R-:W-:Y:S02]  /*93c0*/  @P1 IMAD.MOV.U32 R118, RZ, RZ, R153 ;  /* 0x000000ffff761224 */ /* 0x000fe400078e0099 */
[----:B------:R-:W-:Y:S01]  /*93d0*/  @P1 IMAD.MOV.U32 R119, RZ, RZ, R155 ;  /* 0x000000ffff771224 */ /* 0x000fe200078e009b */
[----:B------:R-:W-:Y:S04]  /*93e0*/  STL [R1+0x22c], R204 ;  /* 0x00022ccc01007387 */ /* 0x000fe80000100800 */
[----:B------:R-:W-:Y:S04]  /*93f0*/  STL [R1+0x234], R185 ;  /* 0x000234b901007387 */ /* 0x000fe80000100800 */
[----:B------:R-:W-:Y:S04]  /*9400*/  STL [R1+0x244], R220 ;  /* 0x000244dc01007387 */ /* 0x000fe80000100800 */
[----:B------:R-:W-:Y:S04]  /*9410*/  STL [R1+0x23c], R166 ;  /* 0x00023ca601007387 */ /* 0x000fe80000100800 */
[----:B------:R-:W-:Y:S04]  /*9420*/  STL [R1+0x24c], R202 ;  /* 0x00024cca01007387 */ /* 0x000fe80000100800 */
[----:B--2---:R0:W-:Y:S02]  /*9430*/  STS.U8 [R154+UR9+0x8980], R114 ;  /* 0x008980729a007988 */ /* 0x0041e40008000009 */
[----:B0-----:R-:W-:-:S05]  /*9440*/  @P1 IMAD.MOV.U32 R114, RZ, RZ, R156 ;  /* 0x000000ffff721224 */ /* 0x001fca00078e009c */
[----:B------:R0:W2:Y:S02]  /*9450*/  @P1 LDG.E.U8 R116, desc[UR24][R114.64] ;  /* 0x0000001872741981 */ /* 0x0000a4000c1e1100 */
[----:B0-----:R-:W-:Y:S02]  /*9460*/  PRMT R115, RZ, 0x7610, R115 ;  /* 0x00007610ff737816 */ /* 0x001fe40000000073 */
[----:B------:R-:W-:-:S04]  /*9470*/  PRMT R114, RZ, 0x7610, R114 ;  /* 0x00007610ff727816 */ /* 0x000fc80000000072 */
[----:B------:R0:W3:Y:S02]  /*9480*/  @P1 LDG.E.U8 R115, desc[UR24][R118.64] ;  /* 0x0000001876731981 */ /* 0x0000e4000c1e1100 */
[----:B0-----:R-:W-:Y:S02]  /*9490*/  @P1 IMAD.MOV.U32 R118, RZ, RZ, R151 ;  /* 0x000000ffff761224 */ /* 0x001fe400078e0097 */
[----:B------:R-:W-:-:S05]  /*94a0*/  @P1 IMAD.MOV.U32 R119, RZ, RZ, R152 ;  /* 0x000000ffff771224 */ /* 0x000fca00078e0098 */
[----:B------:R-:W4:Y:S04]  /*94b0*/  @P1 LDG.E.U8 R114, desc[UR24][R118.64] ;  /* 0x0000001876721981 */ /* 0x000f28000c1e1100 */
[----:B------:R0:W-:Y:S04]  /*94c0*/  STL [R1+0x254], R183 ;  /* 0x000254b701007387 */ /* 0x0001e80000100800 */
        /* <DEDUP_REMOVED lines=52> */
[----:B------:R0:W-:Y:S01]  /*9810*/  STL [R1+0x1e8], R155 ;  /* 0x0001e89b01007387 */ /* 0x0001e20000100800 */
[----:B------:R-:W-:-:S03]  /*9820*/  ISETP.NE.U32.AND P1, PT, RZ, UR7, PT ;  /* 0x00000007ff007c0c */ /* 0x000fc6000bf25070 */
[----:B------:R0:W-:Y:S04]  /*9830*/  STL [R1+0x1f0], R188 ;  /* 0x0001f0bc01007387 */ /* 0x0001e80000100800 */
[----:B------:R0:W-:Y:S04]  /*9840*/  STL [R1+0x1f4], R171 ;  /* 0x0001f4ab01007387 */ /* 0x0001e80000100800 */
[----:B------:R0:W-:Y:S01]  /*9850*/  STL [R1+0x1e4], R152 ;  /* 0x0001e49801007387 */ /* 0x0001e20000100800 */
[C---:B------:R-:W-:Y:S02]  /*9860*/  ISETP.LT.OR P2, PT, R150.reuse, 0x40, P1 ;  /* 0x000000409600780c */ /* 0x040fe40000f41670 */
[----:B------:R-:W-:Y:S01]  /*9870*/  ISETP.GE.AND P3, PT, R150, 0x80, PT ;  /* 0x000000809600780c */ /* 0x000fe20003f66270 */
[----:B--2---:R0:W-:Y:S04]  /*9880*/  STS.U8 [R154+UR9+0x8b80], R116 ;  /* 0x008b80749a007988 */ /* 0x0041e80008000009 */
[----:B---3--:R0:W-:Y:S04]  /*9890*/  STS.U8 [R154+UR9+0x8d80], R115 ;  /* 0x008d80739a007988 */ /* 0x0081e80008000009 */
[----:B----4-:R0:W-:Y:S01]  /*98a0*/  STS.U8 [R154+UR9+0x8f80], R114 ;  /* 0x008f80729a007988 */ /* 0x0101e20008000009 */
[----:B------:R1:W-:Y:S06]  /*98b0*/  MEMBAR.ALL.CTA ;  /* 0x0000000000007992 */ /* 0x0003ec0000008000 */
[----:B-1----:R-:W1:Y:S02]  /*98c0*/  FENCE.VIEW.ASYNC.S ;  /* 0x00000000000073c6 */ /* 0x002e640000000000 */
[----:B-1----:R-:W-:Y:S06]  /*98d0*/  BAR.SYNC.DEFER_BLOCKING 0x0 ;  /* 0x0000000000007b1d */ /* 0x002fec0000010000 */
[----:B------:R-:W-:Y:S05]  /*98e0*/  @P2 BRA `(.L_x_6) ;  /* 0x00000000008c2947 */ /* 0x000fea0003800000 */
[----:B------:R-:W-:Y:S02]  /*98f0*/  USHF.R.U32.HI UR16, URZ, 0x4, UR9 ;  /* 0x00000004ff107899 */ /* 0x000fe40008011609 */
[----:B------:R-:W-:Y:S02]  /*9900*/  UIADD3 UR5, UPT, UPT, UR9, 0x8000, URZ ;  /* 0x0000800009057890 */ /* 0x000fe4000fffe0ff */
[----:B------:R-:W-:Y:S02]  /*9910*/  USGXT.U32 UR16, UR16, 0xe ;  /* 0x0000000e1010789a */ /* 0x000fe40008000000 */
[----:B------:R-:W-:Y:S02]  /*9920*/  USHF.R.U32.HI UR5, URZ, 0x4, UR5 ;  /* 0x00000004ff057899 */ /* 0x000fe40008011605 */
[----:B------:R-:W-:Y:S01]  /*9930*/  UIADD3 UR26, UP1, UPT, UR16, 0x100, URZ ;  /* 0x00000100101a7890 */ /* 0x000fe2000ff3e0ff */
[----:B------:R-:W-:Y:S01]  /*9940*/  UMOV UR4, URZ ;  /* 0x000000ff00047c82 */ /* 0x000fe20008000000 */
[----:B------:R-:W-:-:S02]  /*9950*/  USGXT.U32 UR6, UR5, 0xe ;  /* 0x0000000e0506789a */ /* 0x000fc40008000000 */
[----:B------:R-:W-:Y:S01]  /*9960*/  UIADD3.X UR27, UPT, UPT, UR4, 0x40004040, URZ, UP1, !UPT ;  /* 0x40004040041b7890 */ /* 0x000fe20008ffe4ff */
[----:B------:R-:W-:Y:S01]  /*9970*/  UMOV UR14, 0xfffffffe ;  /* 0xfffffffe000e7882 */ /* 0x000fe20000000000 */
[----:B------:R-:W-:Y:S01]  /*9980*/  UMOV UR15, 0x7fffbfdf ;  /* 0x7fffbfdf000f7882 */ /* 0x000fe20000000000 */
[----:B------:R-:W-:Y:S01]  /*9990*/  UMOV UR7, URZ ;  /* 0x000000ff00077c82 */ /* 0x000fe20008000000 */
[----:B------:R-:W-:Y:S02]  /*99a0*/  UIADD3 UR20, UPT, UPT, UR8, 0x40, URZ ;  /* 0x0000004008147890 */ /* 0x000fe4000fffe0ff */
[----:B------:R-:W-:Y:S02]  /*99b0*/  UIADD3.64 UR14, UPT, UPT, UR6, -UR14, URZ ;  /* 0x8000000e060e7297 */ /* 0x000fe4000fffe0ff */
[----:B------:R-:W-:Y:S02]  /*99c0*/  UIADD3.64 UR18, UPT, UPT, UR26, 0x100, URZ ;  /* 0x000001001a127897 */ /* 0x000fe4000fffe0ff */
[----:B------:R-:W-:-:S02]  /*99d0*/  UIADD3 UR21, UPT, UPT, UR8, 0x40, URZ ;  /* 0x0000004008157890 */ /* 0x000fc4000fffe0ff */
[----:B------:R-:W-:Y:S01]  /*99e0*/  UIADD3.64 UR22, UPT, UPT, UR26, 0x200, URZ ;  /* 0x000002001a167897 */ /* 0x000fe2000fffe0ff */
[----:B------:R-:W-:Y:S01]  /*99f0*/  UMOV UR28, 0x0 ;  /* 0x00000000001c7882 */ /* 0x000fe20000000000 */
[----:B------:R-:W-:Y:S01]  /*9a00*/  UMOV UR29, 0x8108010 ;  /* 0x08108010001d7882 */ /* 0x000fe20000000000 */
[----:B------:R-:W-:Y:S01]  /*9a10*/  UMOV UR17, 0x40004040 ;  /* 0x4000404000117882 */ /* 0x000fe20000000000 */
[----:B------:R-:W-:Y:S01]  /*9a20*/  UMOV UR7, 0x80004020 ;  /* 0x8000402000077882 */ /* 0x000fe20000000000 */
[----:B------:R-:W-:Y:S01]  /*9a30*/  UMOV UR30, 0x0 ;  /* 0x00000000001e7882 */ /* 0x000fe20000000000 */
[----:B------:R-:W-:Y:S01]  /*9a40*/  UMOV UR31, 0x8108010 ;  /* 0x08108010001f7882 */ /* 0x000fe20000000000 */
[----:B------:R-:W-:Y:S01]  /*9a50*/  UMOV UR32, 0x0 ;  /* 0x0000000000207882 */ /* 0x000fe20000000000 */
[----:B------:R-:W-:Y:S01]  /*9a60*/  UMOV UR33, 0x8108010 ;  /* 0x0810801000217882 */ /* 0x000fe20000000000 */
[----:B------:R-:W-:Y:S01]  /*9a70*/  UMOV UR4, UR11 ;  /* 0x0000000b00047c82 */ /* 0x000fe20008000000 */
[----:B------:R-:W-:Y:S01]  /*9a80*/  UMOV UR5, URZ ;  /* 0x000000ff00057c82 */ /* 0x000fe20008000000 */
[----:B------:R1:W-:Y:S01]  /*9a90*/  UTCQMMA gdesc[UR16], gdesc[UR6], tmem[UR8], tmem[UR28], idesc[UR29], !UPT ;  /* 0x00ff1c06100075ea */ /* 0x0003e2000f800308 */
[----:B------:R-:W-:Y:S01]  /*9aa0*/  UMOV UR34, 0x0 ;  /* 0x0000000000227882 */ /* 0x000fe20000000000 */
[----:B------:R-:W-:Y:S01]  /*9ab0*/  UMOV UR35, 0x8108010 ;  /* 0x0810801000237882 */ /* 0x000fe20000000000 */
[----:B------:R1:W-:Y:S01]  /*9ac0*/  UTCQMMA gdesc[UR26], gdesc[UR14], tmem[UR8], tmem[UR30], idesc[UR31], UPT ;  /* 0x00ff1e0e1a0075ea */ /* 0x0003e2000b800308 */
[----:B------:R-:W-:Y:S01]  /*9ad0*/  UMOV UR4, UR4 ;  /* 0x0000000400047c82 */ /* 0x000fe20008000000 */
[----:B------:R1:W-:Y:S01]  /*9ae0*/  UTCQMMA gdesc[UR18], gdesc[UR6], tmem[UR20], tmem[UR32], idesc[UR33], !UPT ;  /* 0x00ff2006120075ea */ /* 0x0003e2000f800314 */
[----:B------:R1:W-:Y:S01]  /*9af0*/  UTCQMMA gdesc[UR22], gdesc[UR14], tmem[UR21], tmem[UR34], idesc[UR35], UPT ;  /* 0x00ff220e160075ea */ /* 0x0003e2000b800315 */
[----:B------:R1:W-:Y:S01]  /*9b00*/  UTCBAR [UR4], URZ ;  /* 0x000000ff040073e9 */ /* 0x0003e200080000ff */
[----:B------:R-:W-:Y:S01]  /*9b10*/  NOP ;  /* 0x0000000000007918 */ /* 0x000fe20000000000 */
.L_x_6:
[----:B-1----:R-:W-:Y:S01]  /*9b20*/  UMOV UR4, URZ ;  /* 0x000000ff00047c82 */ /* 0x002fe20008000000 */
[----:B------:R-:W-:Y:S05]  /*9b30*/  @!P3 BRA `(.L_x_7) ;  /* 0x000000740014b947 */ /* 0x000fea0003800000 */
[----:B0-----:R-:W-:Y:S01]  /*9b40*/  SHF.R.S32.HI R114, RZ, 0x1f, R150 ;  /* 0x0000001fff727819 */ /* 0x001fe20000011496 */
[----:B------:R-:W-:Y:S01]  /*9b50*/  UIADD3 UR4, UPT, UPT, UR9, 0x4000, URZ ;  /* 0x0000400009047890 */ /* 0x000fe2000fffe0ff */
[----:B------:R-:W-:Y:S02]  /*9b60*/  UMOV UR5, URZ ;  /* 0x000000ff00057c82 */ /* 0x000fe40008000000 */
[----:B------:R-:W-:Y:S01]  /*9b70*/  LEA.HI R114, R114, R150, RZ, 0x6 ;  /* 0x0000009672727211 */ /* 0x000fe200078f30ff */
[----:B------:R-:W-:Y:S02]  /*9b80*/  USHF.R.U32.HI UR16, URZ, 0x4, UR4 ;  /* 0x00000004ff107899 */ /* 0x000fe40008011604 */
[----:B------:R-:W-:Y:S01]  /*9b90*/  UIADD3 UR4, UPT, UPT, UR9, 0x9000, URZ ;  /* 0x0000900009047890 */ /* 0x000fe2000fffe0ff */
[----:B------:R-:W-:Y:S01]  /*9ba0*/  SHF.R.S32.HI R114, RZ, 0x6, R114 ;  /* 0x00000006ff727819 */ /* 0x000fe20000011472 */
[----:B------:R-:W-:Y:S02]  /*9bb0*/  USGXT.U32 UR16, UR16, 0xe ;  /* 0x0000000e1010789a */ /* 0x000fe40008000000 */
[----:B------:R-:W-:Y:S01]  /*9bc0*/  USHF.R.U32.HI UR4, URZ, 0x4, UR4 ;  /* 0x00000004ff047899 */ /* 0x000fe20008011604 */
[----:B------:R-:W-:Y:S01]  /*9bd0*/  VIMNMX R114, PT, PT, R114, 0x2, !PT ;  /* 0x0000000272727848 */ /* 0x000fe20007fe0100 */
[----:B------:R-:W-:-:S02]  /*9be0*/  UIADD3 UR32, UP1, UPT, UR16, 0x100, URZ ;  /* 0x0000010010207890 */ /* 0x000fc4000ff3e0ff */
[----:B------:R-:W-:Y:S02]  /*9bf0*/  USGXT.U32 UR4, UR4, 0xe ;  /* 0x0000000e0404789a */ /* 0x000fe40008000000 */
[----:B------:R-:W-:Y:S01]  /*9c00*/  VIADD R115, R114, 0xfffffffe ;  /* 0xfffffffe72737836 */ /* 0x000fe20000000000 */
[----:B------:R-:W-:Y:S01]  /*9c10*/  USHF.L.U32 UR20, UR12, 0x6, URZ ;  /* 0x000000060c147899 */ /* 0x000fe200080006ff */
[----:B------:R-:W-:Y:S01]  /*9c20*/  IMAD.MOV.U32 R114, RZ, RZ, RZ ;  /* 0x000000ffff727224 */ /* 0x000fe200078e00ff */
[----:B------:R-:W-:Y:S02]  /*9c30*/  USHF.L.U32 UR21, UR13, 0x6, URZ ;  /* 0x000000060d157899 */ /* 0x000fe400080006ff */
[----:B------:R0:W-:Y:S01]  /*9c40*/  STL [R1+0x314], R115 ;  /* 0x0003147301007387 */ /* 0x0001e20000100800 */
[----:B------:R-:W-:Y:S01]  /*9c50*/  UIADD3.X UR33, UPT, UPT, UR5, 0x40004040, URZ, UP1, !UPT ;  /* 0x4000404005217890 */ /* 0x000fe20008ffe4ff */
[----:B------:R-:W-:Y:S02]  /*9c60*/  UMOV UR14, 0xfffffffe ;  /* 0xfffffffe000e7882 */ /* 0x000fe40000000000 */
[----:B------:R0:W-:Y:S01]  /*9c70*/  STL [R1+0x304], RZ ;  /* 0x000304ff01007387 */ /* 0x0001e20000100800 */
[----:B------:R-:W-:Y:S01]  /*9c80*/  UMOV UR15, 0x7fffbfdf ;  /* 0x7fffbfdf000f7882 */ /* 0x000fe20000000000 */
[----:B------:R-:W-:-:S02]  /*9c90*/  USHF.R.S32.HI UR23, URZ, 0x1f, UR20 ;  /* 0x0000001fff177899 */ /* 0x000fc40008011414 */
[----:B------:R-:W-:Y:S02]  /*9ca0*/  USHF.R.S32.HI UR30, URZ, 0x1f, UR21 ;  /* 0x0000001fff1e7899 */ /* 0x000fe40008011415 */
[----:B------:R-:W-:Y:S02]  /*9cb0*/  UIADD3.64 UR14, UPT, UPT, UR4, -UR14, URZ ;  /* 0x8000000e040e7297 */ /* 0x000fe4000fffe0ff */
[----:B------:R-:W-:Y:S02]  /*9cc0*/  UIADD3.64 UR26, UPT, UPT, UR32, 0x100, URZ ;  /* 0x00000100201a7897 */ /* 0x000fe4000fffe0ff */
[----:B------:R-:W-:Y:S01]  /*9cd0*/  UIADD3.64 UR28, UPT, UPT, UR32, 0x200, URZ ;  /* 0x00000200201c7897 */ /* 0x000fe2000fffe0ff */
[----:B------:R-:W-:Y:S01]  /*9ce0*/  UMOV UR22, 0x1 ;  /* 0x0000000100167882 */ /* 0x000fe20000000000 */
[----:B------:R-:W-:Y:S01]  /*9cf0*/  UMOV UR12, UR4 ;  /* 0x00000004000c7c82 */ /* 0x000fe20008000000 */
[----:B0-----:R-:W-:-:S09]  /*9d00*/  UMOV UR13, 0x80004020 ;  /* 0x80004020000d7882 */ /* 0x001fd20000000000 */
.L_x_10:
[----:B------:R-:W2:Y:S01]  /*9d10*/  LDL.LU R121, [R1+0x1f8] ;  /* 0x0001f80001797983 */ /* 0x000ea20000300800 */
[----:B------:R-:W-:Y:S01]  /*9d20*/  IMAD.U32 R114, R114, -0x80000000, RZ ;  /* 0x8000000072727824 */ /* 0x000fe200078e00ff */
[----:B------:R-:W0:Y:S02]  /*9d30*/  LDC R157, c[0x0][0x3a0] ;  /* 0x0000e800ff9d7b82 */ /* 0x000e240000000800 */
[----:B------:R-:W3:Y:S04]  /*9d40*/  LDL.LU R120, [R1+0x300] ;  /* 0x0003000001787983 */ /* 0x000ee80000300800 */
[----:B------:R-:W4:Y:S04]  /*9d50*/  LDL.LU R119, [R1+0x2fc] ;  /* 0x0002fc0001777983 */ /* 0x000f280000300800 */
[----:B------:R-:W4:Y:S04]  /*9d60*/  LDL.LU R116, [R1+0x2f8] ;  /* 0x0002f80001747983 */ /* 0x000f280000300800 */
[----:B-1----:R-:W4:Y:S04]  /*9d70*/  LDL.LU R115, [R1+0x2f4] ;  /* 0x0002f40001737983 */ /* 0x002f280000300800 */
[----:B------:R-:W4:Y:S04]  /*9d80*/  LDL.LU R118, [R1+0x1e4] ;  /* 0x0001e40001767983 */ /* 0x000f280000300800 */
[----:B------:R-:W4:Y:S01]  /*9d90*/  LDL.LU R117, [R1+0x2f0] ;  /* 0x0002f00001757983 */ /* 0x000f220000300800 */
[----:B--2---:R-:W-:-:S02]  /*9da0*/  IADD3 R121, P3, PT, R121, UR21, RZ ;  /* 0x0000001579797c10 */ /* 0x004fc4000ff7e0ff */
[----:B---3--:R-:W-:-:S03]  /*9db0*/  IADD3 R120, P4, PT, R120, UR21, RZ ;  /* 0x0000001578787c10 */ /* 0x008fc6000ff9e0ff */
[----:B------:R-:W-:Y:S01]  /*9dc0*/  STL [R1+0x1f8], R121 ;  /* 0x0001f87901007387 */ /* 0x000fe20000100800 */
[----:B----4-:R-:W-:Y:S02]  /*9dd0*/  IADD3 R119, P5, PT, R119, UR21, RZ ;  /* 0x0000001577777c10 */ /* 0x010fe4000ffbe0ff */
[----:B------:R-:W-:Y:S02]  /*9de0*/  IADD3 R116, P6, PT, R116, UR21, RZ ;  /* 0x0000001574747c10 */ /* 0x000fe4000ffde0ff */
[----:B------:R-:W-:-:S03]  /*9df0*/  IADD3 R115, P2, PT, R115, UR21, RZ ;  /* 0x0000001573737c10 */ /* 0x000fc6000ff5e0ff */
[----:B------:R1:W-:Y:S04]  /*9e00*/  STL [R1+0x2f8], R116 ;  /* 0x0002f87401007387 */ /* 0x0003e80000100800 */
[----:B------:R-:W-:Y:S04]  /*9e10*/  STL [R1+0x300], R120 ;  /* 0x0003007801007387 */ /* 0x000fe80000100800 */
[----:B-1----:R-:W2:Y:S04]  /*9e20*/  LDL.LU R116, [R1+0x1f4] ;  /* 0x0001f40001747983 */ /* 0x002ea80000300800 */
[----:B------:R-:W-:Y:S04]  /*9e30*/  STL [R1+0x2fc], R119 ;  /* 0x0002fc7701007387 */ /* 0x000fe80000100800 */
[----:B------:R1:W-:Y:S04]  /*9e40*/  STL [R1+0x2f4], R115 ;  /* 0x0002f47301007387 */ /* 0x0003e80000100800 */
[----:B-1----:R-:W3:Y:S01]  /*9e50*/  LDL.LU R115, [R1+0x2ec] ;  /* 0x0002ec0001737983 */ /* 0x002ee20000300800 */
[----:B------:R-:W-:-:S02]  /*9e60*/  IADD3.X R118, PT, PT, R118, UR30, RZ, P3, !PT ;  /* 0x0000001e76767c10 */ /* 0x000fc40009ffe4ff */
[----:B------:R-:W-:-:S03]  /*9e70*/  IADD3 R117, P3, PT, R117, UR21, RZ ;  /* 0x0000001575757c10 */ /* 0x000fc6000ff7e0ff */
[----:B------:R1:W-:Y:S04]  /*9e80*/  STL [R1+0x1e4], R118 ;  /* 0x0001e47601007387 */ /* 0x0003e80000100800 */
[----:B-1----:R-:W4:Y:S04]  /*9e90*/  LDL.LU R118, [R1+0x1f0] ;  /* 0x0001f00001767983 */ /* 0x002f280000300800 */
[----:B------:R-:W4:Y:S04]  /*9ea0*/  LDL.LU R143, [R1+0x2e4] ;  /* 0x0002e400018f7983 */ /* 0x000f280000300800 */
[----:B------:R-:W4:Y:S04]  /*9eb0*/  LDL.LU R142, [R1+0x1ec] ;  /* 0x0001ec00018e7983 */ /* 0x000f280000300800 */
[----:B------:R-:W4:Y:S04]  /*9ec0*/  LDL.LU R140, [R1+0x2dc] ;  /* 0x0002dc00018c7983 */ /* 0x000f280000300800 */
[----:B------:R1:W-:Y:S04]  /*9ed0*/  STL [R1+0x2f0], R117 ;  /* 0x0002f07501007387 */ /* 0x0003e80000100800 */
[----:B------:R-:W4:Y:S04]  /*9ee0*/  LDL.LU R139, [R1+0x1e8] ;  /* 0x0001e800018b7983 */ /* 0x000f280000300800 */
        /* <DEDUP_REMOVED lines=20> */
[----:B-1----:R-:W4:Y:S01]  /*a030*/  LDL.LU R117, [R1+0x284] ;  /* 0x0002840001757983 */ /* 0x002f220000300800 */
[----:B--2---:R-:W-:-:S05]  /*a040*/  IADD3.X R116, PT, PT, R116, UR30, RZ, P4, !PT ;  /* 0x0000001e74747c10 */ /* 0x004fca000a7fe4ff */
[----:B------:R1:W-:Y:S04]  /*a050*/  STL [R1+0x1f4], R116 ;  /* 0x0001f47401007387 */ /* 0x0003e80000100800 */
[----:B-1----:R-:W2:Y:S01]  /*a060*/  LDL.LU R116, [R1+0x2a0] ;  /* 0x0002a00001747983 */ /* 0x002ea20000300800 */
[----:B---3--:R-:W-:-:S05]  /*a070*/  IADD3 R115, P4, PT, R115, UR21, RZ ;  /* 0x0000001573737c10 */ /* 0x008fca000ff9e0ff */
[----:B------:R1:W-:Y:S04]  /*a080*/  STL [R1+0x2ec], R115 ;  /* 0x0002ec7301007387 */ /* 0x0003e80000100800 */
[----:B-1----:R-:W3:Y:S01]  /*a090*/  LDL.LU R115, [R1+0x27c] ;  /* 0x00027c0001737983 */ /* 0x002ee20000300800 */
[----:B----4-:R-:W-:Y:S02]  /*a0a0*/  IADD3.X R118, PT, PT, R118, UR30, RZ, P5, !PT ;  /* 0x0000001e76767c10 */ /* 0x010fe4000affe4ff */
[----:B------:R-:W-:-:S03]  /*a0b0*/  IADD3 R143, P5, PT, R143, UR21, RZ ;  /* 0x000000158f8f7c10 */ /* 0x000fc6000ffbe0ff */
[----:B------:R1:W-:Y:S01]  /*a0c0*/  STL [R1+0x1f0], R118 ;  /* 0x0001f07601007387 */ /* 0x0003e20000100800 */
[----:B------:R-:W-:Y:S02]  /*a0d0*/  IADD3.X R142, PT, PT, R142, UR30, RZ, P6, !PT ;  /* 0x0000001e8e8e7c10 */ /* 0x000fe4000b7fe4ff */
[----:B------:R-:W-:Y:S01]  /*a0e0*/  IADD3 R140, P6, PT, R140, UR21, RZ ;  /* 0x000000158c8c7c10 */ /* 0x000fe2000ffde0ff */
[----:B-1----:R-:W4:Y:S04]  /*a0f0*/  LDL.LU R118, [R1+0x298] ;  /* 0x0002980001767983 */ /* 0x002f280000300800 */
[----:B------:R-:W-:Y:S01]  /*a100*/  STL [R1+0x2e4], R143 ;  /* 0x0002e48f01007387 */ /* 0x000fe20000100800 */
[----:B------:R-:W-:-:S03]  /*a110*/  IADD3.X R139, PT, PT, R139, UR30, RZ, P2, !PT ;  /* 0x0000001e8b8b7c10 */ /* 0x000fc600097fe4ff */
[----:B------:R-:W-:Y:S01]  /*a120*/  STL [R1+0x1ec], R142 ;  /* 0x0001ec8e01007387 */ /* 0x000fe20000100800 */
[----:B------:R-:W-:-:S03]  /*a130*/  IADD3 R138, P2, PT, R138, UR21, RZ ;  /* 0x000000158a8a7c10 */ /* 0x000fc6000ff5e0ff */
        /* <DEDUP_REMOVED lines=39> */
[----:B------:R-:W-:-:S05]  /*a3b0*/  IADD3 R117, P2, PT, R117, UR21, RZ ;  /* 0x0000001575757c10 */ /* 0x000fca000ff5e0ff */
[----:B------:R1:W-:Y:S04]  /*a3c0*/  STL [R1+0x284], R117 ;  /* 0x0002847501007387 */ /* 0x0003e80000100800 */
[----:B------:R-:W-:Y:S04]  /*a3d0*/  STL [R1+0x28c], R120 ;  /* 0x00028c7801007387 */ /* 0x000fe80000100800 */
[----:B-1----:R-:W4:Y:S04]  /*a3e0*/  LDL.LU R117, [R1+0x274] ;  /* 0x0002740001757983 */ /* 0x002f280000300800 */
[----:B------:R-:W-:Y:S01]  /*a3f0*/  STL [R1+0x2a8], R119 ;  /* 0x0002a87701007387 */ /* 0x000fe20000100800 */
[----:B--2---:R-:W-:-:S05]  /*a400*/  IADD3.X R116, PT, PT, R116, UR30, RZ, P3, !PT ;  /* 0x0000001e74747c10 */ /* 0x004fca0009ffe4ff */
[----:B------:R1:W-:Y:S04]  /*a410*/  STL [R1+0x2a0], R116 ;  /* 0x0002a07401007387 */ /* 0x0003e80000100800 */
[----:B-1----:R-:W2:Y:S01]  /*a420*/  LDL.LU R116, [R1+0x290] ;  /* 0x0002900001747983 */ /* 0x002ea20000300800 */
[----:B---3--:R-:W-:-:S05]  /*a430*/  IADD3 R115, P3, PT, R115, UR21, RZ ;  /* 0x0000001573737c10 */ /* 0x008fca000ff7e0ff */
[----:B------:R1:W-:Y:S04]  /*a440*/  STL [R1+0x27c], R115 ;  /* 0x00027c7301007387 */ /* 0x0003e80000100800 */
[----:B-1----:R-:W3:Y:S01]  /*a450*/  LDL.LU R115, [R1+0x26c] ;  /* 0x00026c0001737983 */ /* 0x002ee20000300800 */
[----:B----4-:R-:W-:-:S03]  /*a460*/  IADD3.X R118, PT, PT, R118, UR30, RZ, P4, !PT ;  /* 0x0000001e76767c10 */ /* 0x010fc6000a7fe4ff */
        /* <DEDUP_REMOVED lines=26> */
[----:B------:R-:W-:-:S05]  /*a610*/  IADD3 R117, P4, PT, R117, UR21, RZ ;  /* 0x0000001575757c10 */ /* 0x000fca000ff9e0ff */
[----:B------:R1:W-:Y:S04]  /*a620*/  STL [R1+0x274], R117 ;  /* 0x0002747501007387 */ /* 0x0003e80000100800 */
        /* <DEDUP_REMOVED lines=8> */
[----:B------:R-:W-:Y:S02]  /*a6b0*/  IADD3 R142, P6, PT, R142, UR21, RZ ;  /* 0x000000158e8e7c10 */ /* 0x000fe4000ffde0ff */
[----:B------:R-:W-:Y:S01]  /*a6c0*/  IADD3.X R140, PT, PT, R140, UR30, RZ, P2, !PT ;  /* 0x0000001e8c8c7c10 */ /* 0x000fe200097fe4ff */
[----:B------:R-:W-:Y:S01]  /*a6d0*/  STL [R1+0x288], R143 ;  /* 0x0002888f01007387 */ /* 0x000fe20000100800 */
[----:B------:R-:W-:-:S02]  /*a6e0*/  IADD3 R139, P2, PT, R139, UR21, RZ ;  /* 0x000000158b8b7c10 */ /* 0x000fc4000ff5e0ff */
[----:B------:R-:W-:Y:S01]  /*a6f0*/  IADD3.X R138, PT, PT, R138, UR30, RZ, P3, !PT ;  /* 0x0000001e8a8a7c10 */ /* 0x000fe20009ffe4ff */
        /* <DEDUP_REMOVED lines=40> */
[----:B------:R-:W-:Y:S04]  /*a980*/  STL [R1+0x214], R121 ;  /* 0x0002147901007387 */ /* 0x000fe80000100800 */
[----:B------:R1:W-:Y:S04]  /*a990*/  STL [R1+0x228], R118 ;  /* 0x0002287601007387 */ /* 0x0003e80000100800 */
[----:B------:R-:W-:Y:S04]  /*a9a0*/  STL [R1+0x230], R120 ;  /* 0x0002307801007387 */ /* 0x000fe80000100800 */
[----:B-1----:R-:W4:Y:S01]  /*a9b0*/  LDL.LU R118, [R1+0x218] ;  /* 0x0002180001767983 */ /* 0x002f220000300800 */
[----:B------:R-:W-:-:S03]  /*a9c0*/  IADD3 R117, P3, PT, R117, UR20, RZ ;  /* 0x0000001475757c10 */ /* 0x000fc6000ff7e0ff */
[----:B------:R-:W-:Y:S04]  /*a9d0*/  STL [R1+0x20c], R119 ;  /* 0x00020c7701007387 */ /* 0x000fe80000100800 */
[----:B------:R1:W-:Y:S04]  /*a9e0*/  STL [R1+0x204], R117 ;  /* 0x0002047501007387 */ /* 0x0003e80000100800 */
[----:B-1----:R-:W4:Y:S01]  /*a9f0*/  LDL.LU R117, [R1+0x1d8] ;  /* 0x0001d80001757983 */ /* 0x002f220000300800 */
[----:B--2---:R-:W-:-:S05]  /*aa00*/  IADD3.X R116, PT, PT, R116, UR30, RZ, P4, !PT ;  /* 0x0000001e74747c10 */ /* 0x004fca000a7fe4ff */
[----:B------:R1:W-:Y:S04]  /*aa10*/  STL [R1+0x220], R116 ;  /* 0x0002207401007387 */ /* 0x0003e80000100800 */
[----:B-1----:R-:W2:Y:S01]  /*aa20*/  LDL.LU R116, [R1+0x210] ;  /* 0x0002100001747983 */ /* 0x002ea20000300800 */
[----:B---3--:R-:W-:-:S03]  /*aa30*/  IADD3 R115, P4, PT, R115, UR20, RZ ;  /* 0x0000001473737c10 */ /* 0x008fc6000ff9e0ff */
[----:B------:R-:W3:Y:S04]  /*aa40*/  LDL.LU R143, [R1+0x1d0] ;  /* 0x0001d000018f7983 */ /* 0x000ee80000300800 */
[----:B------:R-:W3:Y:S04]  /*aa50*/  LDL.LU R142, [R1+0x208] ;  /* 0x00020800018e7983 */ /* 0x000ee80000300800 */
[----:B------:R-:W3:Y:S04]  /*aa60*/  LDL.LU R140, [R1+0x1c8] ;  /* 0x0001c800018c7983 */ /* 0x000ee80000300800 */
[----:B------:R1:W-:Y:S04]  /*aa70*/  STL [R1+0x1fc], R115 ;  /* 0x0001fc7301007387 */ /* 0x0003e80000100800 */
[----:B------:R-:W3:Y:S04]  /*aa80*/  LDL.LU R139, [R1+0x200] ;  /* 0x00020000018b7983 */ /* 0x000ee80000300800 */
        /* <DEDUP_REMOVED lines=20> */
[----:B-1----:R-:W3:Y:S01]  /*abd0*/  LDL.LU R115, [R1+0x170] ;  /* 0x0001700001737983 */ /* 0x002ee20000300800 */
[----:B----4-:R-:W-:-:S05]  /*abe0*/  IADD3.X R118, PT, PT, R118, UR23, RZ, P5, !PT ;  /* 0x0000001776767c10 */ /* 0x010fca000affe4ff */
[----:B------:R1:W-:Y:S04]  /*abf0*/  STL [R1+0x218], R118 ;  /* 0x0002187601007387 */ /* 0x0003e80000100800 */
[----:B-1----:R-:W4:Y:S01]  /*ac00*/  LDL.LU R118, [R1+0x18c] ;  /* 0x00018c0001767983 */ /* 0x002f220000300800 */
[----:B------:R-:W-:-:S05]  /*ac10*/  IADD3 R117, P5, PT, R117, UR20, RZ ;  /* 0x0000001475757c10 */ /* 0x000fca000ffbe0ff */
[----:B------:R1:W-:Y:S04]  /*ac20*/  STL [R1+0x1d8], R117 ;  /* 0x0001d87501007387 */ /* 0x0003e80000100800 */
[----:B-1----:R-:W4:Y:S01]  /*ac30*/  LDL.LU R117, [R1+0x168] ;  /* 0x0001680001757983 */ /* 0x002f220000300800 */
[----:B--2---:R-:W-:Y:S02]  /*ac40*/  IADD3.X R116, PT, PT, R116, UR23, RZ, P6, !PT ;  /* 0x0000001774747c10 */ /* 0x004fe4000b7fe4ff */
[----:B---3--:R-:W-:-:S03]  /*ac50*/  IADD3 R143, P6, PT, R143, UR20, RZ ;  /* 0x000000148f8f7c10 */ /* 0x008fc6000ffde0ff */
[----:B------:R1:W-:Y:S01]  /*ac60*/  STL [R1+0x210], R116 ;  /* 0x0002107401007387 */ /* 0x0003e20000100800 */
[----:B------:R-:W-:Y:S02]  /*ac70*/  IADD3.X R142, PT, PT, R142, UR23, RZ, P2, !PT ;  /* 0x000000178e8e7c10 */ /* 0x000fe400097fe4ff */
[----:B------:R-:W-:Y:S01]  /*ac80*/  IADD3 R140, P2, PT, R140, UR20, RZ ;  /* 0x000000148c8c7c10 */ /* 0x000fe2000ff5e0ff */
[----:B-1----:R-:W2:Y:S04]  /*ac90*/  LDL.LU R116, [R1+0x184] ;  /* 0x0001840001747983 */ /* 0x002ea80000300800 */
        /* <DEDUP_REMOVED lines=46> */
[----:B-1----:R-:W3:Y:S01]  /*af80*/  LDL.LU R115, [R1+0x160] ;  /* 0x0001600001737983 */ /* 0x002ee20000300800 */
[----:B----4-:R-:W-:-:S03]  /*af90*/  IADD3.X R118, PT, PT, R118, UR23, RZ, P4, !PT ;  /* 0x0000001776767c10 */ /* 0x010fc6000a7fe4ff */
[----:B------:R-:W-:Y:S04]  /*afa0*/  STL [R1+0x194], R119 ;  /* 0x0001947701007387 */ /* 0x000fe80000100800 */
[----:B------:R1:W-:Y:S04]  /*afb0*/  STL [R1+0x18c], R118 ;  /* 0x00018c7601007387 */ /* 0x0003e80000100800 */
[----:B-1----:R-:W4:Y:S01]  /*afc0*/  LDL.LU R118, [R1+0x17c] ;  /* 0x00017c0001767983 */ /* 0x002f220000300800 */
[----:B------:R-:W-:-:S05]  /*afd0*/  IADD3 R117, P4, PT, R117, UR20, RZ ;  /* 0x0000001475757c10 */ /* 0x000fca000ff9e0ff */
[----:B------:R1:W-:Y:S04]  /*afe0*/  STL [R1+0x168], R117 ;  /* 0x0001687501007387 */ /* 0x0003e80000100800 */
[----:B-1----:R-:W4:Y:S04]  /*aff0*/  LDL.LU R117, [R1+0x158] ;  /* 0x0001580001757983 */ /* 0x002f280000300800 */
[----:B------:R-:W4:Y:S04]  /*b000*/  LDL.LU R143, [R1+0x174] ;  /* 0x00017400018f7983 */ /* 0x000f280000300800 */
[----:B------:R-:W4:Y:S04]  /*b010*/  LDL.LU R142, [R1+0x150] ;  /* 0x00015000018e7983 */ /* 0x000f280000300800 */
[----:B------:R-:W4:Y:S01]  /*b020*/  LDL.LU R140, [R1+0x16c] ;  /* 0x00016c00018c7983 */ /* 0x000f220000300800 */
[----:B--2---:R-:W-:-:S05]  /*b030*/  IADD3.X R116, PT, PT, R116, UR23, RZ, P5, !PT ;  /* 0x0000001774747c10 */ /* 0x004fca000affe4ff */
[----:B------:R1:W-:Y:S04]  /*b040*/  STL [R1+0x184], R116 ;  /* 0x0001847401007387 */ /* 0x0003e80000100800 */
[----:B------:R-:W2:Y:S04]  /*b050*/  LDL.LU R139, [R1+0x148] ;  /* 0x00014800018b7983 */ /* 0x000ea80000300800 */
        /* <DEDUP_REMOVED lines=20> */
[----:B-1----:R-:W2:Y:S01]  /*b1a0*/  LDL.LU R116, [R1+0x114] ;  /* 0x0001140001747983 */ /* 0x002ea20000300800 */
[----:B---3--:R-:W-:-:S05]  /*b1b0*/  IADD3 R115, P5, PT, R115, UR20, RZ ;  /* 0x0000001473737c10 */ /* 0x008fca000ffbe0ff */
[----:B------:R1:W-:Y:S04]  /*b1c0*/  STL [R1+0x160], R115 ;  /* 0x0001607301007387 */ /* 0x0003e80000100800 */
[----:B-1----:R-:W3:Y:S01]  /*b1d0*/  LDL.LU R115, [R1+0xf0] ;  /* 0x0000f00001737983 */ /* 0x002ee20000300800 */
[----:B----4-:R-:W-:-:S05]  /*b1e0*/  IADD3.X R118, PT, PT, R118, UR23, RZ, P6, !PT ;  /* 0x0000001776767c10 */ /* 0x010fca000b7fe4ff */
[----:B------:R1:W-:Y:S04]  /*b1f0*/  STL [R1+0x17c], R118 ;  /* 0x00017c7601007387 */ /* 0x0003e80000100800 */
[----:B-1----:R-:W4:Y:S01]  /*b200*/  LDL.LU R118, [R1+0x10c] ;  /* 0x00010c0001767983 */ /* 0x002f220000300800 */
[----:B------:R-:W-:Y:S02]  /*b210*/  IADD3 R117, P6, PT, R117, UR20, RZ ;  /* 0x0000001475757c10 */ /* 0x000fe4000ffde0ff */
[----:B------:R-:W-:-:S03]  /*b220*/  IADD3.X R143, PT, PT, R143, UR23, RZ, P2, !PT ;  /* 0x000000178f8f7c10 */ /* 0x000fc600097fe4ff */
[----:B------:R1:W-:Y:S01]  /*b230*/  STL [R1+0x158], R117 ;  /* 0x0001587501007387 */ /* 0x0003e20000100800 */
[----:B------:R-:W-:Y:S02]  /*b240*/  IADD3 R142, P2, PT, R142, UR20, RZ ;  /* 0x000000148e8e7c10 */ /* 0x000fe4000ff5e0ff */
[----:B------:R-:W-:Y:S01]  /*b250*/  IADD3.X R140, PT, PT, R140, UR23, RZ, P3, !PT ;  /* 0x000000178c8c7c10 */ /* 0x000fe20009ffe4ff */
[----:B-1----:R-:W4:Y:S04]  /*b260*/  LDL.LU R117, [R1+0xe8] ;  /* 0x0000e80001757983 */ /* 0x002f280000300800 */
[----:B------:R-:W-:Y:S04]  /*b270*/  STL [R1+0x174], R143 ;  /* 0x0001748f01007387 */ /* 0x000fe80000100800 */
[----:B------:R-:W-:Y:S04]  /*b280*/  STL [R1+0x150], R142 ;  /* 0x0001508e01007387 */ /* 0x000fe80000100800 */
[----:B------:R-:W-:Y:S01]  /*b290*/  STL [R1+0x16c], R140 ;  /* 0x00016c8c01007387 */ /* 0x000fe20000100800 */
[----:B--2---:R-:W-:-:S02]  /*b2a0*/  IADD3 R139, P3, PT, R139, UR20, RZ ;  /* 0x000000148b8b7c10 */ /* 0x004fc4000ff7e0ff */
        /* <DEDUP_REMOVED lines=38> */
[----:B------:R-:W-:Y:S02]  /*b510*/  IADD3 R119, P3, PT, R119, UR20, RZ ;  /* 0x0000001477777c10 */ /* 0x000fe4000ff7e0ff */
[----:B------:R-:W-:-:S05]  /*b520*/  IADD3.X R116, PT, PT, R116, UR23, RZ, P4, !PT ;  /* 0x0000001774747c10 */ /* 0x000fca000a7fe4ff */
[----:B------:R1:W-:Y:S04]  /*b530*/  STL [R1+0x114], R116 ;  /* 0x0001147401007387 */ /* 0x0003e80000100800 */
[----:B------:R-:W-:Y:S04]  /*b540*/  STL [R1+0x11c], R120 ;  /* 0x00011c7801007387 */ /* 0x000fe80000100800 */
[----:B-1----:R-:W2:Y:S04]  /*b550*/  LDL.LU R116, [R1+0x104] ;  /* 0x0001040001747983 */ /* 0x002ea80000300800 */
[----:B------:R-:W-:Y:S01]  /*b560*/  STL [R1+0xf8], R119 ;  /* 0x0000f87701007387 */ /* 0x000fe20000100800 */
[----:B---3--:R-:W-:-:S05]  /*b570*/  IADD3 R115, P4, PT, R115, UR20, RZ ;  /* 0x0000001473737c10 */ /* 0x008fca000ff9e0ff */
[----:B------:R1:W-:Y:S04]  /*b580*/  STL [R1+0xf0], R115 ;  /* 0x0000f07301007387 */ /* 0x0003e80000100800 */
[----:B-1----:R-:W3:Y:S01]  /*b590*/  LDL.LU R115, [R1+0xe0] ;  /* 0x0000e00001737983 */ /* 0x002ee20000300800 */
[----:B----4-:R-:W-:-:S05]  /*b5a0*/  IADD3.X R118, PT, PT, R118, UR23, RZ, P5, !PT ;  /* 0x0000001776767c10 */ /* 0x010fca000affe4ff */
[----:B------:R1:W-:Y:S04]  /*b5b0*/  STL [R1+0x10c], R118 ;  /* 0x00010c7601007387 */ /* 0x0003e80000100800 */
[----:B-1----:R-:W4:Y:S01]  /*b5c0*/  LDL.LU R118, [R1+0xfc] ;  /* 0x0000fc0001767983 */ /* 0x002f220000300800 */
[----:B------:R-:W-:-:S03]  /*b5d0*/  IADD3 R117, P5, PT, R117, UR20, RZ ;  /* 0x0000001475757c10 */ /* 0x000fc6000ffbe0ff */
        /* <DEDUP_REMOVED lines=37> */
[----:B-1----:R-:W4:Y:S01]  /*b830*/  LDL.LU R118, [R1+0x8c] ;  /* 0x00008c0001767983 */ /* 0x002f220000300800 */
        /* <DEDUP_REMOVED lines=43> */
[----:B------:R-:W-:Y:S04]  /*baf0*/  STL [R1+0xa4], R121 ;  /* 0x0000a47901007387 */ /* 0x000fe80000100800 */
        /* <DEDUP_REMOVED lines=35> */
[----:B------:R-:W4:Y:S04]  /*bd30*/  LDL.LU R119, [R1] ;  /* 0x0000000001777983 */ /* 0x000f280000300800 */
        /* <DEDUP_REMOVED lines=12> */
[----:B------:R-:W-:Y:S02]  /*be00*/  IADD3.X R140, PT, PT, R140, UR23, RZ, P4, !PT ;  /* 0x000000178c8c7c10 */ /* 0x000fe4000a7fe4ff */
[----:B------:R-:W-:Y:S01]  /*be10*/  IADD3 R139, P4, PT, R139, UR20, RZ ;  /* 0x000000148b8b7c10 */ /* 0x000fe2000ff9e0ff */
        /* <DEDUP_REMOVED lines=43> */
[----:B------:R-:W-:Y:S04]  /*c0d0*/  STL [R1+0x24], R120 ;  /* 0x0000247801007387 */ /* 0x000fe80000100800 */
[----:B------:R-:W-:Y:S01]  /*c0e0*/  STL [R1], R119 ;  /* 0x0000007701007387 */ /* 0x000fe20000100800 */
[----:B------:R-:W-:-:S03]  /*c0f0*/  IADD3.X R117, PT, PT, R117, UR23, RZ, P6, !PT ;  /* 0x0000001775757c10 */ /* 0x000fc6000b7fe4ff */
[----:B------:R-:W-:Y:S04]  /*c100*/  STL [R1+0x1c], R118 ;  /* 0x00001c7601007387 */ /* 0x000fe80000100800 */
[----:B------:R-:W-:Y:S01]  /*c110*/  STL [R1+0x14], R117 ;  /* 0x0000147501007387 */ /* 0x000fe20000100800 */
[----:B--2---:R-:W-:Y:S02]  /*c120*/  IADD3.X R116, PT, PT, R116, UR23, RZ, P2, !PT ;  /* 0x0000001774747c10 */ /* 0x004fe400097fe4ff */
[----:B---3--:R-:W-:-:S05]  /*c130*/  IADD3.X R115, PT, PT, R115, UR23, RZ, P3, !PT ;  /* 0x0000001773737c10 */ /* 0x008fca0009ffe4ff */
[----:B------:R1:W-:Y:S04]  /*c140*/  STL [R1+0x4], R115 ;  /* 0x0000047301007387 */ /* 0x0003e80000100800 */
[----:B------:R2:W-:Y:S04]  /*c150*/  STL [R1+0xc], R116 ;  /* 0x00000c7401007387 */ /* 0x0005e80000100800 */
[----:B-1----:R-:W3:Y:S01]  /*c160*/  LDL R115, [R1+0x304] ;  /* 0x0003040001737983 */ /* 0x002ee20000100800 */
[----:B------:R-:W-:-:S04]  /*c170*/  IADD3 R249, P6, PT, R249, UR20, RZ ;  /* 0x00000014f9f97c10 */ /* 0x000fc8000ffde0ff */
[----:B------:R-:W-:Y:S02]  /*c180*/  IADD3.X R248, PT, PT, R248, UR23, RZ, P6, !PT ;  /* 0x00000017f8f87c10 */ /* 0x000fe4000b7fe4ff */
        /* <DEDUP_REMOVED lines=8> */
[----:B------:R-:W-:Y:S02]  /*c210*/  IADD3 R42, P6, PT, R42, UR20, RZ ;  /* 0x000000142a2a7c10 */ /* 0x000fe4000ffde0ff */
[----:B------:R-:W-:Y:S02]  /*c220*/  IADD3 R245, P3, PT, R245, UR20, RZ ;  /* 0x00000014f5f57c10 */ /* 0x000fe4000ff7e0ff */
[----:B------:R-:W-:Y:S02]  /*c230*/  IADD3.X R43, PT, PT, R43, UR23, RZ, P6, !PT ;  /* 0x000000172b2b7c10 */ /* 0x000fe4000b7fe4ff */
[----:B------:R-:W-:Y:S02]  /*c240*/  IADD3 R108, P6, PT, R108, UR20, RZ ;  /* 0x000000146c6c7c10 */ /* 0x000fe4000ffde0ff */
[----:B------:R-:W-:-:S02]  /*c250*/  IADD3.X R252, PT, PT, R252, UR23, RZ, P4, !PT ;  /* 0x00000017fcfc7c10 */ /* 0x000fc4000a7fe4ff */
[----:B------:R-:W-:Y:S02]  /*c260*/  IADD3.X R244, PT, PT, R244, UR23, RZ, P3, !PT ;  /* 0x00000017f4f47c10 */ /* 0x000fe40009ffe4ff */
[----:B------:R-:W-:Y:S02]  /*c270*/  IADD3 R251, P5, PT, R251, UR20, RZ ;  /* 0x00000014fbfb7c10 */ /* 0x000fe4000ffbe0ff */
[----:B------:R-:W-:Y:S02]  /*c280*/  IADD3 R247, P2, PT, R247, UR20, RZ ;  /* 0x00000014f7f77c10 */ /* 0x000fe4000ff5e0ff */
[----:B------:R-:W-:Y:S02]  /*c290*/  IADD3 R231, P4, PT, R231, UR20, RZ ;  /* 0x00000014e7e77c10 */ /* 0x000fe4000ff9e0ff */
[----:B------:R-:W-:Y:S02]  /*c2a0*/  IADD3 R62, P3, PT, R62, UR20, RZ ;  /* 0x000000143e3e7c10 */ /* 0x000fe4000ff7e0ff */
[----:B------:R-:W-:-:S02]  /*c2b0*/  IADD3.X R109, PT, PT, R109, UR23, RZ, P6, !PT ;  /* 0x000000176d6d7c10 */ /* 0x000fc4000b7fe4ff */
[----:B------:R-:W-:Y:S02]  /*c2c0*/  IADD3 R82, P6, PT, R82, UR20, RZ ;  /* 0x0000001452527c10 */ /* 0x000fe4000ffde0ff */
[----:B------:R-:W-:Y:S02]  /*c2d0*/  IADD3.X R250, PT, PT, R250, UR23, RZ, P5, !PT ;  /* 0x00000017fafa7c10 */ /* 0x000fe4000affe4ff */
[----:B------:R-:W-:Y:S02]  /*c2e0*/  IADD3.X R246, PT, PT, R246, UR23, RZ, P2, !PT ;  /* 0x00000017f6f67c10 */ /* 0x000fe400097fe4ff */
[----:B------:R-:W-:Y:S02]  /*c2f0*/  IADD3.X R230, PT, PT, R230, UR23, RZ, P4, !PT ;  /* 0x00000017e6e67c10 */ /* 0x000fe4000a7fe4ff */
[----:B------:R-:W-:Y:S02]  /*c300*/  IADD3.X R63, PT, PT, R63, UR23, RZ, P3, !PT ;  /* 0x000000173f3f7c10 */ /* 0x000fe40009ffe4ff */
[----:B------:R-:W-:-:S02]  /*c310*/  IADD3 R216, P5, PT, R216, UR20, RZ ;  /* 0x00000014d8d87c10 */ /* 0x000fc4000ffbe0ff */
[----:B------:R-:W-:Y:S02]  /*c320*/  IADD3 R64, P2, PT, R64, UR20, RZ ;  /* 0x0000001440407c10 */ /* 0x000fe4000ff5e0ff */
[----:B------:R-:W-:Y:S02]  /*c330*/  IADD3 R48, P4, PT, R48, UR20, RZ ;  /* 0x0000001430307c10 */ /* 0x000fe4000ff9e0ff */
[----:B------:R-:W-:Y:S02]  /*c340*/  IADD3 R16, P3, PT, R16, UR20, RZ ;  /* 0x0000001410107c10 */ /* 0x000fe4000ff7e0ff */
[----:B------:R-:W-:Y:S02]  /*c350*/  IADD3.X R84, PT, PT, R84, UR23, RZ, P6, !PT ;  /* 0x0000001754547c10 */ /* 0x000fe4000b7fe4ff */
[----:B------:R-:W-:Y:S02]  /*c360*/  IADD3 R39, P6, PT, R39, UR20, RZ ;  /* 0x0000001427277c10 */ /* 0x000fe4000ffde0ff */
[----:B------:R-:W-:-:S02]  /*c370*/  IADD3.X R214, PT, PT, R214, UR23, RZ, P5, !PT ;  /* 0x00000017d6d67c10 */ /* 0x000fc4000affe4ff */
[----:B------:R-:W-:Y:S02]  /*c380*/  IADD3.X R65, PT, PT, R65, UR23, RZ, P2, !PT ;  /* 0x0000001741417c10 */ /* 0x000fe400097fe4ff */
[----:B------:R-:W-:Y:S02]  /*c390*/  IADD3.X R49, PT, PT, R49, UR23, RZ, P4, !PT ;  /* 0x0000001731317c10 */ /* 0x000fe4000a7fe4ff */
[----:B------:R-:W-:Y:S02]  /*c3a0*/  IADD3.X R17, PT, PT, R17, UR23, RZ, P3, !PT ;  /* 0x0000001711117c10 */ /* 0x000fe40009ffe4ff */
[----:B------:R-:W-:Y:S02]  /*c3b0*/  IADD3 R46, P5, PT, R46, UR20, RZ ;  /* 0x000000142e2e7c10 */ /* 0x000fe4000ffbe0ff */
[----:B------:R-:W-:Y:S02]  /*c3c0*/  IADD3 R30, P2, PT, R30, UR20, RZ ;  /* 0x000000141e1e7c10 */ /* 0x000fe4000ff5e0ff */
[----:B------:R-:W-:-:S02]  /*c3d0*/  IADD3 R14, P4, PT, R14, UR20, RZ ;  /* 0x000000140e0e7c10 */ /* 0x000fc4000ff9e0ff */
[----:B------:R-:W-:Y:S02]  /*c3e0*/  IADD3 R98, P3, PT, R98, UR20, RZ ;  /* 0x0000001462627c10 */ /* 0x000fe4000ff7e0ff */
[----:B------:R-:W-:Y:S02]  /*c3f0*/  IADD3.X R41, PT, PT, R41, UR23, RZ, P6, !PT ;  /* 0x0000001729297c10 */ /* 0x000fe4000b7fe4ff */
[----:B-----5:R-:W-:Y:S02]  /*c400*/  IADD3 R6, P6, PT, R6, UR20, RZ ;  /* 0x0000001406067c10 */ /* 0x020fe4000ffde0ff */
[----:B------:R-:W-:Y:S02]  /*c410*/  IADD3.X R47, PT, PT, R47, UR23, RZ, P5, !PT ;  /* 0x000000172f2f7c10 */ /* 0x000fe4000affe4ff */
[----:B------:R-:W-:Y:S02]  /*c420*/  IADD3.X R32, PT, PT, R32, UR23, RZ, P2, !PT ;  /* 0x0000001720207c10 */ /* 0x000fe400097fe4ff */
[----:B------:R-:W-:-:S02]  /*c430*/  IADD3.X R15, PT, PT, R15, UR23, RZ, P4, !PT ;  /* 0x000000170f0f7c10 */ /* 0x000fc4000a7fe4ff */
[----:B------:R-:W-:Y:S02]  /*c440*/  IADD3.X R99, PT, PT, R99, UR23, RZ, P3, !PT ;  /* 0x0000001763637c10 */ /* 0x000fe40009ffe4ff */
[----:B------:R-:W-:Y:S02]  /*c450*/  IADD3 R112, P5, PT, R112, UR20, RZ ;  /* 0x0000001470707c10 */ /* 0x000fe4000ffbe0ff */
[----:B------:R-:W-:Y:S02]  /*c460*/  IADD3 R100, P2, PT, R100, UR20, RZ ;  /* 0x0000001464647c10 */ /* 0x000fe4000ff5e0ff */
[----:B------:R-:W-:Y:S02]  /*c470*/  IADD3 R87, P4, PT, R87, UR20, RZ ;  /* 0x0000001457577c10 */ /* 0x000fe4000ff9e0ff */
        /* <DEDUP_REMOVED lines=10> */
[----:B------:R-:W-:Y:S02]  /*c520*/  IADD3.X R75, PT, PT, R75, UR23, RZ, P2, !PT ;  /* 0x000000174b4b7c10 */ /* 0x000fe400097fe4ff */
[----:B------:R-:W-:Y:S02]  /*c530*/  IADD3.X R60, PT, PT, R60, UR23, RZ, P4, !PT ;  /* 0x000000173c3c7c10 */ /* 0x000fe4000a7fe4ff */
[----:B------:R-:W-:Y:S02]  /*c540*/  IADD3.X R27, PT, PT, R27, UR23, RZ, P3, !PT ;  /* 0x000000171b1b7c10 */ /* 0x000fe40009ffe4ff */
[----:B------:R-:W-:Y:S01]  /*c550*/  IADD3.X R7, PT, PT, R7, UR23, RZ, P6, !PT ;  /* 0x0000001707077c10 */ /* 0x000fe2000b7fe4ff */
[----:B------:R-:W1:Y:S01]  /*c560*/  SYNCS.PHASECHK.TRANS64.TRYWAIT P6, [UR11], R114 ;  /* 0x00000072ff0075a7 */ /* 0x000e6200080c110b */
[----:B------:R-:W-:-:S02]  /*c570*/  IADD3 R44, P5, PT, R44, UR20, RZ ;  /* 0x000000142c2c7c10 */ /* 0x000fc4000ffbe0ff */
[----:B------:R-:W-:Y:S02]  /*c580*/  IADD3 R28, P2, PT, R28, UR20, RZ ;  /* 0x000000141c1c7c10 */ /* 0x000fe4000ff5e0ff */
[----:B------:R-:W-:Y:S02]  /*c590*/  IADD3 R12, P4, PT, R12, UR20, RZ ;  /* 0x000000140c0c7c10 */ /* 0x000fe4000ff9e0ff */
[----:B------:R-:W-:Y:S02]  /*c5a0*/  IADD3 R96, P3, PT, R96, UR20, RZ ;  /* 0x0000001460607c10 */ /* 0x000fe4000ff7e0ff */
        /* <DEDUP_REMOVED lines=60> */
[----:B------:R-:W-:Y:S01]  /*c970*/  PRMT R141, RZ, 0x7610, R141 ;  /* 0x00007610ff8d7816 */ /* 0x000fe2000000008d */
[----:B---3--:R-:W-:-:S05]  /*c980*/  VIADD R115, R115, 0x1 ;  /* 0x0000000173737836 */ /* 0x008fca0000000000 */
[----:B------:R2:W-:Y:S01]  /*c990*/  STL [R1+0x310], R115 ;  /* 0x0003107301007387 */ /* 0x0005e20000100800 */
[----:B0-----:R-:W-:-:S05]  /*c9a0*/  IMAD R157, R115, -0x40, R157 ;  /* 0xffffffc0739d7824 */ /* 0x001fca00078e029d */
[C---:B------:R-:W-:Y:S02]  /*c9b0*/  ISETP.GT.AND P2, PT, R157.reuse, RZ, PT ;  /* 0x000000ff9d00720c */ /* 0x040fe40003f44270 */
[----:B------:R-:W-:Y:S01]  /*c9c0*/  ISETP.GT.AND P5, PT, R157, 0x1, PT ;  /* 0x000000019d00780c */ /* 0x000fe20003fa4270 */
[----:B-1----:R-:W-:-:S12]  /*c9d0*/  @!P6 BRA `(.L_x_8) ;  /* 0x000000900020e947 */ /* 0x002fd80003800000 */
.L_x_16:
[----:B------:R-:W-:Y:S01]  /*c9e0*/  ISETP.GT.AND P3, PT, R157, 0x2, PT ;  /* 0x000000029d00780c */ /* 0x000fe20003f64270 */
[----:B------:R-:W-:Y:S01]  /*c9f0*/  STL [R1+0x354], R204 ;  /* 0x000354cc01007387 */ /* 0x000fe20000100800 */
[----:B------:R-:W-:Y:S01]  /*ca00*/  PRMT R125, RZ, 0x7610, R125 ;  /* 0x00007610ff7d7816 */ /* 0x000fe2000000007d */
[----:B------:R-:W-:Y:S01]  /*ca10*/  @P2 IMAD.MOV.U32 R114, RZ, RZ, R2 ;  /* 0x000000ffff722224 */ /* 0x000fe200078e0002 */
[----:B------:R-:W-:Y:S01]  /*ca20*/  PRMT R124, RZ, 0x7610, R124 ;  /* 0x00007610ff7c7816 */ /* 0x000fe2000000007c */
[----:B------:R-:W-:Y:S01]  /*ca30*/  STL [R1+0x320], R179 ;  /* 0x000320b301007387 */ /* 0x000fe20000100800 */
[----:B--2---:R-:W-:Y:S01]  /*ca40*/  @P2 IMAD.MOV.U32 R115, RZ, RZ, R4 ;  /* 0x000000ffff732224 */ /* 0x004fe200078e0004 */
[----:B------:R-:W-:Y:S02]  /*ca50*/  PRMT R140, RZ, 0x7610, R140 ;  /* 0x00007610ff8c7816 */ /* 0x000fe4000000008c */
[----:B------:R-:W-:Y:S04]  /*ca60*/  STL [R1+0x31c], R169 ;  /* 0x00031ca901007387 */ /* 0x000fe80000100800 */
[----:B------:R-:W2:Y:S04]  /*ca70*/  @P3 LDG.E.U8 R125, desc[UR24][R34.64] ;  /* 0x00000018227d3981 */ /* 0x000ea8000c1e1100 */
[----:B------:R-:W3:Y:S04]  /*ca80*/  @P3 LDG.E.U8 R124, desc[UR24][R36.64] ;  /* 0x00000018247c3981 */ /* 0x000ee8000c1e1100 */
[----:B------:R-:W-:Y:S04]  /*ca90*/  STL [R1+0x318], R0 ;  /* 0x0003180001007387 */ /* 0x000fe80000100800 */
[----:B------:R-:W-:Y:S04]  /*caa0*/  STL [R1+0x328], R2 ;  /* 0x0003280201007387 */ /* 0x000fe80000100800 */
[----:B------:R-:W-:Y:S04]  /*cab0*/  STL [R1+0x324], R4 ;  /* 0x0003240401007387 */ /* 0x000fe80000100800 */
[----:B------:R-:W-:Y:S04]  /*cac0*/  STL [R1+0x330], R3 ;  /* 0x0003300301007387 */ /* 0x000fe80000100800 */
[----:B------:R-:W-:Y:S04]  /*cad0*/  STL [R1+0x32c], R5 ;  /* 0x00032c0501007387 */ /* 0x000fe80000100800 */
[----:B------:R-:W-:Y:S04]  /*cae0*/  STL [R1+0x338], R18 ;  /* 0x0003381201007387 */ /* 0x000fe80000100800 */
[----:B------:R0:W-:Y:S04]  /*caf0*/  STL [R1+0x334], R20 ;  /* 0x0003341401007387 */ /* 0x0001e80000100800 */
[----:B------:R-:W-:Y:S04]  /*cb00*/  STL [R1+0x340], R19 ;  /* 0x0003401301007387 */ /* 0x000fe80000100800 */
[----:B------:R-:W-:Y:S04]  /*cb10*/  STL [R1+0x33c], R21 ;  /* 0x00033c1501007387 */ /* 0x000fe80000100800 */
[----:B------:R-:W-:Y:S04]  /*cb20*/  STL [R1+0x348], R34 ;  /* 0x0003482201007387 */ /* 0x000fe80000100800 */
[----:B------:R1:W-:Y:S04]  /*cb30*/  STL [R1+0x344], R35 ;  /* 0x0003442301007387 */ /* 0x0003e80000100800 */
[----:B------:R-:W4:Y:S04]  /*cb40*/  LDL R127, [R1] ;  /* 0x00000000017f7983 */ /* 0x000f280000100800 */
[----:B------:R-:W4:Y:S04]  /*cb50*/  LDL R126, [R1+0x4] ;  /* 0x00000400017e7983 */ /* 0x000f280000100800 */
[----:B------:R0:W4:Y:S01]  /*cb60*/  @P2 LDG.E.U8 R141, desc[UR24][R114.64] ;  /* 0x00000018728d2981 */ /* 0x000122000c1e1100 */
[----:B------:R-:W-:-:S02]  /*cb70*/  PRMT R238, RZ, 0x7610, R238 ;  /* 0x00007610ffee7816 */ /* 0x000fc400000000ee */
[----:B------:R-:W-:Y:S01]  /*cb80*/  ISETP.GT.AND P4, PT, R157, 0x4, PT ;  /* 0x000000049d00780c */ /* 0x000fe20003f84270 */
[----:B0-----:R-:W-:Y:S02]  /*cb90*/  @P2 IMAD.MOV.U32 R114, RZ, RZ, R3 ;  /* 0x000000ffff722224 */ /* 0x001fe400078e0003 */
[----:B------:R-:W-:-:S05]  /*cba0*/  @P2 IMAD.MOV.U32 R115, RZ, RZ, R5 ;  /* 0x000000ffff732224 */ /* 0x000fca00078e0005 */
[----:B------:R0:W4:Y:S01]  /*cbb0*/  @P2 LDG.E.U8 R140, desc[UR24][R114.64] ;  /* 0x00000018728c2981 */ /* 0x000122000c1e1100 */
[----:B------:R-:W-:Y:S01]  /*cbc0*/  PRMT R240, RZ, 0x7610, R240 ;  /* 0x00007610fff07816 */ /* 0x000fe200000000f0 */
[----:B0-----:R-:W-:Y:S02]  /*cbd0*/  @P5 IMAD.MOV.U32 R114, RZ, RZ, R18 ;  /* 0x000000ffff725224 */ /* 0x001fe400078e0012 */
[----:B------:R-:W-:-:S05]  /*cbe0*/  @P5 IMAD.MOV.U32 R115, RZ, RZ, R20 ;  /* 0x000000ffff735224 */ /* 0x000fca00078e0014 */
[----:B------:R0:W4:Y:S01]  /*cbf0*/  @P5 LDG.E.U8 R238, desc[UR24][R114.64] ;  /* 0x0000001872ee5981 */ /* 0x000122000c1e1100 */
[----:B------:R-:W-:Y:S02]  /*cc00*/  PRMT R20, RZ, 0x7610, R20 ;  /* 0x00007610ff147816 */ /* 0x000fe40000000014 */
[----:B------:R-:W-:Y:S02]  /*cc10*/  PRMT R3, RZ, 0x7610, R3 ;  /* 0x00007610ff037816 */ /* 0x000fe40000000003 */
[----:B------:R-:W-:Y:S02]  /*cc20*/  PRMT R169, RZ, 0x7610, R169 ;  /* 0x00007610ffa97816 */ /* 0x000fe400000000a9 */
[----:B------:R-:W-:Y:S02]  /*cc30*/  PRMT R0, RZ, 0x7610, R0 ;  /* 0x00007610ff007816 */ /* 0x000fe40000000000 */
[----:B------:R-:W-:Y:S01]  /*cc40*/  ISETP.GT.AND P2, PT, R157, 0x3, PT ;  /* 0x000000039d00780c */ /* 0x000fe20003f44270 */
[----:B0-----:R-:W-:-:S02]  /*cc50*/  @P5 IMAD.MOV.U32 R114, RZ, RZ, R19 ;  /* 0x000000ffff725224 */ /* 0x001fc400078e0013 */
[----:B------:R-:W-:-:S05]  /*cc60*/  @P5 IMAD.MOV.U32 R115, RZ, RZ, R21 ;  /* 0x000000ffff735224 */ /* 0x000fca00078e0015 */
[----:B------:R0:W4:Y:S02]  /*cc70*/  @P5 LDG.E.U8 R240, desc[UR24][R114.64] ;  /* 0x0000001872f05981 */ /* 0x000124000c1e1100 */
[----:B0-----:R-:W-:Y:S02]  /*cc80*/  @P4 IMAD.MOV.U32 R114, RZ, RZ, R66 ;  /* 0x000000ffff724224 */ /* 0x001fe400078e0042 */
[----:B------:R-:W-:-:S05]  /*cc90*/  @P4 IMAD.MOV.U32 R115, RZ, RZ, R68 ;  /* 0x000000ffff734224 */ /* 0x000fca00078e0044 */
[----:B------:R0:W4:Y:S02]  /*cca0*/  @P4 LDG.E.U8 R20, desc[UR24][R114.64] ;  /* 0x0000001872144981 */ /* 0x000124000c1e1100 */
[----:B0-----:R-:W-:Y:S02]  /*ccb0*/  @P4 IMAD.MOV.U32 R114, RZ, RZ, R67 ;  /* 0x000000ffff724224 */ /* 0x001fe400078e0043 */
[----:B------:R-:W-:-:S05]  /*ccc0*/  @P4 IMAD.MOV.U32 R115, RZ, RZ, R69 ;  /* 0x000000ffff734224 */ /* 0x000fca00078e0045 */
[----:B------:R0:W4:Y:S01]  /*ccd0*/  @P4 LDG.E.U8 R3, desc[UR24][R114.64] ;  /* 0x0000001872034981 */ /* 0x000122000c1e1100 */
[----:B------:R-:W-:-:S13]  /*cce0*/  ISETP.GT.AND P4, PT, R157, 0x7, PT ;  /* 0x000000079d00780c */ /* 0x000fda0003f84270 */
[----:B------:R-:W4:Y:S04]  /*ccf0*/  @P4 LDG.E.U8 R169, desc[UR24][R102.64] ;  /* 0x0000001866a94981 */ /* 0x000f28000c1e1100 */
[----:B------:R-:W4:Y:S01]  /*cd00*/  @P4 LDG.E.U8 R0, desc[UR24][R104.64] ;  /* 0x0000001868004981 */ /* 0x000f22000c1e1100 */
[----:B------:R-:W-:Y:S02]  /*cd10*/  ISETP.GT.AND P4, PT, R157, 0xa, PT ;  /* 0x0000000a9d00780c */ /* 0x000fe40003f84270 */
[----:B-1----:R-:W-:Y:S02]  /*cd20*/  PRMT R35, RZ, 0x7610, R35 ;  /* 0x00007610ff237816 */ /* 0x002fe40000000023 */
[----:B------:R-:W-:Y:S02]  /*cd30*/  PRMT R19, RZ, 0x7610, R19 ;  /* 0x00007610ff137816 */ /* 0x000fe40000000013 */
[----:B------:R-:W-:-:S02]  /*cd40*/  PRMT R34, RZ, 0x7610, R34 ;  /* 0x00007610ff227816 */ /* 0x000fc40000000022 */
[----:B------:R-:W4:Y:S04]  /*cd50*/  @P2 LDG.E.U8 R35, desc[UR24][R50.64] ;  /* 0x0000001832232981 */ /* 0x000f28000c1e1100 */
[----:B------:R-:W4:Y:S04]  /*cd60*/  @P2 LDG.E.U8 R19, desc[UR24][R52.64] ;  /* 0x0000001834132981 */ /* 0x000f28000c1e1100 */
[----:B--2---:R1:W-:Y:S04]  /*cd70*/  STL [R1+0x30c], R125 ;  /* 0x00030c7d01007387 */ /* 0x0043e80000100800 */
[----:B-1----:R-:W2:Y:S04]  /*cd80*/  LDL R125, [R1+0x8] ;  /* 0x00000800017d7983 */ /* 0x002ea80000100800 */
[----:B---3--:R1:W-:Y:S01]  /*cd90*/  STL [R1+0x308], R124 ;  /* 0x0003087c01007387 */ /* 0x0083e20000100800 */
[----:B0-----:R-:W-:-:S02]  /*cda0*/  @P4 IMAD.MOV.U32 R114, RZ, RZ, R38 ;  /* 0x000000ffff724224 */ /* 0x001fc400078e0026 */
[----:B------:R-:W-:Y:S01]  /*cdb0*/  @P4 IMAD.MOV.U32 R115, RZ, RZ, R40 ;  /* 0x000000ffff734224 */ /* 0x000fe200078e0028 */
[----:B-1----:R-:W3:Y:S04]  /*cdc0*/  LDL R124, [R1+0x18] ;  /* 0x00001800017c7983 */ /* 0x002ee80000100800 */
[----:B------:R0:W-:Y:S04]  /*cdd0*/  STL [R1+0x350], R36 ;  /* 0x0003502401007387 */ /* 0x0001e80000100800 */
[----:B0-----:R-:W2:Y:S04]  /*cde0*/  LDL R36, [R1+0x14] ;  /* 0x0000140001247983 */ /* 0x001ea80000100800 */
[----:B------:R0:W-:Y:S01]  /*cdf0*/  STL [R1+0x34c], R37 ;  /* 0x00034c2501007387 */ /* 0x0001e20000100800 */
[----:B------:R-:W-:-:S02]  /*ce00*/  ISETP.GT.AND P2, PT, R157, 0x6, PT ;  /* 0x000000069d00780c */ /* 0x000fc40003f44270 */
[----:B------:R-:W-:Y:S01]  /*ce10*/  ISETP.GT.AND P3, PT, R157, 0x5, PT ;  /* 0x000000059d00780c */ /* 0x000fe20003f64270 */
[----:B------:R-:W2:Y:S01]  /*ce20*/  LDL R204, [R1+0x24] ;  /* 0x0000240001cc7983 */ /* 0x000ea20000100800 */
[----:B0-----:R-:W-:-:S06]  /*ce30*/  PRMT R37, RZ, 0x7610, R37 ;  /* 0x00007610ff257816 */ /* 0x001fcc0000000025 */
[----:B------:R0:W2:Y:S01]  /*ce40*/  @P4 LDG.E.U8 R37, desc[UR24][R114.64] ;  /* 0x0000001872254981 */ /* 0x0000a2000c1e1100 */
[----:B------:R-:W-:Y:S02]  /*ce50*/  PRMT R4, RZ, 0x7610, R4 ;  /* 0x00007610ff047816 */ /* 0x000fe40000000004 */
[----:B------:R-:W-:Y:S02]  /*ce60*/  PRMT R179, RZ, 0x7610, R179 ;  /* 0x00007610ffb37816 */ /* 0x000fe400000000b3 */
[----:B------:R-:W-:Y:S02]  /*ce70*/  PRMT R5, RZ, 0x7610, R5 ;  /* 0x00007610ff057816 */ /* 0x000fe40000000005 */
[----:B------:R-:W2:Y:S01]  /*ce80*/  @P2 LDG.E.U8 R4, desc[UR24][R90.64] ;  /* 0x000000185a042981 */ /* 0x000ea2000c1e1100 */
[----:B0-----:R-:W-:-:S03]  /*ce90*/  @P4 IMAD.MOV.U32 R114, RZ, RZ, R39 ;  /* 0x000000ffff724224 */ /* 0x001fc600078e0027 */
[----:B------:R-:W2:Y:S01]  /*cea0*/  @P2 LDG.E.U8 R179, desc[UR24][R92.64] ;  /* 0x000000185cb32981 */ /* 0x000ea2000c1e1100 */
[----:B------:R-:W-:Y:S01]  /*ceb0*/  @P4 IMAD.MOV.U32 R115, RZ, RZ, R41 ;  /* 0x000000ffff734224 */ /* 0x000fe200078e0029 */
[----:B------:R-:W-:Y:S02]  /*cec0*/  PRMT R2, RZ, 0x7610, R2 ;  /* 0x00007610ff027816 */ /* 0x000fe40000000002 */
[----:B------:R-:W-:Y:S01]  /*ced0*/  PRMT R237, RZ, 0x7610, R237 ;  /* 0x00007610ffed7816 */ /* 0x000fe200000000ed */
[----:B------:R-:W2:Y:S04]  /*cee0*/  @P3 LDG.E.U8 R5, desc[UR24][R78.64] ;  /* 0x000000184e053981 */ /* 0x000ea8000c1e1100 */
[----:B------:R0:W2:Y:S01]  /*cef0*/  @P4 LDG.E.U8 R34, desc[UR24][R114.64] ;  /* 0x0000001872224981 */ /* 0x0000a2000c1e1100 */
[----:B------:R-:W-:-:S02]  /*cf00*/  ISETP.GT.AND P4, PT, R157, 0xd, PT ;  /* 0x0000000d9d00780c */ /* 0x000fc40003f84270 */
[C---:B------:R-:W-:Y:S01]  /*cf10*/  ISETP.GT.AND P2, PT, R157.reuse, 0x9, PT ;  /* 0x000000099d00780c */ /* 0x040fe20003f44270 */
[----:B------:R-:W2:Y:S01]  /*cf20*/  @P3 LDG.E.U8 R2, desc[UR24][R80.64] ;  /* 0x0000001850023981 */ /* 0x000ea2000c1e1100 */
[----:B------:R-:W-:Y:S02]  /*cf30*/  ISETP.GT.AND P3, PT, R157, 0x8, PT ;  /* 0x000000089d00780c */ /* 0x000fe40003f64270 */
[----:B------:R-:W-:Y:S02]  /*cf40*/  PRMT R242, RZ, 0x7610, R242 ;  /* 0x00007610fff27816 */ /* 0x000fe400000000f2 */
[----:B------:R-:W-:-:S05]  /*cf50*/  PRMT R243, RZ, 0x7610, R243 ;  /* 0x00007610fff37816 */ /* 0x000fca00000000f3 */
[----:B0-----:R-:W-:Y:S02]  /*cf60*/  @P4 IMAD.MOV.U32 R114, RZ, RZ, R82 ;  /* 0x000000ffff724224 */ /* 0x001fe400078e0052 */
[----:B------:R-:W-:Y:S01]  /*cf70*/  @P4 IMAD.MOV.U32 R115, RZ, RZ, R84 ;  /* 0x000000ffff734224 */ /* 0x000fe200078e0054 */
[----:B------:R-:W-:Y:S01]  /*cf80*/  PRMT R236, RZ, 0x7610, R236 ;  /* 0x00007610ffec7816 */ /* 0x000fe200000000ec */
[----:B------:R-:W2:Y:S04]  /*cf90*/  @P2 LDG.E.U8 R242, desc[UR24][R22.64] ;  /* 0x0000001816f22981 */ /* 0x000ea8000c1e1100 */
[----:B------:R0:W2:Y:S01]  /*cfa0*/  @P4 LDG.E.U8 R237, desc[UR24][R114.64] ;  /* 0x0000001872ed4981 */ /* 0x0000a2000c1e1100 */
[----:B------:R-:W-:Y:S02]  /*cfb0*/  PRMT R139, RZ, 0x7610, R139 ;  /* 0x00007610ff8b7816 */ /* 0x000fe4000000008b */
[----:B------:R-:W-:Y:S01]  /*cfc0*/  PRMT R138, RZ, 0x7610, R138 ;  /* 0x00007610ff8a7816 */ /* 0x000fe2000000008a */
[----:B------:R-:W2:Y:S01]  /*cfd0*/  @P2 LDG.E.U8 R243, desc[UR24][R24.64] ;  /* 0x0000001818f32981 */ /* 0x000ea2000c1e1100 */
[----:B------:R-:W-:-:S02]  /*cfe0*/  ISETP.GT.AND P2, PT, R157, 0xc, PT ;  /* 0x0000000c9d00780c */ /* 0x000fc40003f44270 */
[----:B------:R-:W-:Y:S01]  /*cff0*/  PRMT R241, RZ, 0x7610, R241 ;  /* 0x00007610fff17816 */ /* 0x000fe200000000f1 */
[----:B------:R-:W2:Y:S01]  /*d000*/  @P3 LDG.E.U8 R139, desc[UR24][R6.64] ;  /* 0x00000018068b3981 */ /* 0x000ea2000c1e1100 */
[----:B0-----:R-:W-:Y:S02]  /*d010*/  @P4 IMAD.MOV.U32 R114, RZ, RZ, R83 ;  /* 0x000000ffff724224 */ /* 0x001fe400078e0053 */
[----:B------:R-:W-:Y:S01]  /*d020*/  @P4 IMAD.MOV.U32 R115, RZ, RZ, R85 ;  /* 0x000000ffff734224 */ /* 0x000fe200078e0055 */
[----:B------:R-:W3:Y:S04]  /*d030*/  @P3 LDG.E.U8 R138, desc[UR24][R8.64] ;  /* 0x00000018088a3981 */ /* 0x000ee8000c1e1100 */
[----:B------:R0:W3:Y:S01]  /*d040*/  @P4 LDG.E.U8 R236, desc[UR24][R114.64] ;  /* 0x0000001872ec4981 */ /* 0x0000e2000c1e1100 */
[----:B------:R-:W-:-:S02]  /*d050*/  ISETP.GT.AND P4, PT, R157, 0x10, PT ;  /* 0x000000109d00780c */ /* 0x000fc40003f84270 */
[C---:B------:R-:W-:Y:S01]  /*d060*/  ISETP.GT.AND P3, PT, R157.reuse, 0xb, PT ;  /* 0x0000000b9d00780c */ /* 0x040fe20003f64270 */
[----:B------:R-:W3:Y:S01]  /*d070*/  @P2 LDG.E.U8 R241, desc[UR24][R70.64] ;  /* 0x0000001846f12981 */ /* 0x000ee2000c1e1100 */
[----:B------:R-:W-:Y:S02]  /*d080*/  PRMT R239, RZ, 0x7610, R239 ;  /* 0x00007610ffef7816 */ /* 0x000fe400000000ef */
[----:B------:R-:W-:Y:S02]  /*d090*/  PRMT R137, RZ, 0x7610, R137 ;  /* 0x00007610ff897816 */ /* 0x000fe40000000089 */
[----:B------:R-:W-:Y:S02]  /*d0a0*/  PRMT R136, RZ, 0x7610, R136 ;  /* 0x00007610ff887816 */ /* 0x000fe40000000088 */
[----:B------:R-:W3:Y:S01]  /*d0b0*/  @P2 LDG.E.U8 R239, desc[UR24][R72.64] ;  /* 0x0000001848ef2981 */ /* 0x000ee2000c1e1100 */
[----:B------:R-:W-:Y:S02]  /*d0c0*/  PRMT R21, RZ, 0x7610, R21 ;  /* 0x00007610ff157816 */ /* 0x000fe40000000015 */
[----:B------:R-:W-:Y:S01]  /*d0d0*/  PRMT R18, RZ, 0x7610, R18 ;  /* 0x00007610ff127816 */ /* 0x000fe20000000012 */
[----:B------:R-:W3:Y:S01]  /*d0e0*/  @P4 LDG.E.U8 R137, desc[UR24][R10.64] ;  /* 0x000000180a894981 */ /* 0x000ee2000c1e1100 */
[----:B------:R-:W-:-:S03]  /*d0f0*/  ISETP.GT.AND P2, PT, R157, 0xf, PT ;  /* 0x0000000f9d00780c */ /* 0x000fc60003f44270 */
[----:B------:R-:W3:Y:S01]  /*d100*/  @P4 LDG.E.U8 R136, desc[UR24][R12.64] ;  /* 0x000000180c884981 */ /* 0x000ee2000c1e1100 */
[----:B------:R-:W-:Y:S02]  /*d110*/  ISETP.GT.AND P4, PT, R157, 0x13, PT ;  /* 0x000000139d00780c */ /* 0x000fe40003f84270 */
[----:B------:R-:W-:Y:S01]  /*d120*/  PRMT R233, RZ, 0x7610, R233 ;  /* 0x00007610ffe97816 */ /* 0x000fe200000000e9 */
[----:B------:R-:W3:Y:S01]  /*d130*/  @P3 LDG.E.U8 R21, desc[UR24][R54.64] ;  /* 0x0000001836153981 */ /* 0x000ee2000c1e1100 */
[----:B------:R-:W-:-:S03]  /*d140*/  PRMT R232, RZ, 0x7610, R232 ;  /* 0x00007610ffe87816 */ /* 0x000fc600000000e8 */
[----:B------:R-:W3:Y:S01]  /*d150*/  @P3 LDG.E.U8 R18, desc[UR24][R56.64] ;  /* 0x0000001838123981 */ /* 0x000ee2000c1e1100 */
[C---:B------:R-:W-:Y:S02]  /*d160*/  ISETP.GT.AND P3, PT, R157.reuse, 0xe, PT ;  /* 0x0000000e9d00780c */ /* 0x040fe40003f64270 */
[----:B------:R-:W-:Y:S01]  /*d170*/  PRMT R225, RZ, 0x7610, R225 ;  /* 0x00007610ffe17816 */ /* 0x000fe200000000e1 */
[----:B------:R-:W3:Y:S01]  /*d180*/  @P2 LDG.E.U8 R233, desc[UR24][R106.64] ;  /* 0x000000186ae92981 */ /* 0x000ee2000c1e1100 */
[----:B------:R-:W-:Y:S01]  /*d190*/  PRMT R235, RZ, 0x7610, R235 ;  /* 0x00007610ffeb7816 */ /* 0x000fe200000000eb */
[----:B0-----:R-:W-:Y:S01]  /*d1a0*/  @P4 IMAD.MOV.U32 R114, RZ, RZ, R58 ;  /* 0x000000ffff724224 */ /* 0x001fe200078e003a */
[----:B------:R-:W-:Y:S01]  /*d1b0*/  PRMT R234, RZ, 0x7610, R234 ;  /* 0x00007610ffea7816 */ /* 0x000fe200000000ea */
[----:B------:R-:W3:Y:S01]  /*d1c0*/  @P2 LDG.E.U8 R232, desc[UR24][R108.64] ;  /* 0x000000186ce82981 */ /* 0x000ee2000c1e1100 */
[----:B------:R-:W-:Y:S01]  /*d1d0*/  ISETP.GT.AND P2, PT, R157, 0x12, PT ;  /* 0x000000129d00780c */ /* 0x000fe20003f44270 */
[----:B------:R-:W-:Y:S01]  /*d1e0*/  @P4 IMAD.MOV.U32 R115, RZ, RZ, R60 ;  /* 0x000000ffff734224 */ /* 0x000fe200078e003c */
[----:B------:R-:W-:-:S02]  /*d1f0*/  PRMT R224, RZ, 0x7610, R224 ;  /* 0x00007610ffe07816 */ /* 0x000fc400000000e0 */
[----:B------:R-:W-:Y:S01]  /*d200*/  PRMT R229, RZ, 0x7610, R229 ;  /* 0x00007610ffe57816 */ /* 0x000fe200000000e5 */
[----:B------:R-:W3:Y:S01]  /*d210*/  @P3 LDG.E.U8 R235, desc[UR24][R94.64] ;  /* 0x000000185eeb3981 */ /* 0x000ee2000c1e1100 */
[----:B------:R-:W-:-:S03]  /*d220*/  PRMT R228, RZ, 0x7610, R228 ;  /* 0x00007610ffe47816 */ /* 0x000fc600000000e4 */
[----:B------:R0:W3:Y:S04]  /*d230*/  @P4 LDG.E.U8 R225, desc[UR24][R114.64] ;  /* 0x0000001872e14981 */ /* 0x0000e8000c1e1100 */
[----:B------:R-:W3:Y:S01]  /*d240*/  @P3 LDG.E.U8 R234, desc[UR24][R96.64] ;  /* 0x0000001860ea3981 */ /* 0x000ee2000c1e1100 */
[----:B------:R-:W-:Y:S02]  /*d250*/  ISETP.GT.AND P3, PT, R157, 0x11, PT ;  /* 0x000000119d00780c */ /* 0x000fe40003f64270 */
[----:B------:R-:W-:Y:S01]  /*d260*/  PRMT R227, RZ, 0x7610, R227 ;  /* 0x00007610ffe37816 */ /* 0x000fe200000000e3 */
[----:B------:R-:W3:Y:S01]  /*d270*/  @P2 LDG.E.U8 R229, desc[UR24][R42.64] ;  /* 0x000000182ae52981 */ /* 0x000ee2000c1e1100 */
[----:B0-----:R-:W-:Y:S02]  /*d280*/  @P4 IMAD.MOV.U32 R114, RZ, RZ, R59 ;  /* 0x000000ffff724224 */ /* 0x001fe400078e003b */
[----:B------:R-:W-:Y:S01]  /*d290*/  @P4 IMAD.MOV.U32 R115, RZ, RZ, R61 ;  /* 0x000000ffff734224 */ /* 0x000fe200078e003d */
[----:B------:R-:W3:Y:S01]  /*d2a0*/  @P2 LDG.E.U8 R228, desc[UR24][R44.64] ;  /* 0x000000182ce42981 */ /* 0x000ee2000c1e1100 */
[----:B------:R-:W-:-:S03]  /*d2b0*/  PRMT R226, RZ, 0x7610, R226 ;  /* 0x00007610ffe27816 */ /* 0x000fc600000000e2 */
[----:B------:R0:W3:Y:S01]  /*d2c0*/  @P4 LDG.E.U8 R224, desc[UR24][R114.64] ;  /* 0x0000001872e04981 */ /* 0x0000e2000c1e1100 */
[C---:B------:R-:W-:Y:S02]  /*d2d0*/  ISETP.GT.AND P4, PT, R157.reuse, 0x16, PT ;  /* 0x000000169d00780c */ /* 0x040fe40003f84270 */
[C---:B------:R-:W-:Y:S01]  /*d2e0*/  ISETP.GT.AND P2, PT, R157.reuse, 0x15, PT ;  /* 0x000000159d00780c */ /* 0x040fe20003f44270 */
[----:B------:R-:W3:Y:S01]  /*d2f0*/  @P3 LDG.E.U8 R227, desc[UR24][R26.64] ;  /* 0x000000181ae33981 */ /* 0x000ee2000c1e1100 */
[----:B------:R-:W-:Y:S02]  /*d300*/  PRMT R219, RZ, 0x7610, R219 ;  /* 0x00007610ffdb7816 */ /* 0x000fe400000000db */
[----:B------:R-:W-:Y:S01]  /*d310*/  PRMT R218, RZ, 0x7610, R218 ;  /* 0x00007610ffda7816 */ /* 0x000fe200000000da */
[----:B------:R-:W3:Y:S01]  /*d320*/  @P3 LDG.E.U8 R226, desc[UR24][R28.64] ;  /* 0x000000181ce23981 */ /* 0x000ee2000c1e1100 */
[----:B------:R-:W-:Y:S02]  /*d330*/  ISETP.GT.AND P3, PT, R157, 0x14, PT ;  /* 0x000000149d00780c */ /* 0x000fe40003f64270 */
[----:B------:R-:W-:-:S03]  /*d340*/  PRMT R221, RZ, 0x7610, R221 ;  /* 0x00007610ffdd7816 */ /* 0x000fc600000000dd */
[----:B------:R-:W3:Y:S01]  /*d350*/  @P4 LDG.E.U8 R219, desc[UR24][R98.64] ;  /* 0x0000001862db4981 */ /* 0x000ee2000c1e1100 */
[----:B------:R-:W-:Y:S01]  /*d360*/  PRMT R223, RZ, 0x7610, R223 ;  /* 0x00007610ffdf7816 */ /* 0x000fe200000000df */
[----:B0-----:R-:W-:Y:S02]  /*d370*/  @P2 IMAD.MOV.U32 R114, RZ, RZ, R86 ;  /* 0x000000ffff722224 */ /* 0x001fe400078e0056 */
[----:B------:R-:W3:Y:S01]  /*d380*/  @P4 LDG.E.U8 R218, desc[UR24][R100.64] ;  /* 0x0000001864da4981 */ /* 0x000ee2000c1e1100 */
[----:B------:R-:W-:Y:S01]  /*d390*/  ISETP.GT.AND P4, PT, R157, 0x19, PT ;  /* 0x000000199d00780c */ /* 0x000fe20003f84270 */
[----:B------:R-:W-:Y:S01]  /*d3a0*/  @P2 IMAD.MOV.U32 R115, RZ, RZ, R88 ;  /* 0x000000ffff732224 */ /* 0x000fe200078e0058 */
[----:B------:R-:W-:Y:S01]  /*d3b0*/  PRMT R222, RZ, 0x7610, R222 ;  /* 0x00007610ffde7816 */ /* 0x000fe200000000de */
[----:B------:R-:W3:Y:S01]  /*d3c0*/  @P3 LDG.E.U8 R223, desc[UR24][R74.64] ;  /* 0x000000184adf3981 */ /* 0x000ee2000c1e1100 */
[----:B------:R-:W-:-:S03]  /*d3d0*/  PRMT R220, RZ, 0x7610, R220 ;  /* 0x00007610ffdc7816 */ /* 0x000fc600000000dc */
[----:B------:R0:W3:Y:S04]  /*d3e0*/  @P2 LDG.E.U8 R221, desc[UR24][R114.64] ;  /* 0x0000001872dd2981 */ /* 0x0000e8000c1e1100 */
[----:B------:R-:W3:Y:S01]  /*d3f0*/  @P3 LDG.E.U8 R222, desc[UR24][R76.64] ;  /* 0x000000184cde3981 */ /* 0x000ee2000c1e1100 */
[----:B------:R-:W-:Y:S01]  /*d400*/  ISETP.GT.AND P3, PT, R157, 0x17, PT ;  /* 0x000000179d00780c */ /* 0x000fe20003f64270 */
[----:B0-----:R-:W-:Y:S02]  /*d410*/  @P2 IMAD.MOV.U32 R114, RZ, RZ, R87 ;  /* 0x000000ffff722224 */ /* 0x001fe400078e0057 */
[----:B------:R-:W-:Y:S01]  /*d420*/  @P2 IMAD.MOV.U32 R115, RZ, RZ, R89 ;  /* 0x000000ffff732224 */ /* 0x000fe200078e0059 */
[----:B------:R-:W-:-:S04]  /*d430*/  PRMT R213, RZ, 0x7610, R213 ;  /* 0x00007610ffd57816 */ /* 0x000fc800000000d5 */
[----:B------:R0:W3:Y:S01]  /*d440*/  @P2 LDG.E.U8 R220, desc[UR24][R114.64] ;  /* 0x0000001872dc2981 */ /* 0x0000e2000c1e1100 */
[----:B------:R-:W-:Y:S02]  /*d450*/  PRMT R217, RZ, 0x7610, R217 ;  /* 0x00007610ffd97816 */ /* 0x000fe400000000d9 */
[----:B------:R-:W-:Y:S02]  /*d460*/  PRMT R215, RZ, 0x7610, R215 ;  /* 0x00007610ffd77816 */ /* 0x000fe400000000d7 */
[----:B------:R-:W-:Y:S01]  /*d470*/  PRMT R212, RZ, 0x7610, R212 ;  /* 0x00007610ffd47816 */ /* 0x000fe200000000d4 */
[----:B0-----:R-:W-:Y:S02]  /*d480*/  @P4 IMAD.MOV.U32 R114, RZ, RZ, R30 ;  /* 0x000000ffff724224 */ /* 0x001fe400078e001e */
[----:B------:R-:W-:Y:S01]  /*d490*/  @P4 IMAD.MOV.U32 R115, RZ, RZ, R32 ;  /* 0x000000ffff734224 */ /* 0x000fe200078e0020 */
[C---:B------:R-:W-:Y:S01]  /*d4a0*/  ISETP.GT.AND P2, PT, R157.reuse, 0x18, PT ;  /* 0x000000189d00780c */ /* 0x040fe20003f44270 */
[----:B------:R-:W3:Y:S04]  /*d4b0*/  @P3 LDG.E.U8 R217, desc[UR24][R110.64] ;  /* 0x000000186ed93981 */ /* 0x000ee8000c1e1100 */
[----:B------:R0:W3:Y:S04]  /*d4c0*/  @P4 LDG.E.U8 R213, desc[UR24][R114.64] ;  /* 0x0000001872d54981 */ /* 0x0000e8000c1e1100 */
[----:B------:R-:W3:Y:S01]  /*d4d0*/  @P3 LDG.E.U8 R215, desc[UR24][R112.64] ;  /* 0x0000001870d73981 */ /* 0x000ee2000c1e1100 */
[----:B------:R-:W-:Y:S01]  /*d4e0*/  ISETP.GT.AND P3, PT, R157, 0x1a, PT ;  /* 0x0000001a9d00780c */ /* 0x000fe20003f64270 */
[----:B0-----:R-:W-:-:S02]  /*d4f0*/  @P4 IMAD.MOV.U32 R114, RZ, RZ, R31 ;  /* 0x000000ffff724224 */ /* 0x001fc400078e001f */
[----:B------:R-:W-:Y:S01]  /*d500*/  @P4 IMAD.MOV.U32 R115, RZ, RZ, R33 ;  /* 0x000000ffff734224 */ /* 0x000fe200078e0021 */
[----:B------:R-:W-:-:S04]  /*d510*/  PRMT R135, RZ, 0x7610, R135 ;  /* 0x00007610ff877816 */ /* 0x000fc80000000087 */
[----:B------:R0:W3:Y:S01]  /*d520*/  @P4 LDG.E.U8 R212, desc[UR24][R114.64] ;  /* 0x0000001872d44981 */ /* 0x0000e2000c1e1100 */
[C---:B------:R-:W-:Y:S02]  /*d530*/  ISETP.GT.AND P4, PT, R157.reuse, 0x1c, PT ;  /* 0x0000001c9d00780c */ /* 0x040fe40003f84270 */
[----:B------:R-:W-:Y:S01]  /*d540*/  PRMT R134, RZ, 0x7610, R134 ;  /* 0x00007610ff867816 */ /* 0x000fe20000000086 */
[----:B------:R-:W3:Y:S01]  /*d550*/  @P2 LDG.E.U8 R135, desc[UR24][R14.64] ;  /* 0x000000180e872981 */ /* 0x000ee2000c1e1100 */
[----:B------:R-:W-:Y:S02]  /*d560*/  PRMT R211, RZ, 0x7610, R211 ;  /* 0x00007610ffd37816 */ /* 0x000fe400000000d3 */
[----:B------:R-:W-:Y:S02]  /*d570*/  PRMT R210, RZ, 0x7610, R210 ;  /* 0x00007610ffd27816 */ /* 0x000fe400000000d2 */
[----:B------:R-:W3:Y:S01]  /*d580*/  @P2 LDG.E.U8 R134, desc[UR24][R16.64] ;  /* 0x0000001810862981 */ /* 0x000ee2000c1e1100 */
[----:B------:R-:W-:-:S02]  /*d590*/  ISETP.GT.AND P2, PT, R157, 0x1b, PT ;  /* 0x0000001b9d00780c */ /* 0x000fc40003f44270 */
[----:B------:R-:W-:Y:S01]  /*d5a0*/  PRMT R207, RZ, 0x7610, R207 ;  /* 0x00007610ffcf7816 */ /* 0x000fe200000000cf */
[----:B------:R-:W3:Y:S01]  /*d5b0*/  @P3 LDG.E.U8 R211, desc[UR24][R46.64] ;  /* 0x000000182ed33981 */ /* 0x000ee2000c1e1100 */
[----:B0-----:R-:W-:-:S03]  /*d5c0*/  @P4 IMAD.MOV.U32 R114, RZ, RZ, R199 ;  /* 0x000000ffff724224 */ /* 0x001fc600078e00c7 */
[----:B------:R-:W3:Y:S01]  /*d5d0*/  @P3 LDG.E.U8 R210, desc[UR24][R48.64] ;  /* 0x0000001830d23981 */ /* 0x000ee2000c1e1100 */
[----:B------:R-:W-:Y:S01]  /*d5e0*/  ISETP.GT.AND P3, PT, R157, 0x1d, PT ;  /* 0x0000001d9d00780c */ /* 0x000fe20003f64270 */
[----:B------:R-:W-:Y:S01]  /*d5f0*/  @P4 IMAD.MOV.U32 R115, RZ, RZ, R195 ;  /* 0x000000ffff734224 */ /* 0x000fe200078e00c3 */
[----:B------:R-:W-:Y:S02]  /*d600*/  PRMT R209, RZ, 0x7610, R209 ;  /* 0x00007610ffd17816 */ /* 0x000fe400000000d1 */
[----:B------:R-:W-:Y:S02]  /*d610*/  PRMT R208, RZ, 0x7610, R208 ;  /* 0x00007610ffd07816 */ /* 0x000fe400000000d0 */
[----:B------:R-:W-:Y:S01]  /*d620*/  PRMT R206, RZ, 0x7610, R206 ;  /* 0x00007610ffce7816 */ /* 0x000fe200000000ce */
[----:B------:R0:W3:Y:S01]  /*d630*/  @P4 LDG.E.U8 R207, desc[UR24][R114.64] ;  /* 0x0000001872cf4981 */ /* 0x0000e2000c1e1100 */
[----:B------:R-:W-:-:S03]  /*d640*/  PRMT R205, RZ, 0x7610, R205 ;  /* 0x00007610ffcd7816 */ /* 0x000fc600000000cd */
[----:B------:R-:W3:Y:S04]  /*d650*/  @P2 LDG.E.U8 R209, desc[UR24][R62.64] ;  /* 0x000000183ed12981 */ /* 0x000ee8000c1e1100 */
[----:B------:R-:W3:Y:S01]  /*d660*/  @P2 LDG.E.U8 R208, desc[UR24][R64.64] ;  /* 0x0000001840d02981 */ /* 0x000ee2000c1e1100 */
[----:B0-----:R-:W-:Y:S02]  /*d670*/  @P4 IMAD.MOV.U32 R114, RZ, RZ, R216 ;  /* 0x000000ffff724224 */ /* 0x001fe400078e00d8 */
[----:B------:R-:W-:Y:S01]  /*d680*/  @P4 IMAD.MOV.U32 R115, RZ, RZ, R214 ;  /* 0x000000ffff734224 */ /* 0x000fe200078e00d6 */
[----:B------:R-:W-:-:S04]  /*d690*/  ISETP.GT.AND P2, PT, R157, 0x1e, PT ;  /* 0x0000001e9d00780c */ /* 0x000fc80003f44270 */
[----:B------:R0:W3:Y:S01]  /*d6a0*/  @P4 LDG.E.U8 R206, desc[UR24][R114.64] ;  /* 0x0000001872ce4981 */ /* 0x0000e2000c1e1100 */
[----:B------:R-:W-:Y:S01]  /*d6b0*/  PRMT R203, RZ, 0x7610, R203 ;  /* 0x00007610ffcb7816 */ /* 0x000fe200000000cb */
[----:B0-----:R-:W-:Y:S02]  /*d6c0*/  @P3 IMAD.MOV.U32 R114, RZ, RZ, R231 ;  /* 0x000000ffff723224 */ /* 0x001fe400078e00e7 */
[----:B------:R-:W-:-:S05]  /*d6d0*/  @P3 IMAD.MOV.U32 R115, RZ, RZ, R230 ;  /* 0x000000ffff733224 */ /* 0x000fca00078e00e6 */
[----:B------:R0:W3:Y:S01]  /*d6e0*/  @P3 LDG.E.U8 R205, desc[UR24][R114.64] ;  /* 0x0000001872cd3981 */ /* 0x0000e2000c1e1100 */
[----:B------:R-:W-:Y:S02]  /*d6f0*/  ISETP.GT.AND P4, PT, R157, 0x1f, PT ;  /* 0x0000001f9d00780c */ /* 0x000fe40003f84270 */
[----:B------:R-:W-:Y:S01]  /*d700*/  PRMT R201, RZ, 0x7610, R201 ;  /* 0x00007610ffc97816 */ /* 0x000fe200000000c9 */
[----:B0-----:R-:W-:Y:S02]  /*d710*/  @P3 IMAD.MOV.U32 R114, RZ, RZ, R245 ;  /* 0x000000ffff723224 */ /* 0x001fe400078e00f5 */
[----:B------:R-:W-:-:S05]  /*d720*/  @P3 IMAD.MOV.U32 R115, RZ, RZ, R244 ;  /* 0x000000ffff733224 */ /* 0x000fca00078e00f4 */
        /* <DEDUP_REMOVED lines=14> */
[----:B------:R-:W-:Y:S01]  /*d810*/  PRMT R133, RZ, 0x7610, R133 ;  /* 0x00007610ff857816 */ /* 0x000fe20000000085 */
[----:B----4-:R-:W-:Y:S02]  /*d820*/  @P4 IMAD.MOV.U32 R114, RZ, RZ, R127 ;  /* 0x000000ffff724224 */ /* 0x010fe400078e007f */
[----:B------:R-:W-:Y:S01]  /*d830*/  @P4 IMAD.MOV.U32 R115, RZ, RZ, R252 ;  /* 0x000000ffff734224 */ /* 0x000fe200078e00fc */
[----:B------:R-:W-:Y:S01]  /*d840*/  ISETP.GT.AND P2, PT, R157, 0x21, PT ;  /* 0x000000219d00780c */ /* 0x000fe20003f44270 */
[----:B------:R-:W4:Y:S04]  /*d850*/  LDL R127, [R1+0x28] ;  /* 0x00002800017f7983 */ /* 0x000f280000100800 */
[----:B------:R2:W3:Y:S02]  /*d860*/  @P4 LDG.E.U8 R191, desc[UR24][R114.64] ;  /* 0x0000001872bf4981 */ /* 0x0004e4000c1e1100 */
[----:B--2---:R-:W-:-:S02]  /*d870*/  @P3 IMAD.MOV.U32 R114, RZ, RZ, R125 ;  /* 0x000000ffff723224 */ /* 0x004fc400078e007d */
[----:B------:R-:W-:Y:S01]  /*d880*/  @P3 IMAD.MOV.U32 R115, RZ, RZ, R126 ;  /* 0x000000ffff733224 */ /* 0x000fe200078e007e */
[----:B------:R-:W-:Y:S01]  /*d890*/  PRMT R132, RZ, 0x7610, R132 ;  /* 0x00007610ff847816 */ /* 0x000fe20000000084 */
[----:B------:R-:W2:Y:S04]  /*d8a0*/  LDL R126, [R1+0x2c] ;  /* 0x00002c00017e7983 */ /* 0x000ea80000100800 */
[----:B------:R0:W2:Y:S01]  /*d8b0*/  @P3 LDG.E.U8 R133, desc[UR24][R114.64] ;  /* 0x0000001872853981 */ /* 0x0000a2000c1e1100 */
[----:B------:R-:W-:-:S03]  /*d8c0*/  PRMT R189, RZ, 0x7610, R189 ;  /* 0x00007610ffbd7816 */ /* 0x000fc600000000bd */
[----:B------:R-:W2:Y:S04]  /*d8d0*/  LDL R125, [R1+0x30] ;  /* 0x00003000017d7983 */ /* 0x000ea80000100800 */
[----:B------:R-:W0:Y:S04]  /*d8e0*/  LDL R114, [R1+0xc] ;  /* 0x00000c0001727983 */ /* 0x000e280000100800 */
[----:B------:R-:W0:Y:S02]  /*d8f0*/  LDL R115, [R1+0x10] ;  /* 0x0000100001737983 */ /* 0x000e240000100800 */
[----:B0-----:R-:W-:-:S04]  /*d900*/  @P3 LOP3.LUT R115, R115, R114, RZ, 0x3c, !PT ;  /* 0x0000007273733212 */ /* 0x001fc800078e3cff */
[----:B------:R-:W-:-:S04]  /*d910*/  @P3 LOP3.LUT R114, R115, R114, RZ, 0x3c, !PT ;  /* 0x0000007273723212 */ /* 0x000fc800078e3cff */
[----:B------:R-:W-:-:S05]  /*d920*/  @P3 LOP3.LUT R115, R115, R114, RZ, 0x3c, !PT ;  /* 0x0000007273733212 */ /* 0x000fca00078e3cff */
[----:B------:R3:W2:Y:S02]  /*d930*/  @P3 LDG.E.U8 R132, desc[UR24][R114.64] ;  /* 0x0000001872843981 */ /* 0x0006a4000c1e1100 */
[----:B---3--:R-:W-:Y:S02]  /*d940*/  @P2 IMAD.MOV.U32 R114, RZ, RZ, R124 ;  /* 0x000000ffff722224 */ /* 0x008fe400078e007c */
[----:B------:R-:W-:Y:S01]  /*d950*/  @P2 IMAD.MOV.U32 R115, RZ, RZ, R36 ;  /* 0x000000ffff732224 */ /* 0x000fe200078e0024 */
[----:B------:R-:W3:Y:S04]  /*d960*/  LDL R124, [R1+0x34] ;  /* 0x00003400017c7983 */ /* 0x000ee80000100800 */
[----:B------:R0:W2:Y:S04]  /*d970*/  @P2 LDG.E.U8 R189, desc[UR24][R114.64] ;  /* 0x0000001872bd2981 */ /* 0x0000a8000c1e1100 */
[----:B------:R-:W2:Y:S04]  /*d980*/  LDL R36, [R1+0x38] ;  /* 0x0000380001247983 */ /* 0x000ea80000100800 */
[----:B------:R-:W0:Y:S04]  /*d990*/  LDL R114, [R1+0x1c] ;  /* 0x00001c0001727983 */ /* 0x000e280000100800 */
[----:B------:R-:W0:Y:S01]  /*d9a0*/  LDL R115, [R1+0x20] ;  /* 0x0000200001737983 */ /* 0x000e220000100800 */
[----:B------:R-:W-:-:S02]  /*d9b0*/  ISETP.GT.AND P4, PT, R157, 0x22, PT ;  /* 0x000000229d00780c */ /* 0x000fc40003f84270 */
[----:B------:R-:W-:Y:S02]  /*d9c0*/  PRMT R187, RZ, 0x7610, R187 ;  /* 0x00007610ffbb7816 */ /* 0x000fe400000000bb */
[----:B------:R-:W-:Y:S02]  /*d9d0*/  ISETP.GT.AND P3, PT, R157, 0x23, PT ;  /* 0x000000239d00780c */ /* 0x000fe40003f64270 */
[----:B------:R-:W-:Y:S02]  /*d9e0*/  PRMT R186, RZ, 0x7610, R186 ;  /* 0x00007610ffba7816 */ /* 0x000fe400000000ba */
[----:B------:R-:W-:Y:S02]  /*d9f0*/  PRMT R185, RZ, 0x7610, R185 ;  /* 0x00007610ffb97816 */ /* 0x000fe400000000b9 */
[----:B------:R-:W-:Y:S02]  /*da00*/  PRMT R183, RZ, 0x7610, R183 ;  /* 0x00007610ffb77816 */ /* 0x000fe400000000b7 */
[----:B0-----:R-:W-:-:S04]  /*da10*/  @P2 LOP3.LUT R115, R115, R114, RZ, 0x3c, !PT ;  /* 0x0000007273732212 */ /* 0x001fc800078e3cff */
[----:B------:R-:W-:-:S04]  /*da20*/  @P2 LOP3.LUT R114, R115, R114, RZ, 0x3c, !PT ;  /* 0x0000007273722212 */ /* 0x000fc800078e3cff */
[----:B------:R-:W-:-:S05]  /*da30*/  @P2 LOP3.LUT R115, R115, R114, RZ, 0x3c, !PT ;  /* 0x0000007273732212 */ /* 0x000fca00078e3cff */
[----:B------:R4:W3:Y:S02]  /*da40*/  @P2 LDG.E.U8 R187, desc[UR24][R114.64] ;  /* 0x0000001872bb2981 */ /* 0x0008e4000c1e1100 */
[----:B----4-:R-:W-:Y:S02]  /*da50*/  @P4 IMAD.MOV.U32 R114, RZ, RZ, R127 ;  /* 0x000000ffff724224 */ /* 0x010fe400078e007f */
[----:B------:R-:W-:Y:S01]  /*da60*/  @P4 IMAD.MOV.U32 R115, RZ, RZ, R204 ;  /* 0x000000ffff734224 */ /* 0x000fe200078e00cc */
[----:B------:R-:W-:Y:S01]  /*da70*/  PRMT R181, RZ, 0x7610, R181 ;  /* 0x00007610ffb57816 */ /* 0x000fe200000000b5 */
[----:B------:R-:W4:Y:S04]  /*da80*/  LDL R204, [R1+0x4c] ;  /* 0x00004c0001cc7983 */ /* 0x000f280000100800 */
[----:B------:R2:W4:Y:S04]  /*da90*/  @P4 LDG.E.U8 R186, desc[UR24][R114.64] ;  /* 0x0000001872ba4981 */ /* 0x000528000c1e1100 */
[----:B------:R-:W4:Y:S01]  /*daa0*/  LDL R127, [R1+0x50] ;  /* 0x00005000017f7983 */ /* 0x000f220000100800 */
[----:B--2---:R-:W-:-:S02]  /*dab0*/  @P4 IMAD.MOV.U32 R114, RZ, RZ, R125 ;  /* 0x000000ffff724224 */ /* 0x004fc400078e007d */
[----:B------:R-:W-:Y:S01]  /*dac0*/  @P4 IMAD.MOV.U32 R115, RZ, RZ, R126 ;  /* 0x000000ffff734224 */ /* 0x000fe200078e007e */
[----:B------:R-:W2:Y:S04]  /*dad0*/  LDL R125, [R1+0x58] ;  /* 0x00005800017d7983 */ /* 0x000ea80000100800 */
[----:B------:R0:W2:Y:S04]  /*dae0*/  @P4 LDG.E.U8 R185, desc[UR24][R114.64] ;  /* 0x0000001872b94981 */ /* 0x0000a8000c1e1100 */
[----:B------:R-:W2:Y:S01]  /*daf0*/  LDL R126, [R1+0x54] ;  /* 0x00005400017e7983 */ /* 0x000ea20000100800 */
[----:B0-----:R-:W-:-:S02]  /*db00*/  @P3 IMAD.MOV.U32 R114, RZ, RZ, R36 ;  /* 0x000000ffff723224 */ /* 0x001fc400078e0024 */
[----:B---3--:R-:W-:Y:S01]  /*db10*/  @P3 IMAD.MOV.U32 R115, RZ, RZ, R124 ;  /* 0x000000ffff733224 */ /* 0x008fe200078e007c */
[----:B------:R-:W3:Y:S04]  /*db20*/  LDL R36, [R1+0x60] ;  /* 0x0000600001247983 */ /* 0x000ee80000100800 */
[----:B------:R0:W2:Y:S04]  /*db30*/  @P3 LDG.E.U8 R183, desc[UR24][R114.64] ;  /* 0x0000001872b73981 */ /* 0x0000a8000c1e1100 */
[----:B------:R-:W2:Y:S04]  /*db40*/  LDL R124, [R1+0x5c] ;  /* 0x00005c00017c7983 */ /* 0x000ea80000100800 */
[----:B------:R-:W0:Y:S04]  /*db50*/  LDL R114, [R1+0x3c] ;  /* 0x00003c0001727983 */ /* 0x000e280000100800 */
[----:B------:R-:W0:Y:S02]  /*db60*/  LDL R115, [R1+0x40] ;  /* 0x0000400001737983 */ /* 0x000e240000100800 */
[----:B0-----:R-:W-:-:S04]  /*db70*/  @P3 LOP3.LUT R115, R115, R114, RZ, 0x3c, !PT ;  /* 0x0000007273733212 */ /* 0x001fc800078e3cff */
[----:B------:R-:W-:-:S04]  /*db80*/  @P3 LOP3.LUT R114, R115, R114, RZ, 0x3c, !PT ;  /* 0x0000007273723212 */ /* 0x000fc800078e3cff */
[----:B------:R-:W-:-:S05]  /*db90*/  @P3 LOP3.LUT R115, R115, R114, RZ, 0x3c, !PT ;  /* 0x0000007273733212 */ /* 0x000fca00078e3cff */
[----:B------:R0:W2:Y:S04]  /*dba0*/  @P3 LDG.E.U8 R181, desc[UR24][R114.64] ;  /* 0x0000001872b53981 */ /* 0x0000a8000c1e1100 */
[----:B------:R-:W0:Y:S04]  /*dbb0*/  LDL R114, [R1+0x44] ;  /* 0x0000440001727983 */ /* 0x000e280000100800 */
[----:B------:R-:W0:Y:S01]  /*dbc0*/  LDL R115, [R1+0x48] ;  /* 0x0000480001737983 */ /* 0x000e220000100800 */
[C---:B------:R-:W-:Y:S02]  /*dbd0*/  ISETP.GT.AND P2, PT, R157.reuse, 0x24, PT ;  /* 0x000000249d00780c */ /* 0x040fe40003f44270 */
[----:B------:R-:W-:-:S02]  /*dbe0*/  ISETP.GT.AND P4, PT, R157, 0x25, PT ;  /* 0x000000259d00780c */ /* 0x000fc40003f84270 */
[----:B------:R-:W-:Y:S02]  /*dbf0*/  PRMT R177, RZ, 0x7610, R177 ;  /* 0x00007610ffb17816 */ /* 0x000fe400000000b1 */
[----:B------:R-:W-:Y:S02]  /*dc00*/  PRMT R175, RZ, 0x7610, R175 ;  /* 0x00007610ffaf7816 */ /* 0x000fe400000000af */
[----:B------:R-:W-:Y:S02]  /*dc10*/  PRMT R173, RZ, 0x7610, R173 ;  /* 0x00007610ffad7816 */ /* 0x000fe400000000ad */
[----:B------:R-:W-:-:S03]  /*dc20*/  PRMT R171, RZ, 0x7610, R171 ;  /* 0x00007610ffab7816 */ /* 0x000fc600000000ab */
[----:B0-----:R-:W-:-:S04]  /*dc30*/  @P2 LOP3.LUT R115, R115, R114, RZ, 0x3c, !PT ;  /* 0x0000007273732212 */ /* 0x001fc800078e3cff */
[----:B------:R-:W-:-:S04]  /*dc40*/  @P2 LOP3.LUT R114, R115, R114, RZ, 0x3c, !PT ;  /* 0x0000007273722212 */ /* 0x000fc800078e3cff */
[----:B------:R-:W-:-:S05]  /*dc50*/  @P2 LOP3.LUT R115, R115, R114, RZ, 0x3c, !PT ;  /* 0x0000007273732212 */ /* 0x000fca00078e3cff */
[----:B------:R4:W3:Y:S02]  /*dc60*/  @P2 LDG.E.U8 R177, desc[UR24][R114.64] ;  /* 0x0000001872b12981 */ /* 0x0008e4000c1e1100 */
[----:B----4-:R-:W-:Y:S02]  /*dc70*/  @P2 IMAD.MOV.U32 R114, RZ, RZ, R127 ;  /* 0x000000ffff722224 */ /* 0x010fe400078e007f */
[----:B------:R-:W-:Y:S01]  /*dc80*/  @P2 IMAD.MOV.U32 R115, RZ, RZ, R204 ;  /* 0x000000ffff732224 */ /* 0x000fe200078e00cc */
[----:B------:R-:W-:Y:S01]  /*dc90*/  ISETP.GT.AND P3, PT, R157, 0x26, PT ;  /* 0x000000269d00780c */ /* 0x000fe20003f64270 */
[----:B------:R-:W4:Y:S04]  /*dca0*/  LDL R204, [R1+0x7c] ;  /* 0x00007c0001cc7983 */ /* 0x000f280000100800 */
[----:B------:R2:W4:Y:S01]  /*dcb0*/  @P2 LDG.E.U8 R175, desc[UR24][R114.64] ;  /* 0x0000001872af2981 */ /* 0x000522000c1e1100 */
[----:B------:R-:W-:-:S03]  /*dcc0*/  PRMT R167, RZ, 0x7610, R167 ;  /* 0x00007610ffa77816 */ /* 0x000fc600000000a7 */
[----:B------:R-:W4:Y:S01]  /*dcd0*/  LDL R127, [R1+0x80] ;  /* 0x00008000017f7983 */ /* 0x000f220000100800 */
[----:B--2---:R-:W-:Y:S02]  /*dce0*/  @P4 IMAD.MOV.U32 R114, RZ, RZ, R125 ;  /* 0x000000ffff724224 */ /* 0x004fe400078e007d */
[----:B------:R-:W-:Y:S01]  /*dcf0*/  @P4 IMAD.MOV.U32 R115, RZ, RZ, R126 ;  /* 0x000000ffff734224 */ /* 0x000fe200078e007e */
[----:B------:R-:W2:Y:S04]  /*dd00*/  LDL R125, [R1+0x78] ;  /* 0x00007800017d7983 */ /* 0x000ea80000100800 */
[----:B------:R3:W2:Y:S04]  /*dd10*/  @P4 LDG.E.U8 R173, desc[UR24][R114.64] ;  /* 0x0000001872ad4981 */ /* 0x0006a8000c1e1100 */
[----:B------:R-:W2:Y:S01]  /*dd20*/  LDL R126, [R1+0x74] ;  /* 0x00007400017e7983 */ /* 0x000ea20000100800 */
[----:B---3--:R-:W-:-:S02]  /*dd30*/  @P4 IMAD.MOV.U32 R114, RZ, RZ, R36 ;  /* 0x000000ffff724224 */ /* 0x008fc400078e0024 */
[----:B------:R-:W-:Y:S01]  /*dd40*/  @P4 IMAD.MOV.U32 R115, RZ, RZ, R124 ;  /* 0x000000ffff734224 */ /* 0x000fe200078e007c */
        /* <DEDUP_REMOVED lines=11> */
[----:B------:R-:W-:Y:S02]  /*de00*/  ISETP.GT.AND P2, PT, R157, 0x27, PT ;  /* 0x000000279d00780c */ /* 0x000fe40003f44270 */
[----:B------:R-:W-:-:S02]  /*de10*/  PRMT R161, RZ, 0x7610, R161 ;  /* 0x00007610ffa17816 */ /* 0x000fc400000000a1 */
        /* <DEDUP_REMOVED lines=8> */
[----:B--2---:R-:W-:Y:S02]  /*dea0*/  @P2 IMAD.MOV.U32 R114, RZ, RZ, R125 ;  /* 0x000000ffff722224 */ /* 0x004fe400078e007d */
[----:B------:R-:W-:Y:S01]  /*deb0*/  @P2 IMAD.MOV.U32 R115, RZ, RZ, R126 ;  /* 0x000000ffff732224 */ /* 0x000fe200078e007e */
[----:B------:R-:W2:Y:S04]  /*dec0*/  LDL R125, [R1+0x98] ;  /* 0x00009800017d7983 */ /* 0x000ea80000100800 */
[----:B------:R4:W2:Y:S04]  /*ded0*/  @P2 LDG.E.U8 R159, desc[UR24][R114.64] ;  /* 0x00000018729f2981 */ /* 0x0008a8000c1e1100 */
[----:B------:R-:W2:Y:S01]  /*dee0*/  LDL R126, [R1+0x94] ;  /* 0x00009400017e7983 */ /* 0x000ea20000100800 */
[----:B----4-:R-:W-:-:S02]  /*def0*/  @P2 IMAD.MOV.U32 R114, RZ, RZ, R127 ;  /* 0x000000ffff722224 */ /* 0x010fc400078e007f */
[----:B------:R-:W-:Y:S01]  /*df00*/  @P2 IMAD.MOV.U32 R115, RZ, RZ, R204 ;  /* 0x000000ffff732224 */ /* 0x000fe200078e00cc */
[----:B------:R-:W-:Y:S01]  /*df10*/  ISETP.GT.AND P3, PT, R157, 0x29, PT ;  /* 0x000000299d00780c */ /* 0x000fe20003f64270 */
[----:B------:R-:W4:Y:S04]  /*df20*/  LDL R204, [R1+0xa4] ;  /* 0x0000a40001cc7983 */ /* 0x000f280000100800 */
[----:B------:R3:W2:Y:S01]  /*df30*/  @P2 LDG.E.U8 R155, desc[UR24][R114.64] ;  /* 0x00000018729b2981 */ /* 0x0006a2000c1e1100 */
[----:B------:R-:W-:Y:S02]  /*df40*/  PRMT R130, RZ, 0x7610, R130 ;  /* 0x00007610ff827816 */ /* 0x000fe40000000082 */
[----:B------:R-:W-:Y:S01]  /*df50*/  PRMT R153, RZ, 0x7610, R153 ;  /* 0x00007610ff997816 */ /* 0x000fe20000000099 */
        /* <DEDUP_REMOVED lines=28> */
[----:B------:R0:W2:Y:S02]  /*e120*/  @P3 LDG.E.U8 R151, desc[UR24][R114.64] ;  /* 0x0000001872973981 */ /* 0x0000a4000c1e1100 */
[----:B0-----:R-:W-:Y:S02]  /*e130*/  @P2 IMAD.MOV.U32 R114, RZ, RZ, R127 ;  /* 0x000000ffff722224 */ /* 0x001fe400078e007f */
[----:B----4-:R-:W-:Y:S01]  /*e140*/  @P2 IMAD.MOV.U32 R115, RZ, RZ, R204 ;  /* 0x000000ffff732224 */ /* 0x010fe200078e00cc */
[----:B------:R-:W-:Y:S01]  /*e150*/  PRMT R144, RZ, 0x7610, R144 ;  /* 0x00007610ff907816 */ /* 0x000fe20000000090 */
[----:B------:R-:W4:Y:S04]  /*e160*/  LDL R204, [R1+0xd4] ;  /* 0x0000d40001cc7983 */ /* 0x000f280000100800 */
[----:B------:R3:W4:Y:S04]  /*e170*/  @P2 LDG.E.U8 R149, desc[UR24][R114.64] ;  /* 0x0000001872952981 */ /* 0x000728000c1e1100 */
[----:B------:R-:W4:Y:S01]  /*e180*/  LDL R127, [R1+0xd8] ;  /* 0x0000d800017f7983 */ /* 0x000f220000100800 */
[----:B---3--:R-:W-:-:S02]  /*e190*/  @P2 IMAD.MOV.U32 R114, RZ, RZ, R36 ;  /* 0x000000ffff722224 */ /* 0x008fc400078e0024 */
[----:B------:R-:W-:Y:S01]  /*e1a0*/  @P2 IMAD.MOV.U32 R115, RZ, RZ, R124 ;  /* 0x000000ffff732224 */ /* 0x000fe200078e007c */
[----:B------:R-:W3:Y:S04]  /*e1b0*/  LDL R36, [R1+0xd0] ;  /* 0x0000d00001247983 */ /* 0x000ee80000100800 */
[----:B------:R2:W3:Y:S04]  /*e1c0*/  @P2 LDG.E.U8 R146, desc[UR24][R114.64] ;  /* 0x0000001872922981 */ /* 0x0004e8000c1e1100 */
[----:B------:R-:W3:Y:S01]  /*e1d0*/  LDL R124, [R1+0xcc] ;  /* 0x0000cc00017c7983 */ /* 0x000ee20000100800 */
[----:B--2---:R-:W-:-:S02]  /*e1e0*/  @P4 IMAD.MOV.U32 R114, RZ, RZ, R125 ;  /* 0x000000ffff724224 */ /* 0x004fc400078e007d */
[----:B------:R-:W-:Y:S01]  /*e1f0*/  @P4 IMAD.MOV.U32 R115, RZ, RZ, R126 ;  /* 0x000000ffff734224 */ /* 0x000fe200078e007e */
[----:B------:R-:W2:Y:S04]  /*e200*/  LDL R125, [R1+0xe0] ;  /* 0x0000e000017d7983 */ /* 0x000ea80000100800 */
        /* <DEDUP_REMOVED lines=19> */
[----:B------:R3:W2:Y:S02]  /*e340*/  @P3 LDG.E.U8 R143, desc[UR24][R114.64] ;  /* 0x00000018728f3981 */ /* 0x0006a4000c1e1100 */
[----:B---3--:R-:W-:Y:S02]  /*e350*/  @P3 IMAD.MOV.U32 R114, RZ, RZ, R36 ;  /* 0x000000ffff723224 */ /* 0x008fe400078e0024 */
[----:B------:R-:W-:Y:S01]  /*e360*/  @P3 IMAD.MOV.U32 R115, RZ, RZ, R124 ;  /* 0x000000ffff733224 */ /* 0x000fe200078e007c */
[----:B------:R-:W3:Y:S04]  /*e370*/  LDL R36, [R1+0xf0] ;  /* 0x0000f00001247983 */ /* 0x000ee80000100800 */
[----:B------:R4:W3:Y:S04]  /*e380*/  @P3 LDG.E.U8 R122, desc[UR24][R114.64] ;  /* 0x00000018727a3981 */ /* 0x0008e8000c1e1100 */
[----:B------:R-:W3:Y:S01]  /*e390*/  LDL R124, [R1+0xec] ;  /* 0x0000ec00017c7983 */ /* 0x000ee20000100800 */
[----:B----4-:R-:W-:-:S02]  /*e3a0*/  @P2 IMAD.MOV.U32 R114, RZ, RZ, R127 ;  /* 0x000000ffff722224 */ /* 0x010fc400078e007f */
[----:B------:R-:W-:Y:S01]  /*e3b0*/  @P2 IMAD.MOV.U32 R115, RZ, RZ, R204 ;  /* 0x000000ffff732224 */ /* 0x000fe200078e00cc */
[----:B------:R-:W-:Y:S01]  /*e3c0*/  ISETP.GT.AND P4, PT, R157, 0x2e, PT ;  /* 0x0000002e9d00780c */ /* 0x000fe20003f84270 */
[----:B------:R-:W4:Y:S04]  /*e3d0*/  LDL R204, [R1+0xfc] ;  /* 0x0000fc0001cc7983 */ /* 0x000f280000100800 */
[----:B------:R2:W3:Y:S01]  /*e3e0*/  @P2 LDG.E.U8 R121, desc[UR24][R114.64] ;  /* 0x0000001872792981 */ /* 0x0004e2000c1e1100 */
[----:B------:R-:W-:Y:S02]  /*e3f0*/  PRMT R119, RZ, 0x7610, R119 ;  /* 0x00007610ff777816 */ /* 0x000fe40000000077 */
[----:B------:R-:W-:Y:S01]  /*e400*/  PRMT R118, RZ, 0x7610, R118 ;  /* 0x00007610ff767816 */ /* 0x000fe20000000076 */
        /* <DEDUP_REMOVED lines=20> */
[----:B------:R-:W-:Y:S02]  /*e550*/  ISETP.GT.AND P2, PT, R157, 0x30, PT ;  /* 0x000000309d00780c */ /* 0x000fe40003f44270 */
[----:B------:R-:W-:Y:S02]  /*e560*/  PRMT R117, RZ, 0x7610, R117 ;  /* 0x00007610ff757816 */ /* 0x000fe40000000075 */
[----:B------:R-:W-:Y:S02]  /*e570*/  PRMT R116, RZ, 0x7610, R116 ;  /* 0x00007610ff747816 */ /* 0x000fe40000000074 */
[----:B------:R-:W-:-:S05]  /*e580*/  PRMT R148, RZ, 0x7610, R148 ;  /* 0x00007610ff947816 */ /* 0x000fca0000000094 */
[----:B0-----:R-:W-:-:S04]  /*e590*/  @P3 LOP3.LUT R115, R115, R114, RZ, 0x3c, !PT ;  /* 0x0000007273733212 */ /* 0x001fc800078e3cff */
[----:B------:R-:W-:-:S04]  /*e5a0*/  @P3 LOP3.LUT R114, R115, R114, RZ, 0x3c, !PT ;  /* 0x0000007273723212 */ /* 0x000fc800078e3cff */
[----:B------:R-:W-:-:S05]  /*e5b0*/  @P3 LOP3.LUT R115, R115, R114, RZ, 0x3c, !PT ;  /* 0x0000007273733212 */ /* 0x000fca00078e3cff */
[----:B------:R0:W3:Y:S02]  /*e5c0*/  @P3 LDG.E.U8 R117, desc[UR24][R114.64] ;  /* 0x0000001872753981 */ /* 0x0000e4000c1e1100 */
[----:B0-----:R-:W-:Y:S02]  /*e5d0*/  @P3 IMAD.MOV.U32 R114, RZ, RZ, R127 ;  /* 0x000000ffff723224 */ /* 0x001fe400078e007f */
[----:B----4-:R-:W-:Y:S01]  /*e5e0*/  @P3 IMAD.MOV.U32 R115, RZ, RZ, R204 ;  /* 0x000000ffff733224 */ /* 0x010fe200078e00cc */
[----:B------:R-:W4:Y:S04]  /*e5f0*/  LDL R127, [R1+0x124] ;  /* 0x00012400017f7983 */ /* 0x000f280000100800 */
[----:B------:R2:W4:Y:S01]  /*e600*/  @P3 LDG.E.U8 R116, desc[UR24][R114.64] ;  /* 0x0000001872743981 */ /* 0x000522000c1e1100 */
[----:B------:R-:W-:-:S02]  /*e610*/  ISETP.GT.AND P4, PT, R157, 0x31, PT ;  /* 0x000000319d00780c */ /* 0x000fc40003f84270 */
[----:B------:R-:W-:Y:S01]  /*e620*/  PRMT R147, RZ, 0x7610, R147 ;  /* 0x00007610ff937816 */ /* 0x000fe20000000093 */
[----:B------:R-:W4:Y:S01]  /*e630*/  LDL R204, [R1+0x120] ;  /* 0x0001200001cc7983 */ /* 0x000f220000100800 */
[----:B--2---:R-:W-:Y:S02]  /*e640*/  @P2 IMAD.MOV.U32 R114, RZ, RZ, R125 ;  /* 0x000000ffff722224 */ /* 0x004fe400078e007d */
[----:B------:R-:W-:Y:S02]  /*e650*/  @P2 IMAD.MOV.U32 R125, RZ, RZ, R124 ;  /* 0x000000ffff7d2224 */ /* 0x000fe400078e007c */
[----:B---3--:R-:W-:Y:S02]  /*e660*/  @P2 IMAD.MOV.U32 R124, RZ, RZ, R36 ;  /* 0x000000ffff7c2224 */ /* 0x008fe400078e0024 */
[----:B------:R-:W-:Y:S01]  /*e670*/  @P2 IMAD.MOV.U32 R115, RZ, RZ, R126 ;  /* 0x000000ffff732224 */ /* 0x000fe200078e007e */
[----:B------:R-:W-:Y:S01]  /*e680*/  ISETP.GT.AND P3, PT, R157, 0x32, PT ;  /* 0x000000329d00780c */ /* 0x000fe20003f64270 */
[----:B------:R-:W4:Y:S04]  /*e690*/  LDL R126, [R1+0x128] ;  /* 0x00012800017e7983 */ /* 0x000f280000100800 */
[----:B------:R-:W2:Y:S01]  /*e6a0*/  @P2 LDG.E.U8 R148, desc[UR24][R124.64] ;  /* 0x000000187c942981 */ /* 0x000ea2000c1e1100 */
[----:B------:R-:W-:-:S03]  /*e6b0*/  PRMT R123, RZ, 0x7610, R123 ;  /* 0x00007610ff7b7816 */ /* 0x000fc6000000007b */
[----:B------:R0:W3:Y:S04]  /*e6c0*/  @P2 LDG.E.U8 R147, desc[UR24][R114.64] ;  /* 0x0000001872932981 */ /* 0x0000e8000c1e1100 */
[----:B------:R-:W2:Y:S04]  /*e6d0*/  LDL R36, [R1+0x138] ;  /* 0x0001380001247983 */ /* 0x000ea80000100800 */
[----:B------:R-:W2:Y:S04]  /*e6e0*/  LDL R124, [R1+0x114] ;  /* 0x00011400017c7983 */ /* 0x000ea80000100800 */
[----:B------:R-:W2:Y:S01]  /*e6f0*/  LDL R125, [R1+0x118] ;  /* 0x00011800017d7983 */ /* 0x000ea20000100800 */
[----:B0-----:R-:W-:-:S03]  /*e700*/  PRMT R114, RZ, 0x7610, R114 ;  /* 0x00007610ff727816 */ /* 0x001fc60000000072 */
[----:B----4-:R-:W4:Y:S04]  /*e710*/  @P3 LDG.E.U8 R123, desc[UR24][R126.64] ;  /* 0x000000187e7b3981 */ /* 0x010f28000c1e1100 */
[----:B------:R-:W3:Y:S04]  /*e720*/  LDL R126, [R1+0x12c] ;  /* 0x00012c00017e7983 */ /* 0x000ee80000100800 */
[----:B------:R-:W3:Y:S01]  /*e730*/  LDL R127, [R1+0x130] ;  /* 0x00013000017f7983 */ /* 0x000ee20000100800 */
[----:B--2---:R-:W-:-:S04]  /*e740*/  @P4 LOP3.LUT R125, R125, R124, RZ, 0x3c, !PT ;  /* 0x0000007c7d7d4212 */ /* 0x004fc800078e3cff */
[----:B------:R-:W-:-:S04]  /*e750*/  @P4 LOP3.LUT R124, R125, R124, RZ, 0x3c, !PT ;  /* 0x0000007c7d7c4212 */ /* 0x000fc800078e3cff */
[----:B------:R-:W-:-:S05]  /*e760*/  @P4 LOP3.LUT R125, R125, R124, RZ, 0x3c, !PT ;  /* 0x0000007c7d7d4212 */ /* 0x000fca00078e3cff */
[----:B------:R0:W2:Y:S04]  /*e770*/  @P4 LDG.E.U8 R114, desc[UR24][R124.64] ;  /* 0x000000187c724981 */ /* 0x0000a8000c1e1100 */
[----:B------:R-:W2:Y:S01]  /*e780*/  LDL R125, [R1+0x11c] ;  /* 0x00011c00017d7983 */ /* 0x000ea20000100800 */
[----:B------:R-:W-:Y:S01]  /*e790*/  PRMT R115, RZ, 0x7610, R115 ;  /* 0x00007610ff737816 */ /* 0x000fe20000000073 */
[----:B0-----:R-:W-:Y:S01]  /*e7a0*/  @P4 IMAD.MOV.U32 R124, RZ, RZ, R204 ;  /* 0x000000ffff7c4224 */ /* 0x001fe200078e00cc */
[----:B------:R-:W-:Y:S01]  /*e7b0*/  ISETP.GT.AND P2, PT, R157, 0x33, PT ;  /* 0x000000339d00780c */ /* 0x000fe20003f44270 */
[----:B------:R-:W4:Y:S01]  /*e7c0*/  LDL R204, [R1+0x148] ;  /* 0x0001480001cc7983 */ /* 0x000f220000100800 */
[----:B---3--:R-:W-:-:S04]  /*e7d0*/  @P3 LOP3.LUT R127, R127, R126, RZ, 0x3c, !PT ;  /* 0x0000007e7f7f3212 */ /* 0x008fc800078e3cff */
[----:B------:R-:W-:-:S04]  /*e7e0*/  @P3 LOP3.LUT R126, R127, R126, RZ, 0x3c, !PT ;  /* 0x0000007e7f7e3212 */ /* 0x000fc800078e3cff */
[----:B------:R-:W-:Y:S01]  /*e7f0*/  @P3 LOP3.LUT R127, R127, R126, RZ, 0x3c, !PT ;  /* 0x0000007e7f7f3212 */ /* 0x000fe200078e3cff */
[----:B--2---:R0:W2:Y:S02]  /*e800*/  @P4 LDG.E.U8 R115, desc[UR24][R124.64] ;  /* 0x000000187c734981 */ /* 0x0040a4000c1e1100 */
[----:B0-----:R-:W-:-:S06]  /*e810*/  PRMT R124, RZ, 0x7610, R124 ;  /* 0x00007610ff7c7816 */ /* 0x001fcc000000007c */
[----:B------:R0:W3:Y:S04]  /*e820*/  @P3 LDG.E.U8 R124, desc[UR24][R126.64] ;  /* 0x000000187e7c3981 */ /* 0x0000e8000c1e1100 */
[----:B------:R-:W2:Y:S01]  /*e830*/  LDL R127, [R1+0x134] ;  /* 0x00013400017f7983 */ /* 0x000ea20000100800 */
[----:B------:R-:W-:Y:S01]  /*e840*/  PRMT R125, RZ, 0x7610, R125 ;  /* 0x00007610ff7d7816 */ /* 0x000fe2000000007d */
[----:B0-----:R-:W-:Y:S01]  /*e850*/  @P2 IMAD.MOV.U32 R126, RZ, RZ, R36 ;  /* 0x000000ffff7e2224 */ /* 0x001fe200078e0024 */
[----:B------:R-:W-:Y:S01]  /*e860*/  PRMT R128, RZ, 0x7610, R128 ;  /* 0x00007610ff807816 */ /* 0x000fe20000000080 */
[----:B------:R-:W3:Y:S04]  /*e870*/  LDL R36, [R1+0x158] ;  /* 0x0001580001247983 */ /* 0x000ee80000100800 */
[----:B--2---:R0:W2:Y:S04]  /*e880*/  @P2 LDG.E.U8 R125, desc[UR24][R126.64] ;  /* 0x000000187e7d2981 */ /* 0x0040a8000c1e1100 */
[----:B------:R-:W0:Y:S04]  /*e890*/  LDL R126, [R1+0x13c] ;  /* 0x00013c00017e7983 */ /* 0x000e280000100800 */
[----:B------:R-:W0:Y:S01]  /*e8a0*/  LDL R127, [R1+0x140] ;  /* 0x00014000017f7983 */ /* 0x000e220000100800 */
[----:B------:R-:W-:-:S02]  /*e8b0*/  ISETP.GT.AND P4, PT, R157, 0x34, PT ;  /* 0x000000349d00780c */ /* 0x000fc40003f84270 */
[----:B0-----:R-:W-:-:S04]  /*e8c0*/  @P2 LOP3.LUT R127, R127, R126, RZ, 0x3c, !PT ;  /* 0x0000007e7f7f2212 */ /* 0x001fc800078e3cff */
[----:B------:R-:W-:-:S04]  /*e8d0*/  @P2 LOP3.LUT R126, R127, R126, RZ, 0x3c, !PT ;  /* 0x0000007e7f7e2212 */ /* 0x000fc800078e3cff */
[----:B------:R-:W-:-:S05]  /*e8e0*/  @P2 LOP3.LUT R127, R127, R126, RZ, 0x3c, !PT ;  /* 0x0000007e7f7f2212 */ /* 0x000fca00078e3cff */
[----:B------:R4:W2:Y:S04]  /*e8f0*/  @P2 LDG.E.U8 R128, desc[UR24][R126.64] ;  /* 0x000000187e802981 */ /* 0x0008a8000c1e1100 */
[----:B------:R-:W2:Y:S01]  /*e900*/  LDL R127, [R1+0x144] ;  /* 0x00014400017f7983 */ /* 0x000ea20000100800 */
[----:B------:R-:W-:Y:S01]  /*e910*/  PRMT R129, RZ, 0x7610, R129 ;  /* 0x00007610ff817816 */ /* 0x000fe20000000081 */
[----:B----4-:R-:W-:Y:S01]  /*e920*/  @P4 IMAD.MOV.U32 R126, RZ, RZ, R204 ;  /* 0x000000ffff7e4224 */ /* 0x010fe200078e00cc */
[----:B------:R-:W-:Y:S01]  /*e930*/  PRMT R142, RZ, 0x7610, R142 ;  /* 0x00007610ff8e7816 */ /* 0x000fe2000000008e */
[----:B------:R-:W4:Y:S04]  /*e940*/  LDL R204, [R1+0x160] ;  /* 0x0001600001cc7983 */ /* 0x000f280000100800 */
[----:B--2---:R0:W2:Y:S04]  /*e950*/  @P4 LDG.E.U8 R129, desc[UR24][R126.64] ;  /* 0x000000187e814981 */ /* 0x0040a8000c1e1100 */
        /* <DEDUP_REMOVED lines=9> */
[----:B------:R-:W-:-:S11]  /*e9f0*/  PRMT R163, RZ, 0x7610, R163 ;  /* 0x00007610ffa37816 */ /* 0x000fd600000000a3 */
[----:B0-----:R-:W-:-:S04]  /*ea00*/  @P3 LOP3.LUT R127, R127, R126, RZ, 0x3c, !PT ;  /* 0x0000007e7f7f3212 */ /* 0x001fc800078e3cff */
[----:B------:R-:W-:-:S04]  /*ea10*/  @P3 LOP3.LUT R126, R127, R126, RZ, 0x3c, !PT ;  /* 0x0000007e7f7e3212 */ /* 0x000fc800078e3cff */
[----:B------:R-:W-:-:S05]  /*ea20*/  @P3 LOP3.LUT R127, R127, R126, RZ, 0x3c, !PT ;  /* 0x0000007e7f7f3212 */ /* 0x000fca00078e3cff */
[----:B------:R0:W2:Y:S04]  /*ea30*/  @P3 LDG.E.U8 R163, desc[UR24][R126.64] ;  /* 0x000000187ea33981 */ /* 0x0000a8000c1e1100 */
[----:B------:R-:W0:Y:S04]  /*ea40*/  LDL R126, [R1+0x18c] ;  /* 0x00018c00017e7983 */ /* 0x000e280000100800 */
[----:B------:R-:W0:Y:S01]  /*ea50*/  LDL R127, [R1+0x190] ;  /* 0x00019000017f7983 */ /* 0x000e220000100800 */
[----:B------:R-:W-:Y:S02]  /*ea60*/  PRMT R165, RZ, 0x7610, R165 ;  /* 0x00007610ffa57816 */ /* 0x000fe400000000a5 */
[----:B------:R-:W-:-:S02]  /*ea70*/  ISETP.GT.AND P2, PT, R157, 0x35, PT ;  /* 0x000000359d00780c */ /* 0x000fc40003f44270 */
[----:B0-----:R-:W-:-:S04]  /*ea80*/  @P3 LOP3.LUT R127, R127, R126, RZ, 0x3c, !PT ;  /* 0x0000007e7f7f3212 */ /* 0x001fc800078e3cff */
[----:B------:R-:W-:-:S04]  /*ea90*/  @P3 LOP3.LUT R126, R127, R126, RZ, 0x3c, !PT ;  /* 0x0000007e7f7e3212 */ /* 0x000fc800078e3cff */
[----:B------:R-:W-:-:S05]  /*eaa0*/  @P3 LOP3.LUT R127, R127, R126, RZ, 0x3c, !PT ;  /* 0x0000007e7f7f3212 */ /* 0x000fca00078e3cff */
[----:B------:R3:W2:Y:S04]  /*eab0*/  @P3 LDG.E.U8 R165, desc[UR24][R126.64] ;  /* 0x000000187ea53981 */ /* 0x0006a8000c1e1100 */
[----:B------:R-:W2:Y:S01]  /*eac0*/  LDL R127, [R1+0x154] ;  /* 0x00015400017f7983 */ /* 0x000ea20000100800 */
[----:B------:R-:W-:Y:S01]  /*ead0*/  PRMT R150, RZ, 0x7610, R150 ;  /* 0x00007610ff967816 */ /* 0x000fe20000000096 */
[----:B---3--:R-:W-:Y:S01]  /*eae0*/  @P2 IMAD.MOV.U32 R126, RZ, RZ, R36 ;  /* 0x000000ffff7e2224 */ /* 0x008fe200078e0024 */
[----:B------:R-:W-:Y:S01]  /*eaf0*/  PRMT R152, RZ, 0x7610, R152 ;  /* 0x00007610ff987816 */ /* 0x000fe20000000098 */
[----:B------:R-:W3:Y:S04]  /*eb00*/  LDL R36, [R1+0x180] ;  /* 0x0001800001247983 */ /* 0x000ee80000100800 */
[----:B--2---:R4:W2:Y:S04]  /*eb10*/  @P2 LDG.E.U8 R150, desc[UR24][R126.64] ;  /* 0x000000187e962981 */ /* 0x0048a8000c1e1100 */
[----:B------:R-:W2:Y:S01]  /*eb20*/  LDL R127, [R1+0x15c] ;  /* 0x00015c00017f7983 */ /* 0x000ea20000100800 */
[----:B----4-:R-:W-:Y:S01]  /*eb30*/  @P2 IMAD.MOV.U32 R126, RZ, RZ, R204 ;  /* 0x000000ffff7e2224 */ /* 0x010fe200078e00cc */
[----:B------:R-:W-:-:S02]  /*eb40*/  ISETP.GT.AND P3, PT, R157, 0x36, PT ;  /* 0x000000369d00780c */ /* 0x000fc40003f64270 */
        /* <DEDUP_REMOVED lines=11> */
[----:B------:R-:W-:Y:S02]  /*ec00*/  PRMT R156, RZ, 0x7610, R156 ;  /* 0x00007610ff9c7816 */ /* 0x000fe4000000009c */
        /* <DEDUP_REMOVED lines=12> */
[----:B------:R-:W2:Y:S01]  /*ecd0*/  LDL R127, [R1+0x17c] ;  /* 0x00017c00017f7983 */ /* 0x000ea20000100800 */
[----:B------:R-:W-:Y:S01]  /*ece0*/  PRMT R160, RZ, 0x7610, R160 ;  /* 0x00007610ffa07816 */ /* 0x000fe200000000a0 */
[----:B---3--:R-:W-:Y:S01]  /*ecf0*/  @P2 IMAD.MOV.U32 R126, RZ, RZ, R36 ;  /* 0x000000ffff7e2224 */ /* 0x008fe200078e0024 */
[----:B------:R-:W-:Y:S01]  /*ed00*/  ISETP.GT.AND P3, PT, R157, 0x39, PT ;  /* 0x000000399d00780c */ /* 0x000fe20003f64270 */
[----:B------:R-:W3:Y:S01]  /*ed10*/  LDL R36, [R1+0x1b8] ;  /* 0x0001b80001247983 */ /* 0x000ee20000100800 */
[----:B------:R-:W-:-:S03]  /*ed20*/  PRMT R162, RZ, 0x7610, R162 ;  /* 0x00007610ffa27816 */ /* 0x000fc600000000a2 */
[----:B--2---:R4:W2:Y:S04]  /*ed30*/  @P2 LDG.E.U8 R160, desc[UR24][R126.64] ;  /* 0x000000187ea02981 */ /* 0x0048a8000c1e1100 */
[----:B------:R-:W2:Y:S04]  /*ed40*/  LDL R127, [R1+0x194] ;  /* 0x00019400017f7983 */ /* 0x000ea80000100800 */
[----:B----4-:R-:W-:Y:S01]  /*ed50*/  @P3 IMAD.MOV.U32 R126, RZ, RZ, R204 ;  /* 0x000000ffff7e3224 */ /* 0x010fe200078e00cc */
[----:B------:R-:W-:Y:S02]  /*ed60*/  PRMT R164, RZ, 0x7610, R164 ;  /* 0x00007610ffa47816 */ /* 0x000fe400000000a4 */
[----:B------:R-:W-:Y:S01]  /*ed70*/  ISETP.GT.AND P2, PT, R157, 0x3a, PT ;  /* 0x0000003a9d00780c */ /* 0x000fe20003f44270 */
        /* <DEDUP_REMOVED lines=64> */
[----:B----4-:R-:W-:-:S05]  /*f180*/  @P2 IMAD.MOV.U32 R126, RZ, RZ, R204 ;  /* 0x000000ffff7e2224 */ /* 0x010fca00078e00cc */
[----:B--2---:R0:W2:Y:S04]  /*f190*/  @P2 LDG.E.U8 R182, desc[UR24][R126.64] ;  /* 0x000000187eb62981 */ /* 0x0040a8000c1e1100 */
[----:B------:R-:W0:Y:S04]  /*f1a0*/  LDL R126, [R1+0x208] ;  /* 0x00020800017e7983 */ /* 0x000e280000100800 */
[----:B------:R-:W0:Y:S01]  /*f1b0*/  LDL R127, [R1+0x20c] ;  /* 0x00020c00017f7983 */ /* 0x000e220000100800 */
[----:B------:R-:W-:Y:S01]  /*f1c0*/  PRMT R184, RZ, 0x7610, R184 ;  /* 0x00007610ffb87816 */ /* 0x000fe200000000b8 */
[----:B------:R-:W1:Y:S01]  /*f1d0*/  S2R R204, SR_TID.X ;  /* 0x0000000000cc7919 */ /* 0x000e620000002100 */
[----:B0-----:R-:W-:-:S04]  /*f1e0*/  @P2 LOP3.LUT R127, R127, R126, RZ, 0x3c, !PT ;  /* 0x0000007e7f7f2212 */ /* 0x001fc800078e3cff */
[----:B------:R-:W-:-:S04]  /*f1f0*/  @P2 LOP3.LUT R126, R127, R126, RZ, 0x3c, !PT ;  /* 0x0000007e7f7e2212 */ /* 0x000fc800078e3cff */
[----:B------:R-:W-:-:S05]  /*f200*/  @P2 LOP3.LUT R127, R127, R126, RZ, 0x3c, !PT ;  /* 0x0000007e7f7f2212 */ /* 0x000fca00078e3cff */
[----:B------:R0:W4:Y:S04]  /*f210*/  @P2 LDG.E.U8 R184, desc[UR24][R126.64] ;  /* 0x000000187eb82981 */ /* 0x000128000c1e1100 */
[----:B------:R-:W0:Y:S04]  /*f220*/  LDL R126, [R1+0x210] ;  /* 0x00021000017e7983 */ /* 0x000e280000100800 */
[----:B------:R-:W0:Y:S01]  /*f230*/  LDL R127, [R1+0x214] ;  /* 0x00021400017f7983 */ /* 0x000e220000100800 */
[----:B------:R-:W-:Y:S02]  /*f240*/  ISETP.GT.AND P3, PT, R157, 0x3f, PT ;  /* 0x0000003f9d00780c */ /* 0x000fe40003f64270 */
[----:B-1----:R-:W-:-:S04]  /*f250*/  LOP3.LUT R204, R204, 0x3f, RZ, 0xc0, !PT ;  /* 0x0000003fcccc7812 */ /* 0x002fc800078ec0ff */
[----:B------:R-:W-:Y:S02]  /*f260*/  ISETP.GE.AND P2, PT, R204, R157, PT ;  /* 0x0000009dcc00720c */ /* 0x000fe40003f46270 */
[----:B------:R-:W-:Y:S01]  /*f270*/  PRMT R157, RZ, 0x7610, R157 ;  /* 0x00007610ff9d7816 */ /* 0x000fe2000000009d */
[----:B------:R-:W2:Y:S04]  /*f280*/  LDL.LU R204, [R1+0x354] ;  /* 0x0003540001cc7983 */ /* 0x000ea80000300800 */
        /* <DEDUP_REMOVED lines=11> */
[----:B------:R-:W2:Y:S01]  /*f340*/  LDL R127, [R1+0x220] ;  /* 0x00022000017f7983 */ /* 0x000ea20000100800 */
[----:B------:R-:W-:Y:S01]  /*f350*/  PRMT R190, RZ, 0x7610, R190 ;  /* 0x00007610ffbe7816 */ /* 0x000fe200000000be */
[----:B---3--:R-:W-:Y:S01]  /*f360*/  @!P2 IMAD.MOV.U32 R126, RZ, RZ, R36 ;  /* 0x000000ffff7ea224 */ /* 0x008fe200078e0024 */
[----:B------:R-:W-:Y:S01]  /*f370*/  BAR.SYNC.DEFER_BLOCKING 0x0 ;  /* 0x0000000000007b1d */ /* 0x000fe20000010000 */
[----:B------:R-:W-:Y:S02]  /*f380*/  PRMT R192, RZ, 0x7610, R192 ;  /* 0x00007610ffc07816 */ /* 0x000fe400000000c0 */
[----:B------:R-:W-:-:S02]  /*f390*/  PRMT R194, RZ, 0x7610, R194 ;  /* 0x00007610ffc27816 */ /* 0x000fc400000000c2 */
[----:B------:R-:W-:Y:S02]  /*f3a0*/  PRMT R196, RZ, 0x7610, R196 ;  /* 0x00007610ffc47816 */ /* 0x000fe400000000c4 */
[----:B------:R-:W-:Y:S01]  /*f3b0*/  PRMT R198, RZ, 0x7610, R198 ;  /* 0x00007610ffc67816 */ /* 0x000fe200000000c6 */
[----:B------:R-:W3:Y:S04]  /*f3c0*/  LDL R36, [R1+0x2e4] ;  /* 0x0002e40001247983 */ /* 0x000ee80000100800 */
[----:B--2---:R0:W2:Y:S04]  /*f3d0*/  @!P2 LDG.E.U8 R190, desc[UR24][R126.64] ;  /* 0x000000187ebea981 */ /* 0x0040a8000c1e1100 */
[----:B------:R-:W0:Y:S04]  /*f3e0*/  LDL R126, [R1+0x240] ;  /* 0x00024000017e7983 */ /* 0x000e280000100800 */
[----:B------:R-:W0:Y:S02]  /*f3f0*/  LDL R127, [R1+0x244] ;  /* 0x00024400017f7983 */ /* 0x000e240000100800 */
[----:B0-----:R-:W-:-:S04]  /*f400*/  @!P2 LOP3.LUT R127, R127, R126, RZ, 0x3c, !PT ;  /* 0x0000007e7f7fa212 */ /* 0x001fc800078e3cff */
[----:B------:R-:W-:-:S04]  /*f410*/  @!P2 LOP3.LUT R126, R127, R126, RZ, 0x3c, !PT ;  /* 0x0000007e7f7ea212 */ /* 0x000fc800078e3cff */
[----:B------:R-:W-:-:S05]  /*f420*/  @!P2 LOP3.LUT R127, R127, R126, RZ, 0x3c, !PT ;  /* 0x0000007e7f7fa212 */ /* 0x000fca00078e3cff */
[----:B------:R0:W2:Y:S04]  /*f430*/  @!P2 LDG.E.U8 R192, desc[UR24][R126.64] ;  /* 0x000000187ec0a981 */ /* 0x0000a8000c1e1100 */
        /* <DEDUP_REMOVED lines=19> */
[----:B------:R-:W0:Y:S01]  /*f570*/  LDL R127, [R1+0x2c4] ;  /* 0x0002c400017f7983 */ /* 0x000e220000100800 */
[----:B------:R-:W-:Y:S02]  /*f580*/  PRMT R200, RZ, 0x7610, R200 ;  /* 0x00007610ffc87816 */ /* 0x000fe400000000c8 */
[----:B0-----:R-:W-:-:S04]  /*f590*/  @!P2 LOP3.LUT R127, R127, R126, RZ, 0x3c, !PT ;  /* 0x0000007e7f7fa212 */ /* 0x001fc800078e3cff */
[----:B------:R-:W-:-:S04]  /*f5a0*/  @!P2 LOP3.LUT R126, R127, R126, RZ, 0x3c, !PT ;  /* 0x0000007e7f7ea212 */ /* 0x000fc800078e3cff */
[----:B------:R-:W-:-:S05]  /*f5b0*/  @!P2 LOP3.LUT R127, R127, R126, RZ, 0x3c, !PT ;  /* 0x0000007e7f7fa212 */ /* 0x000fca00078e3cff */
[----:B------:R3:W2:Y:S04]  /*f5c0*/  @!P2 LDG.E.U8 R200, desc[UR24][R126.64] ;  /* 0x000000187ec8a981 */ /* 0x0006a8000c1e1100 */
[----:B------:R-:W2:Y:S01]  /*f5d0*/  LDL R127, [R1+0x2e0] ;  /* 0x0002e000017f7983 */ /* 0x000ea20000100800 */
[----:B------:R-:W-:Y:S01]  /*f5e0*/  PRMT R202, RZ, 0x7610, R202 ;  /* 0x00007610ffca7816 */ /* 0x000fe200000000ca */
[----:B---3--:R-:W-:-:S05]  /*f5f0*/  @!P2 IMAD.MOV.U32 R126, RZ, RZ, R36 ;  /* 0x000000ffff7ea224 */ /* 0x008fca00078e0024 */
[----:B--2---:R0:W2:Y:S04]  /*f600*/  @!P2 LDG.E.U8 R202, desc[UR24][R126.64] ;  /* 0x000000187ecaa981 */ /* 0x0040a8000c1e1100 */
[----:B------:R-:W0:Y:S04]  /*f610*/  LDL R126, [R1+0x1ec] ;  /* 0x0001ec00017e7983 */ /* 0x000e280000100800 */
[----:B------:R-:W0:Y:S01]  /*f620*/  LDL R127, [R1+0x2f8] ;  /* 0x0002f800017f7983 */ /* 0x000e220000100800 */
[----:B------:R-:W-:Y:S01]  /*f630*/  PRMT R204, RZ, 0x7610, R204 ;  /* 0x00007610ffcc7816 */ /* 0x000fe200000000cc */
[----:B------:R-:W1:Y:S01]  /*f640*/  S2R R36, SR_TID.X ;  /* 0x0000000000247919 */ /* 0x000e620000002100 */
[----:B0-----:R-:W-:-:S04]  /*f650*/  @!P2 LOP3.LUT R127, R127, R126, RZ, 0x3c, !PT ;  /* 0x0000007e7f7fa212 */ /* 0x001fc800078e3cff */
[----:B------:R-:W-:-:S04]  /*f660*/  @!P2 LOP3.LUT R126, R127, R126, RZ, 0x3c, !PT ;  /* 0x0000007e7f7ea212 */ /* 0x000fc800078e3cff */
[----:B------:R-:W-:-:S05]  /*f670*/  @!P2 LOP3.LUT R127, R127, R126, RZ, 0x3c, !PT ;  /* 0x0000007e7f7fa212 */ /* 0x000fca00078e3cff */
[----:B------:R0:W3:Y:S04]  /*f680*/  @!P2 LDG.E.U8 R204, desc[UR24][R126.64] ;  /* 0x000000187ecca981 */ /* 0x0000e8000c1e1100 */
[----:B------:R-:W0:Y:S04]  /*f690*/  LDL R126, [R1+0x228] ;  /* 0x00022800017e7983 */ /* 0x000e280000100800 */
[----:B------:R-:W0:Y:S01]  /*f6a0*/  LDL R127, [R1+0x22c] ;  /* 0x00022c00017f7983 */ /* 0x000e220000100800 */
[----:B-1----:R-:W-:-:S05]  /*f6b0*/  LOP3.LUT R36, R36, 0x7f, RZ, 0xc0, !PT ;  /* 0x0000007f24247812 */ /* 0x002fca00078ec0ff */
[----:B------:R1:W-:Y:S02]  /*f6c0*/  STS.U8 [R36+UR9+0x4000], R141 ;  /* 0x0040008d24007988 */ /* 0x0003e40008000009 */
[----:B-1----:R-:W-:Y:S02]  /*f6d0*/  PRMT R141, RZ, 0x7610, R141 ;  /* 0x00007610ff8d7816 */ /* 0x002fe4000000008d */
[----:B0-----:R-:W-:-:S04]  /*f6e0*/  @!P2 LOP3.LUT R127, R127, R126, RZ, 0x3c, !PT ;  /* 0x0000007e7f7fa212 */ /* 0x001fc800078e3cff */
[----:B------:R-:W-:-:S04]  /*f6f0*/  @!P2 LOP3.LUT R126, R127, R126, RZ, 0x3c, !PT ;  /* 0x0000007e7f7ea212 */ /* 0x000fc800078e3cff */
[----:B------:R-:W-:-:S05]  /*f700*/  @!P2 LOP3.LUT R127, R127, R126, RZ, 0x3c, !PT ;  /* 0x0000007e7f7fa212 */ /* 0x000fca00078e3cff */
[----:B------:R0:W2:Y:S04]  /*f710*/  @!P2 LDG.E.U8 R141, desc[UR24][R126.64] ;  /* 0x000000187e8da981 */ /* 0x0000a8000c1e1100 */
[----:B------:R-:W0:Y:S04]  /*f720*/  LDL R126, [R1+0x248] ;  /* 0x00024800017e7983 */ /* 0x000e280000100800 */
[----:B------:R-:W0:Y:S04]  /*f730*/  LDL R127, [R1+0x24c] ;  /* 0x00024c00017f7983 */ /* 0x000e280000100800 */
[----:B------:R1:W-:Y:S02]  /*f740*/  STS.U8 [R36+UR9+0x6000], R140 ;  /* 0x0060008c24007988 */ /* 0x0003e40008000009 */
[----:B-1----:R-:W-:-:S02]  /*f750*/  PRMT R140, RZ, 0x7610, R140 ;  /* 0x00007610ff8c7816 */ /* 0x002fc4000000008c */
        /* <DEDUP_REMOVED lines=117> */
[----:B------:R-:W0:Y:S01]  /*feb0*/  LDL R127, [R1+0x23c] ;  /* 0x00023c00017f7983 */ /* 0x000e220000100800 */
[----:B------:R-:W-:-:S05]  /*fec0*/  LOP3.LUT R36, R36, 0x10, RZ, 0x3c, !PT ;  /* 0x0000001024247812 */ /* 0x000fca00078e3cff */
        /* <DEDUP_REMOVED lines=58> */
[----:B------:R-:W5:Y:S01]  /*10270*/  LDL.LU R36, [R1+0x350] ;  /* 0x0003500001247983 */ /* 0x000f620000300800 */
[----:B0-----:R-:W-:-:S04]  /*10280*/  @!P2 LOP3.LUT R127, R127, R126, RZ, 0x3c, !PT ;  /* 0x0000007e7f7fa212 */ /* 0x001fc800078e3cff */
[----:B------:R-:W-:-:S04]  /*10290*/  @!P2 LOP3.LUT R126, R127, R126, RZ, 0x3c, !PT ;  /* 0x0000007e7f7ea212 */ /* 0x000fc800078e3cff */
[----:B------:R-:W-:-:S05]  /*102a0*/  @!P2 LOP3.LUT R127, R127, R126, RZ, 0x3c, !PT ;  /* 0x0000007e7f7fa212 */ /* 0x000fca00078e3cff */
[----:B------:R0:W2:Y:S02]  /*102b0*/  @!P2 LDG.E.U8 R212, desc[UR24][R126.64] ;  /* 0x000000187ed4a981 */ /* 0x0000a4000c1e1100 */
[----:B0-----:R-:W0:Y:S02]  /*102c0*/  S2R R127, SR_TID.X ;  /* 0x00000000007f7919 */ /* 0x001e240000002100 */
[----:B0-----:R-:W-:-:S04]  /*102d0*/  LOP3.LUT R127, R127, 0x7f, RZ, 0xc0, !PT ;  /* 0x0000007f7f7f7812 */ /* 0x001fc800078ec0ff */
[----:B------:R-:W-:-:S05]  /*102e0*/  LOP3.LUT R126, R127, 0x10, RZ, 0x3c, !PT ;  /* 0x000000107f7e7812 */ /* 0x000fca00078e3cff */
[----:B------:R-:W-:Y:S04]  /*102f0*/  STS.U8 [R126+UR9+0x5080], R189 ;  /* 0x005080bd7e007988 */ /* 0x000fe80008000009 */
[----:B------:R-:W-:Y:S04]  /*10300*/  STS.U8 [R126+UR9+0x7080], R187 ;  /* 0x007080bb7e007988 */ /* 0x000fe80008000009 */
[----:B------:R0:W-:Y:S04]  /*10310*/  STS.U8 [R126+UR9+0x5480], R153 ;  /* 0x005480997e007988 */ /* 0x0001e80008000009 */
[----:B------:R1:W-:Y:S04]  /*10320*/  STS.U8 [R126+UR9+0x7480], R151 ;  /* 0x007480977e007988 */ /* 0x0003e80008000009 */
[----:B0-----:R-:W2:Y:S04]  /*10330*/  LDL.LU R153, [R1+0x308] ;  /* 0x0003080001997983 */ /* 0x001ea80000300800 */
[----:B-1----:R-:W2:Y:S01]  /*10340*/  LDL.LU R151, [R1+0x30c] ;  /* 0x00030c0001977983 */ /* 0x002ea20000300800 */
[----:B------:R-:W0:Y:S03]  /*10350*/  S2R R187, SR_TID.X ;  /* 0x0000000000bb7919 */ /* 0x000e260000002100 */
[----:B------:R1:W-:Y:S04]  /*10360*/  STS.U8 [R126+UR9+0x5880], R114 ;  /* 0x005880727e007988 */ /* 0x0003e80008000009 */
[----:B------:R-:W-:Y:S04]  /*10370*/  STS.U8 [R126+UR9+0x7880], R115 ;  /* 0x007880737e007988 */ /* 0x000fe80008000009 */
[----:B------:R-:W-:Y:S04]  /*10380*/  STS.U8 [R126+UR9+0x5c80], R162 ;  /* 0x005c80a27e007988 */ /* 0x000fe80008000009 */
[----:B------:R-:W-:Y:S01]  /*10390*/  STS.U8 [R126+UR9+0x7c80], R164 ;  /* 0x007c80a47e007988 */ /* 0x000fe20008000009 */
[----:B0-----:R-:W-:-:S04]  /*103a0*/  LOP3.LUT R189, R187, 0x7f, RZ, 0xc0, !PT ;  /* 0x0000007fbbbd7812 */ /* 0x001fc800078ec0ff */
[C---:B------:R-:W-:Y:S02]  /*103b0*/  LOP3.LUT R127, R189.reuse, 0x20, RZ, 0x3c, !PT ;  /* 0x00000020bd7f7812 */ /* 0x040fe400078e3cff */
[----:B-1----:R-:W-:Y:S02]  /*103c0*/  LOP3.LUT R114, R189, 0x30, RZ, 0x3c, !PT ;  /* 0x00000030bd727812 */ /* 0x002fe400078e3cff */
[----:B------:R-:W-:Y:S01]  /*103d0*/  LOP3.LUT R187, R187, 0x7f, RZ, 0xc0, !PT ;  /* 0x0000007fbbbb7812 */ /* 0x000fe200078ec0ff */
[----:B--2---:R-:W-:Y:S04]  /*103e0*/  STS.U8 [R127+UR9+0x4100], R151 ;  /* 0x004100977f007988 */ /* 0x004fe80008000009 */
[----:B------:R0:W-:Y:S02]  /*103f0*/  STS.U8 [R127+UR9+0x6100], R153 ;  /* 0x006100997f007988 */ /* 0x0001e40008000009 */
[----:B0-----:R-:W0:Y:S02]  /*10400*/  S2R R153, SR_TID.X ;  /* 0x0000000000997919 */ /* 0x001e240000002100 */
[----:B------:R-:W-:Y:S04]  /*10410*/  STS.U8 [R127+UR9+0x4500], R37 ;  /* 0x004500257f007988 */ /* 0x000fe80008000009 */
        /* <DEDUP_REMOVED lines=9> */
[----:B------:R1:W-:Y:S04]  /*104b0*/  STS.U8 [R127+UR9+0x5900], R123 ;  /* 0x0059007b7f007988 */ /* 0x0003e80008000009 */
[----:B------:R-:W-:Y:S04]  /*104c0*/  STS.U8 [R127+UR9+0x7900], R124 ;  /* 0x0079007c7f007988 */ /* 0x000fe80008000009 */
[----:B------:R-:W-:Y:S04]  /*104d0*/  STS.U8 [R127+UR9+0x5d00], R166 ;  /* 0x005d00a67f007988 */ /* 0x000fe80008000009 */
[----:B------:R-:W-:Y:S04]  /*104e0*/  STS.U8 [R127+UR9+0x7d00], R168 ;  /* 0x007d00a87f007988 */ /* 0x000fe80008000009 */
[----:B------:R2:W-:Y:S04]  /*104f0*/  STS.U8 [R114+UR9+0x4180], R35 ;  /* 0x0041802372007988 */ /* 0x0005e80008000009 */
[----:B------:R-:W-:Y:S04]  /*10500*/  STS.U8 [R114+UR9+0x6180], R19 ;  /* 0x0061801372007988 */ /* 0x000fe80008000009 */
[----:B------:R-:W-:Y:S04]  /*10510*/  STS.U8 [R114+UR9+0x4580], R21 ;  /* 0x0045801572007988 */ /* 0x000fe80008000009 */
[----:B------:R-:W-:Y:S01]  /*10520*/  STS.U8 [R114+UR9+0x6580], R18 ;  /* 0x0065801272007988 */ /* 0x000fe20008000009 */
[----:B0-----:R-:W-:-:S03]  /*10530*/  LOP3.LUT R153, R153, 0x7f, RZ, 0xc0, !PT ;  /* 0x0000007f99997812 */ /* 0x001fc600078ec0ff */
[----:B------:R-:W-:Y:S04]  /*10540*/  STS.U8 [R114+UR9+0x4980], R225 ;  /* 0x004980e172007988 */ /* 0x000fe80008000009 */
[----:B------:R-:W-:Y:S04]  /*10550*/  STS.U8 [R114+UR9+0x6980], R224 ;  /* 0x006980e072007988 */ /* 0x000fe80008000009 */
[----:B------:R-:W-:Y:S04]  /*10560*/  STS.U8 [R114+UR9+0x4d80], R209 ;  /* 0x004d80d172007988 */ /* 0x000fe80008000009 */
[----:B------:R-:W-:Y:S01]  /*10570*/  STS.U8 [R114+UR9+0x6d80], R208 ;  /* 0x006d80d072007988 */ /* 0x000fe20008000009 */
[----:B------:R-:W-:-:S03]  /*10580*/  LOP3.LUT R151, R153, 0x40, RZ, 0x3c, !PT ;  /* 0x0000004099977812 */ /* 0x000fc600078e3cff */
        /* <DEDUP_REMOVED lines=33> */
[----:B-1----:R-:W-:-:S03]  /*107a0*/  LOP3.LUT R123, R187, 0x60, RZ, 0x3c, !PT ;  /* 0x00000060bb7b7812 */ /* 0x002fc600078e3cff */
        /* <DEDUP_REMOVED lines=8> */
[----:B------:R1:W-:Y:S04]  /*10830*/  STS.U8 [R123+UR9+0x4300], R4 ;  /* 0x004300047b007988 */ /* 0x0003e80008000009 */
[----:B------:R0:W-:Y:S04]  /*10840*/  STS.U8 [R123+UR9+0x6300], R179 ;  /* 0x006300b37b007988 */ /* 0x0001e80008000009 */
[----:B------:R-:W-:Y:S04]  /*10850*/  STS.U8 [R123+UR9+0x4700], R235 ;  /* 0x004700eb7b007988 */ /* 0x000fe80008000009 */
[----:B------:R-:W-:Y:S04]  /*10860*/  STS.U8 [R123+UR9+0x6700], R234 ;  /* 0x006700ea7b007988 */ /* 0x000fe80008000009 */
[----:B------:R-:W-:Y:S04]  /*10870*/  STS.U8 [R123+UR9+0x4b00], R219 ;  /* 0x004b00db7b007988 */ /* 0x000fe80008000009 */
[----:B------:R0:W5:Y:S04]  /*10880*/  LDL.LU R37, [R1+0x34c] ;  /* 0x00034c0001257983 */ /* 0x0001680000300800 */
[----:B------:R-:W-:Y:S04]  /*10890*/  STS.U8 [R123+UR9+0x6b00], R218 ;  /* 0x006b00da7b007988 */ /* 0x000fe80008000009 */
[----:B------:R0:W5:Y:S04]  /*108a0*/  LDL.LU R34, [R1+0x348] ;  /* 0x0003480001227983 */ /* 0x0001680000300800 */
[----:B------:R-:W-:Y:S04]  /*108b0*/  STS.U8 [R123+UR9+0x4f00], R201 ;  /* 0x004f00c97b007988 */ /* 0x000fe80008000009 */
[----:B--2---:R2:W5:Y:S04]  /*108c0*/  LDL.LU R35, [R1+0x344] ;  /* 0x0003440001237983 */ /* 0x0045680000300800 */
[----:B------:R-:W-:Y:S01]  /*108d0*/  STS.U8 [R123+UR9+0x6f00], R197 ;  /* 0x006f00c57b007988 */ /* 0x000fe20008000009 */
[----:B0-----:R-:W-:-:S03]  /*108e0*/  LOP3.LUT R115, R187, 0x70, RZ, 0x3c, !PT ;  /* 0x00000070bb737812 */ /* 0x001fc600078e3cff */
[----:B------:R2:W5:Y:S04]  /*108f0*/  LDL.LU R19, [R1+0x340] ;  /* 0x0003400001137983 */ /* 0x0005680000300800 */
[----:B------:R-:W-:Y:S04]  /*10900*/  STS.U8 [R123+UR9+0x5300], R167 ;  /* 0x005300a77b007988 */ /* 0x000fe80008000009 */
        /* <DEDUP_REMOVED lines=12> */
[----:B-1----:R2:W5:Y:S04]  /*109d0*/  LDL.LU R4, [R1+0x324] ;  /* 0x0003240001047983 */ /* 0x0025680000300800 */
[----:B----4-:R-:W-:Y:S04]  /*109e0*/  STS.U8 [R123+UR9+0x7f00], R184 ;  /* 0x007f00b87b007988 */ /* 0x010fe80008000009 */
[----:B------:R2:W5:Y:S04]  /*109f0*/  LDL.LU R179, [R1+0x320] ;  /* 0x0003200001b37983 */ /* 0x0005680000300800 */
[----:B------:R0:W-:Y:S04]  /*10a00*/  STS.U8 [R115+UR9+0x4380], R169 ;  /* 0x004380a973007988 */ /* 0x0001e80008000009 */
[----:B------:R1:W-:Y:S04]  /*10a10*/  STS.U8 [R115+UR9+0x6380], R0 ;  /* 0x0063800073007988 */ /* 0x0003e80008000009 */
[----:B0-----:R2:W5:Y:S04]  /*10a20*/  LDL.LU R169, [R1+0x31c] ;  /* 0x00031c0001a97983 */ /* 0x0015680000300800 */
[----:B-1----:R2:W5:Y:S04]  /*10a30*/  LDL.LU R0, [R1+0x318] ;  /* 0x0003180001007983 */ /* 0x0025680000300800 */
[----:B------:R2:W-:Y:S04]  /*10a40*/  STS.U8 [R115+UR9+0x4780], R233 ;  /* 0x004780e973007988 */ /* 0x0005e80008000009 */
        /* <DEDUP_REMOVED lines=20> */
[----:B---3--:R2:W-:Y:S04]  /*10b90*/  STS.U8 [R189+UR9+0x9e00], R204 ;  /* 0x009e00ccbd007988 */ /* 0x0085e80008000009 */
        /* <DEDUP_REMOVED lines=23> */
[----:B------:R2:W-:Y:S01]  /*10d10*/  STS.U8 [R114+UR9+0x9f80], R212 ;  /* 0x009f80d472007988 */ /* 0x0005e20008000009 */
[----:B------:R0:W-:Y:S06]  /*10d20*/  MEMBAR.ALL.CTA ;  /* 0x0000000000007992 */ /* 0x0001ec0000008000 */
[----:B0-----:R-:W0:Y:S01]  /*10d30*/  FENCE.VIEW.ASYNC.S ;  /* 0x00000000000073c6 */ /* 0x001e220000000000 */
[----:B------:R-:W-:Y:S01]  /*10d40*/  ULEA UR11, UR22, UR9, 0x3 ;  /* 0x00000009160b7291 */ /* 0x000fe2000f8e18ff */
[----:B------:R-:W-:-:S03]  /*10d50*/  UMOV UR4, UR5 ;  /* 0x0000000500047c82 */ /* 0x000fc60008000000 */
[----:B------:R-:W-:Y:S01]  /*10d60*/  UIADD3 UR11, UPT, UPT, UR11, 0xa000, URZ ;  /* 0x0000a0000b0b7890 */ /* 0x000fe2000fffe0ff */
[----:B0-----:R-:W-:Y:S06]  /*10d70*/  BAR.SYNC.DEFER_BLOCKING 0x0 ;  /* 0x0000000000007b1d */ /* 0x001fec0000010000 */
[----:B--2---:R-:W-:Y:S05]  /*10d80*/  @P1 BRA `(.L_x_9) ;  /* 0x0000000000501947 */ /* 0x004fea0003800000 */
[----:B------:R-:W-:Y:S02]  /*10d90*/  UIADD3 UR31, UPT, UPT, UR8, 0x40, URZ ;  /* 0x00000040081f7890 */ /* 0x000fe4000fffe0ff */
[----:B------:R-:W-:Y:S01]  /*10da0*/  UIADD3 UR38, UPT, UPT, UR8, 0x40, URZ ;  /* 0x0000004008267890 */ /* 0x000fe2000fffe0ff */
        /* <DEDUP_REMOVED lines=9> */
[----:B------:R0:W-:Y:S01]  /*10e40*/  UTCQMMA gdesc[UR16], gdesc[UR12], tmem[UR8], tmem[UR18], idesc[UR19], UPT ;  /* 0x00ff120c100075ea */ /* 0x0001e2000b800308 */
[----:B------:R-:W-:Y:S01]  /*10e50*/  UMOV UR40, 0x0 ;  /* 0x0000000000287882 */ /* 0x000fe20000000000 */
[----:B------:R-:W-:Y:S01]  /*10e60*/  UMOV UR41, 0x8108010 ;  /* 0x0810801000297882 */ /* 0x000fe20000000000 */
[----:B------:R0:W-:Y:S01]  /*10e70*/  UTCQMMA gdesc[UR32], gdesc[UR14], tmem[UR8], tmem[UR34], idesc[UR35], UPT ;  /* 0x00ff220e200075ea */ /* 0x0001e2000b800308 */
[----:B------:R-:W-:Y:S01]  /*10e80*/  UMOV UR5, UR6 ;  /* 0x0000000600057c82 */ /* 0x000fe20008000000 */
[----:B------:R0:W-:Y:S01]  /*10e90*/  UTCQMMA gdesc[UR26], gdesc[UR12], tmem[UR31], tmem[UR36], idesc[UR37], UPT ;  /* 0x00ff240c1a0075ea */ /* 0x0001e2000b80031f */
[----:B------:R0:W-:Y:S01]  /*10ea0*/  UTCQMMA gdesc[UR28], gdesc[UR14], tmem[UR38], tmem[UR40], idesc[UR41], UPT ;  /* 0x00ff280e1c0075ea */ /* 0x0001e2000b800326 */
[----:B------:R0:W-:Y:S01]  /*10eb0*/  UTCBAR [UR5], URZ ;  /* 0x000000ff050073e9 */ /* 0x0001e200080000ff */
[----:B------:R-:W-:Y:S01]  /*10ec0*/  NOP ;  /* 0x0000000000007918 */ /* 0x000fe20000000000 */
.L_x_9:
[----:B------:R-:W2:Y:S04]  /*10ed0*/  LDL R115, [R1+0x314] ;  /* 0x0003140001737983 */ /* 0x000ea80000100800 */
[----:B------:R-:W2:Y:S01]  /*10ee0*/  LDL.LU R114, [R1+0x304] ;  /* 0x0003040001727983 */ /* 0x000ea20000300800 */
[----:B------:R-:W-:-:S04]  /*10ef0*/  UIADD3 UR22, UPT, UPT, UR22, 0x1, URZ ;  /* 0x0000000116167890 */ /* 0x000fc8000fffe0ff */
[----:B------:R-:W-:-:S04]  /*10f00*/  UISETP.GT.AND UP1, UPT, UR22, 0x1, UPT ;  /* 0x000000011600788c */ /* 0x000fc8000bf24270 */
[----:B0-----:R-:W-:Y:S02]  /*10f10*/  USEL UR5, URZ, 0x1, !UP1 ;  /* 0x00000001ff057887 */ /* 0x001fe4000c800000 */
[----:B------:R-:W-:Y:S02]  /*10f20*/  USEL UR22, UR22, URZ, !UP1 ;  /* 0x000000ff16167287 */ /* 0x000fe4000c800000 */
[----:B------:R-:W-:Y:S01]  /*10f30*/  ULOP3.LUT UR5, UR4, UR5, URZ, 0x3c, !UPT ;  /* 0x0000000504057292 */ /* 0x000fe2000f8e3cff */
[----:B--2---:R-:W-:Y:S02]  /*10f40*/  ISETP.NE.U32.AND P2, PT, R114, R115, PT ;  /* 0x000000737200720c */ /* 0x004fe40003f45070 */
[----:B------:R-:W2:Y:S01]  /*10f50*/  LDL.LU R115, [R1+0x310] ;  /* 0x0003100001737983 */ /* 0x000ea20000300800 */
[----:B------:R-:W-:-:S03]  /*10f60*/  IMAD.U32 R114, RZ, RZ, UR4 ;  /* 0x00000004ff727e24 */ /* 0x000fc6000f8e00ff */
[----:B--2---:R1:W-:Y:S07]  /*10f70*/  STL [R1+0x304], R115 ;  /* 0x0003047301007387 */ /* 0x0043ee0000100800 */
[----:B------:R-:W-:Y:S05]  /*10f80*/  @P2 BRA `(.L_x_10) ;  /* 0xffffff8c00602947 */ /* 0x000fea000383ffff */
.L_x_7:
[----:B01----:R-:W0:Y:S01]  /*10f90*/  LDC R115, c[0x0][0x3a0] ;  /* 0x0000e800ff737b82 */ /* 0x003e220000000800 */
[----:B------:R-:W1:Y:S01]  /*10fa0*/  LDCU.128 UR12, c[0x0][0x390] ;  /* 0x00007200ff0c77ac */ /* 0x000e620008000c00 */
[C---:B-----5:R-:W-:Y:S02]  /*10fb0*/  VIADD R2, R0.reuse, 0x1 ;  /* 0x0000000100027836 */ /* 0x060fe40000000000 */
[C---:B------:R-:W-:Y:S01]  /*10fc0*/  VIADD R5, R0.reuse, 0x2 ;  /* 0x0000000200057836 */ /* 0x040fe20000000000 */
[----:B------:R-:W2:Y:S01]  /*10fd0*/  LDCU UR32, c[0x0][0x3b8] ;  /* 0x00007700ff2077ac */ /* 0x000ea20008000800 */
[----:B------:R-:W-:Y:S02]  /*10fe0*/  VIADD R4, R0, 0x3 ;  /* 0x0000000300047836 */ /* 0x000fe40000000000 */
[----:B------:R-:W3:Y:S01]  /*10ff0*/  LDC R3, c[0x0][0x3b4] ;  /* 0x0000ed00ff037b82 */ /* 0x000ee20000000800 */
[----:B------:R-:W4:Y:S01]  /*11000*/  LDCU.64 UR34, c[0x0][0x398] ;  /* 0x00007300ff2277ac */ /* 0x000f220008000a00 */
[----:B------:R-:W0:Y:S01]  /*11010*/  LDCU.64 UR6, c[0x0][0x398] ;  /* 0x00007300ff0677ac */ /* 0x000e220008000a00 */
[----:B------:R-:W0:Y:S01]  /*11020*/  LDCU.64 UR16, c[0x0][0x398] ;  /* 0x00007300ff1077ac */ /* 0x000e220008000a00 */
[----:B-1----:R-:W-:Y:S01]  /*11030*/  ISETP.GE.AND P5, PT, R2, UR15, PT ;  /* 0x0000000f02007c0c */ /* 0x002fe2000bfa6270 */
[C---:B------:R-:W-:Y:S01]  /*11040*/  VIADD R2, R0.reuse, 0x4 ;  /* 0x0000000400027836 */ /* 0x040fe20000000000 */
[----:B------:R-:W-:Y:S01]  /*11050*/  ISETP.GE.AND P2, PT, R5, UR15, PT ;  /* 0x0000000f05007c0c */ /* 0x000fe2000bf46270 */
[----:B--2---:R-:W-:Y:S01]  /*11060*/  IMAD R182, R0, UR32, RZ ;  /* 0x0000002000b67c24 */ /* 0x004fe2000f8e02ff */
[----:B------:R-:W-:Y:S01]  /*11070*/  ISETP.GE.AND P3, PT, R4, UR15, PT ;  /* 0x0000000f04007c0c */ /* 0x000fe2000bf66270 */
[----:B0-----:R-:W-:Y:S01]  /*11080*/  VIADD R115, R115, 0x3f ;  /* 0x0000003f73737836 */ /* 0x001fe20000000000 */
[----:B------:R-:W-:Y:S01]  /*11090*/  ISETP.GE.AND P1, PT, R2, UR15, PT ;  /* 0x0000000f02007c0c */ /* 0x000fe2000bf26270 */
[----:B------:R-:W-:Y:S01]  /*110a0*/  VIADD R174, R182, UR32 ;  /* 0x00000020b6ae7c36 */ /* 0x000fe20008000000 */
[----:B------:R-:W-:-:S02]  /*110b0*/  SHF.R.S32.HI R4, RZ, 0x1f, R182 ;  /* 0x0000001fff047819 */ /* 0x000fc400000114b6 */
[----:B------:R-:W-:Y:S01]  /*110c0*/  ISETP.GE.AND P4, PT, R115, 0x40, PT ;  /* 0x000000407300780c */ /* 0x000fe20003f86270 */
[----:B---3--:R-:W-:-:S04]  /*110d0*/  IMAD R132, R169, R3, RZ ;  /* 0x00000003a9847224 */ /* 0x008fc800078e02ff */
[----:B------:R-:W-:Y:S01]  /*110e0*/  IMAD R3, R3, 0x80, R132 ;  /* 0x0000008003037824 */ /* 0x000fe200078e0284 */
[----:B------:R-:W-:-:S07]  /*110f0*/  IADD3 R2, P6, PT, R132, UR12, RZ ;  /* 0x0000000c84027c10 */ /* 0x000fce000ffde0ff */
[----:B----4-:R-:W-:Y:S06]  /*11100*/  @!P4 BRA `(.L_x_11) ;  /* 0x000000000010c947 */ /* 0x010fec0003800000 */
[----:B------:R-:W-:-:S06]  /*11110*/  USHF.L.U32 UR4, UR4, 0x1f, URZ ;  /* 0x0000001f04047899 */ /* 0x000fcc00080006ff */
[----:B------:R-:W-:-:S04]  /*11120*/  IMAD.U32 R5, RZ, RZ, UR4 ;  /* 0x00000004ff057e24 */ /* 0x000fc8000f8e00ff */
[----:B------:R-:W0:Y:S02]  /*11130*/  SYNCS.PHASECHK.TRANS64.TRYWAIT P4, [UR11], R5 ;  /* 0x00000005ff0075a7 */ /* 0x000e24000808110b */
[----:B0-----:R-:W-:Y:S05]  /*11140*/  @!P4 BRA `(.L_x_12) ;  /* 0x000000480050c947 */ /* 0x001fea0003800000 */
.L_x_11:
[----:B------:R-:W-:Y:S01]  /*11150*/  BAR.SYNC.DEFER_BLOCKING 0x0 ;  /* 0x0000000000007b1d */ /* 0x000fe20000010000 */
[C---:B------:R-:W-:Y:S01]  /*11160*/  IADD3 R133, P4, PT, R3.reuse, UR12, RZ ;  /* 0x0000000c03857c10 */ /* 0x040fe2000ff9e0ff */
[----:B------:R-:W-:Y:S01]  /*11170*/  VIADD R170, R174, UR32 ;  /* 0x00000020aeaa7c36 */ /* 0x000fe20008000000 */
[----:B------:R-:W-:Y:S01]  /*11180*/  LEA.HI.X.SX32 R132, R132, UR13, 0x1, P6 ;  /* 0x0000000d84847c11 */ /* 0x000fe2000b0f0eff */
[----:B------:R-:W-:Y:S01]  /*11190*/  VIADD R184, R0, 0x5 ;  /* 0x0000000500b87836 */ /* 0x000fe20000000000 */
[-C--:B------:R-:W-:Y:S01]  /*111a0*/  IADD3 R180, P6, PT, R182, R2.reuse, RZ ;  /* 0x00000002b6b47210 */ /* 0x080fe20007fde0ff */
[----:B------:R-:W-:Y:S01]  /*111b0*/  VIADD R164, R170, UR32 ;  /* 0x00000020aaa47c36 */ /* 0x000fe20008000000 */
[----:B------:R-:W-:Y:S01]  /*111c0*/  LEA.HI.X.SX32 R3, R3, UR13, 0x1, P4 ;  /* 0x0000000d03037c11 */ /* 0x000fe2000a0f0eff */
[----:B------:R-:W0:Y:S01]  /*111d0*/  LDCU.64 UR30, c[0x0][0x398] ;  /* 0x00007300ff1e77ac */ /* 0x000e220008000a00 */
[-C--:B------:R-:W-:Y:S01]  /*111e0*/  IADD3 R182, P4, PT, R182, R133.reuse, RZ ;  /* 0x00000085b6b67210 */ /* 0x080fe20007f9e0ff */
[----:B------:R-:W-:Y:S01]  /*111f0*/  IMAD.X R181, R4, 0x1, R132, P6 ;  /* 0x0000000104b57824 */ /* 0x000fe200030e0684 */
[----:B------:R-:W-:Y:S01]  /*11200*/  SHF.R.S32.HI R5, RZ, 0x1f, R174 ;  /* 0x0000001fff057819 */ /* 0x000fe200000114ae */
[----:B------:R-:W-:Y:S01]  /*11210*/  VIADD R162, R164, UR32 ;  /* 0x00000020a4a27c36 */ /* 0x000fe20008000000 */
[-C--:B------:R-:W-:Y:S01]  /*11220*/  IADD3 R176, P6, PT, R174, R2.reuse, RZ ;  /* 0x00000002aeb07210 */ /* 0x080fe20007fde0ff */
[--C-:B------:R-:W-:Y:S01]  /*11230*/  IMAD.X R183, R4, 0x1, R3.reuse, P4 ;  /* 0x0000000104b77824 */ /* 0x100fe200020e0603 */
[-C--:B------:R-:W-:Y:S01]  /*11240*/  IADD3 R174, P4, PT, R174, R133.reuse, RZ ;  /* 0x00000085aeae7210 */ /* 0x080fe20007f9e0ff */
[----:B------:R-:W-:Y:S01]  /*11250*/  VIADD R150, R162, UR32 ;  /* 0x00000020a2967c36 */ /* 0x000fe20008000000 */
[----:B------:R-:W-:Y:S01]  /*11260*/  SHF.R.S32.HI R6, RZ, 0x1f, R170 ;  /* 0x0000001fff067819 */ /* 0x000fe200000114aa */
[C---:B------:R-:W-:Y:S01]  /*11270*/  IMAD.X R177, R5.reuse, 0x1, R132, P6 ;  /* 0x0000000105b17824 */ /* 0x040fe200030e0684 */
[CC--:B------:R-:W-:Y:S01]  /*11280*/  IADD3 R172, P6, PT, R170.reuse, R2.reuse, RZ ;  /* 0x00000002aaac7210 */ /* 0x0c0fe20007fde0ff */
[--C-:B------:R-:W-:Y:S01]  /*11290*/  IMAD.X R175, R5, 0x1, R3.reuse, P4 ;  /* 0x0000000105af7824 */ /* 0x100fe200020e0603 */
[-C--:B------:R-:W-:Y:S01]  /*112a0*/  IADD3 R170, P4, PT, R170, R133.reuse, RZ ;  /* 0x00000085aaaa7210 */ /* 0x080fe20007f9e0ff */
[----:B------:R-:W-:Y:S01]  /*112b0*/  VIADD R154, R150, UR32 ;  /* 0x00000020969a7c36 */ /* 0x000fe20008000000 */
[----:B------:R-:W-:Y:S01]  /*112c0*/  SHF.R.S32.HI R4, RZ, 0x1f, R164 ;  /* 0x0000001fff047819 */ /* 0x000fe200000114a4 */
[----:B------:R-:W1:Y:S02]  /*112d0*/  @!P0 SYNCS.CCTL.IV [UR9+0xa000] ;  /* 0x00a00000ff0089b1 */ /* 0x000e640008000009 */
[----:B-1----:R-:W-:Y:S01]  /*112e0*/  BAR.SYNC.DEFER_BLOCKING 0x0 ;  /* 0x0000000000007b1d */ /* 0x002fe20000010000 */
[----:B------:R-:W-:Y:S01]  /*112f0*/  IMAD.X R171, R6, 0x1, R3, P4 ;  /* 0x0000000106ab7824 */ /* 0x000fe200020e0603 */
[-C--:B------:R-:W-:Y:S01]  /*11300*/  IADD3 R166, P4, PT, R164, R2.reuse, RZ ;  /* 0x00000002a4a67210 */ /* 0x080fe20007f9e0ff */
[----:B------:R-:W-:Y:S01]  /*11310*/  VIADD R144, R154, UR32 ;  /* 0x000000209a907c36 */ /* 0x000fe20008000000 */
[----:B------:R-:W-:Y:S01]  /*11320*/  SHF.R.S32.HI R5, RZ, 0x1f, R162 ;  /* 0x0000001fff057819 */ /* 0x000fe200000114a2 */
[----:B------:R-:W-:Y:S01]  /*11330*/  IMAD.X R173, R6, 0x1, R132, P6 ;  /* 0x0000000106ad7824 */ /* 0x000fe200030e0684 */
[----:B------:R-:W-:Y:S01]  /*11340*/  SHF.R.S32.HI R134, RZ, 0x1f, R150 ;  /* 0x0000001fff867819 */ /* 0x000fe20000011496 */
[----:B------:R-:W-:Y:S01]  /*11350*/  IMAD.X R167, R4, 0x1, R132, P4 ;  /* 0x0000000104a77824 */ /* 0x000fe200020e0684 */
[----:B------:R-:W-:Y:S01]  /*11360*/  IADD3 R160, P4, PT, R162, R2, RZ ;  /* 0x00000002a2a07210 */ /* 0x000fe20007f9e0ff */
[----:B------:R-:W-:Y:S01]  /*11370*/  VIADD R146, R144, UR32 ;  /* 0x0000002090927c36 */ /* 0x000fe20008000000 */
[----:B------:R-:W-:Y:S01]  /*11380*/  SHF.R.S32.HI R135, RZ, 0x1f, R154 ;  /* 0x0000001fff877819 */ /* 0x000fe2000001149a */
[----:B------:R-:W1:Y:S01]  /*11390*/  LDCU.64 UR28, c[0x0][0x398] ;  /* 0x00007300ff1c77ac */ /* 0x000e620008000a00 */
[----:B------:R-:W-:Y:S01]  /*113a0*/  IADD3 R164, P6, PT, R164, R133, RZ ;  /* 0x00000085a4a47210 */ /* 0x000fe20007fde0ff */
[----:B------:R-:W-:-:S02]  /*113b0*/  IMAD.X R161, R5, 0x1, R132, P4 ;  /* 0x0000000105a17824 */ /* 0x000fc400020e0684 */
[----:B------:R-:W-:Y:S01]  /*113c0*/  VIADD R138, R146, UR32 ;  /* 0x00000020928a7c36 */ /* 0x000fe20008000000 */
[----:B------:R-:W2:Y:S01]  /*113d0*/  LDCU.64 UR26, c[0x0][0x398] ;  /* 0x00007300ff1a77ac */ /* 0x000ea20008000a00 */
[----:B------:R-:W-:Y:S02]  /*113e0*/  IMAD.X R165, R4, 0x1, R3, P6 ;  /* 0x0000000104a57824 */ /* 0x000fe400030e0603 */
[----:B------:R-:W-:Y:S01]  /*113f0*/  VIADD R140, R138, UR32 ;  /* 0x000000208a8c7c36 */ /* 0x000fe20008000000 */
[----:B------:R-:W3:Y:S03]  /*11400*/  LDCU.64 UR22, c[0x0][0x398] ;  /* 0x00007300ff1677ac */ /* 0x000ee60008000a00 */
[----:B------:R-:W-:Y:S01]  /*11410*/  VIADD R168, R140, UR32 ;  /* 0x000000208ca87c36 */ /* 0x000fe20008000000 */
[----:B------:R-:W4:Y:S01]  /*11420*/  @!P0 SYNCS.CCTL.IV [UR9+0xa008] ;  /* 0x00a00800ff0089b1 */ /* 0x000f220008000009 */
[----:B------:R-:W-:Y:S01]  /*11430*/  IADD3 R162, P0, PT, R162, R133, RZ ;  /* 0x00000085a2a27210 */ /* 0x000fe20007f1e0ff */
[----:B------:R-:W5:Y:S02]  /*11440*/  LDCU.64 UR20, c[0x0][0x398] ;  /* 0x00007300ff1477ac */ /* 0x000f640008000a00 */
[----:B------:R-:W-:-:S02]  /*11450*/  SHF.R.S32.HI R178, RZ, 0x1f, R168 ;  /* 0x0000001fffb27819 */ /* 0x000fc400000114a8 */
[--C-:B------:R-:W-:Y:S01]  /*11460*/  IMAD.X R163, R5, 0x1, R3.reuse, P0 ;  /* 0x0000000105a37824 */ /* 0x100fe200000e0603 */
[CC--:B------:R-:W-:Y:S01]  /*11470*/  IADD3 R158, P0, PT, R150.reuse, R2.reuse, RZ ;  /* 0x00000002969e7210 */ /* 0x0c0fe20007f1e0ff */
[----:B------:R-:W0:Y:S01]  /*11480*/  LDTM.x128 R4, tmem[UR10] ;  /* 0x0000000a000479ee */ /* 0x000e2200083c0000 */
[-C--:B------:R-:W-:Y:S01]  /*11490*/  IADD3 R150, P4, PT, R150, R133.reuse, RZ ;  /* 0x0000008596967210 */ /* 0x080fe20007f9e0ff */
[----:B------:R-:W-:Y:S01]  /*114a0*/  NOP ;  /* 0x0000000000007918 */ /* 0x000fe20000000000 */
[----:B------:R-:W0:Y:S01]  /*114b0*/  LDCU.64 UR18, c[0x0][0x398] ;  /* 0x00007300ff1277ac */ /* 0x000e220008000a00 */
[----:B------:R-:W-:Y:S01]  /*114c0*/  IMAD.X R159, R134, 0x1, R132, P0 ;  /* 0x00000001869f7824 */ /* 0x000fe200000e0684 */
[-C--:B------:R-:W-:Y:S01]  /*114d0*/  IADD3 R156, P0, PT, R154, R2.reuse, RZ ;  /* 0x000000029a9c7210 */ /* 0x080fe20007f1e0ff */
[--C-:B------:R-:W-:Y:S01]  /*114e0*/  IMAD.X R151, R134, 0x1, R3.reuse, P4 ;  /* 0x0000000186977824 */ /* 0x100fe200020e0603 */
[-C--:B------:R-:W-:Y:S01]  /*114f0*/  IADD3 R154, P4, PT, R154, R133.reuse, RZ ;  /* 0x000000859a9a7210 */ /* 0x080fe20007f9e0ff */
[----:B------:R-:W0:Y:S01]  /*11500*/  LDCU.64 UR12, c[0x0][0x398] ;  /* 0x00007300ff0c77ac */ /* 0x000e220008000a00 */
[----:B------:R-:W-:Y:S01]  /*11510*/  SHF.R.S32.HI R134, RZ, 0x1f, R144 ;  /* 0x0000001fff867819 */ /* 0x000fe20000011490 */
[C---:B------:R-:W-:Y:S01]  /*11520*/  IMAD.X R157, R135.reuse, 0x1, R132, P0 ;  /* 0x00000001879d7824 */ /* 0x040fe200000e0684 */
[CC--:B------:R-:W-:Y:S01]  /*11530*/  IADD3 R152, P0, PT, R144.reuse, R2.reuse, RZ ;  /* 0x0000000290987210 */ /* 0x0c0fe20007f1e0ff */
[--C-:B------:R-:W-:Y:S01]  /*11540*/  IMAD.X R155, R135, 0x1, R3.reuse, P4 ;  /* 0x00000001879b7824 */ /* 0x100fe200020e0603 */
[-C--:B------:R-:W-:Y:S01]  /*11550*/  IADD3 R144, P4, PT, R144, R133.reuse, RZ ;  /* 0x0000008590907210 */ /* 0x080fe20007f9e0ff */
[----:B------:R-:W1:Y:S01]  /*11560*/  LDCU.64 UR10, c[0x0][0x398] ;  /* 0x00007300ff0a77ac */ /* 0x000e620008000a00 */
[----:B------:R-:W-:Y:S01]  /*11570*/  SHF.R.S32.HI R135, RZ, 0x1f, R146 ;  /* 0x0000001fff877819 */ /* 0x000fe20000011492 */
[----:B------:R-:W-:Y:S01]  /*11580*/  IMAD.X R153, R134, 0x1, R132, P0 ;  /* 0x0000000186997824 */ /* 0x000fe200000e0684 */
[-C--:B------:R-:W-:Y:S01]  /*11590*/  IADD3 R148, P0, PT, R146, R2.reuse, RZ ;  /* 0x0000000292947210 */ /* 0x080fe20007f1e0ff */
[--C-:B------:R-:W-:Y:S01]  /*115a0*/  IMAD.X R145, R134, 0x1, R3.reuse, P4 ;  /* 0x0000000186917824 */ /* 0x100fe200020e0603 */
[-C--:B------:R-:W-:Y:S01]  /*115b0*/  IADD3 R146, P4, PT, R146, R133.reuse, RZ ;  /* 0x0000008592927210 */ /* 0x080fe20007f9e0ff */
[----:B------:R-:W1:Y:S01]  /*115c0*/  LDCU.64 UR4, c[0x0][0x398] ;  /* 0x00007300ff0477ac */ /* 0x000e620008000a00 */
[----:B------:R-:W-:Y:S01]  /*115d0*/  SHF.R.S32.HI R134, RZ, 0x1f, R138 ;  /* 0x0000001fff867819 */ /* 0x000fe2000001148a */
[C-C-:B------:R-:W-:Y:S01]  /*115e0*/  IMAD.X R149, R135.reuse, 0x1, R132.reuse, P0 ;  /* 0x0000000187957824 */ /* 0x140fe200000e0684 */
[C---:B------:R-:W-:Y:S01]  /*115f0*/  IADD3 R142, P0, PT, R138.reuse, R2, RZ ;  /* 0x000000028a8e7210 */ /* 0x040fe20007f1e0ff */
[--C-:B------:R-:W-:Y:S01]  /*11600*/  IMAD.X R147, R135, 0x1, R3.reuse, P4 ;  /* 0x0000000187937824 */ /* 0x100fe200020e0603 */
[----:B------:R-:W-:Y:S01]  /*11610*/  IADD3 R138, P6, PT, R138, R133, RZ ;  /* 0x000000858a8a7210 */ /* 0x000fe20007fde0ff */
[----:B------:R-:W1:Y:S01]  /*11620*/  LDCU UR9, c[0x0][0x398] ;  /* 0x00007300ff0977ac */ /* 0x000e620008000800 */
[----:B------:R-:W-:Y:S01]  /*11630*/  ISETP.GE.AND P4, PT, R169, UR14, PT ;  /* 0x0000000ea9007c0c */ /* 0x000fe2000bf86270 */
[C---:B------:R-:W-:Y:S01]  /*11640*/  IMAD.X R143, R134.reuse, 0x1, R132, P0 ;  /* 0x00000001868f7824 */ /* 0x040fe200000e0684 */
[----:B0-----:R-:W-:Y:S01]  /*11650*/  F2FP.SATFINITE.E4M3.F32.PACK_AB_MERGE_C R5, R5, R4, RZ ;  /* 0x000000040505723e */ /* 0x001fe200048070ff */
[----:B------:R-:W-:Y:S01]  /*11660*/  IMAD.X R139, R134, 0x1, R3, P6 ;  /* 0x00000001868b7824 */ /* 0x000fe200030e0603 */
[C---:B------:R-:W-:Y:S01]  /*11670*/  ISETP.GE.AND P6, PT, R0.reuse, UR15, PT ;  /* 0x0000000f00007c0c */ /* 0x040fe2000bfc6270 */
[C---:B------:R-:W-:Y:S01]  /*11680*/  VIADD R4, R0.reuse, 0x6 ;  /* 0x0000000600047836 */ /* 0x040fe20000000000 */
[----:B------:R-:W-:Y:S01]  /*11690*/  ISETP.LT.AND P4, PT, R0, UR35, !P4 ;  /* 0x0000002300007c0c */ /* 0x000fe2000e781270 */
[----:B------:R-:W0:Y:S01]  /*116a0*/  LDCU UR14, c[0x0][0x398] ;  /* 0x00007300ff0e77ac */ /* 0x000e220008000800 */
[----:B------:R-:W-:-:S02]  /*116b0*/  ISETP.LT.AND P6, PT, R179, UR6, !P6 ;  /* 0x00000006b3007c0c */ /* 0x000fc4000f7c1270 */
[----:B------:R-:W-:Y:S01]  /*116c0*/  F2FP.SATFINITE.E4M3.F32.PACK_AB_MERGE_C R185, R69, R68, RZ ;  /* 0x0000004445b9723e */ /* 0x000fe200048070ff */
[----:B------:R-:W0:Y:S01]  /*116d0*/  LDCU UR6, c[0x0][0x398] ;  /* 0x00007300ff0677ac */ /* 0x000e220008000800 */
[----:B------:R-:W-:Y:S02]  /*116e0*/  PRMT R69, R5, 0x9910, RZ ;  /* 0x0000991005457816 */ /* 0x000fe400000000ff */
[----:B------:R-:W-:Y:S02]  /*116f0*/  PRMT R68, R185, 0x9910, RZ ;  /* 0x00009910b9447816 */ /* 0x000fe400000000ff */
[----:B------:R-:W-:Y:S02]  /*11700*/  SHF.R.S32.HI R69, RZ, 0x8, R69 ;  /* 0x00000008ff457819 */ /* 0x000fe40000011445 */
[----:B------:R-:W-:Y:S01]  /*11710*/  SHF.R.S32.HI R135, RZ, 0x1f, R140 ;  /* 0x0000001fff877819 */ /* 0x000fe2000001148c */
[----:B------:R0:W-:Y:S01]  /*11720*/  @P4 STG.E.U8 desc[UR24][R180.64], R5 ;  /* 0x00000005b4004986 */ /* 0x0001e2000c101118 */
[----:B------:R-:W-:-:S02]  /*11730*/  ISETP.LT.AND P4, PT, R169, UR16, !P5 ;  /* 0x00000010a9007c0c */ /* 0x000fc4000ef81270 */
[----:B------:R-:W-:Y:S01]  /*11740*/  ISETP.LT.AND P5, PT, R179, UR30, !P5 ;  /* 0x0000001eb3007c0c */ /* 0x000fe2000efa1270 */
[----:B------:R-:W-:Y:S01]  /*11750*/  @P6 STG.E.U8 desc[UR24][R182.64], R185 ;  /* 0x000000b9b6006986 */ /* 0x000fe2000c101118 */
[----:B-1----:R-:W-:Y:S02]  /*11760*/  ISETP.LT.AND P6, PT, R169, UR28, !P2 ;  /* 0x0000001ca9007c0c */ /* 0x002fe4000d7c1270 */
[----:B------:R-:W-:Y:S02]  /*11770*/  IADD3 R136, P0, PT, R140, R2, RZ ;  /* 0x000000028c887210 */ /* 0x000fe40007f1e0ff */
[----:B------:R-:W-:Y:S02]  /*11780*/  F2FP.SATFINITE.E4M3.F32.PACK_AB_MERGE_C R7, R7, R6, RZ ;  /* 0x000000060707723e */ /* 0x000fe400048070ff */
[----:B------:R-:W-:Y:S01]  /*11790*/  F2FP.SATFINITE.E4M3.F32.PACK_AB_MERGE_C R71, R71, R70, RZ ;  /* 0x000000464747723e */ /* 0x000fe200048070ff */
[----:B0-----:R-:W-:Y:S01]  /*117a0*/  IMAD.MOV.U32 R5, RZ, RZ, R68 ;  /* 0x000000ffff057224 */ /* 0x001fe200078e0044 */
[----:B--2---:R-:W-:Y:S01]  /*117b0*/  ISETP.LT.AND P2, PT, R179, UR26, !P2 ;  /* 0x0000001ab3007c0c */ /* 0x004fe2000d741270 */
[----:B------:R-:W-:Y:S01]  /*117c0*/  @P4 STG.E.U8 desc[UR24][R176.64], R69 ;  /* 0x00000045b0004986 */ /* 0x000fe2000c101118 */
[----:B------:R-:W-:Y:S01]  /*117d0*/  ISETP.GE.AND P4, PT, R4, UR15, PT ;  /* 0x0000000f04007c0c */ /* 0x000fe2000bf86270 */
[----:B------:R-:W-:Y:S01]  /*117e0*/  VIADD R4, R0, 0x7 ;  /* 0x0000000700047836 */ /* 0x000fe20000000000 */
[----:B------:R-:W-:Y:S01]  /*117f0*/  SHF.R.S32.HI R5, RZ, 0x8, R5 ;  /* 0x00000008ff057819 */ /* 0x000fe20000011405 */
[----:B------:R-:W-:Y:S01]  /*11800*/  IMAD.X R137, R135, 0x1, R132, P0 ;  /* 0x0000000187897824 */ /* 0x000fe200000e0684 */
[----:B------:R-:W-:Y:S01]  /*11810*/  IADD3 R140, P0, PT, R140, R133, RZ ;  /* 0x000000858c8c7210 */ /* 0x000fe20007f1e0ff */
[----:B------:R-:W-:Y:S01]  /*11820*/  VIADD R68, R0, 0xa ;  /* 0x0000000a00447836 */ /* 0x000fe20000000000 */
[----:B------:R-:W-:Y:S01]  /*11830*/  PRMT R6, R71, 0x9910, RZ ;  /* 0x0000991047067816 */ /* 0x000fe200000000ff */
[----:B------:R0:W-:Y:S01]  /*11840*/  @P5 STG.E.U8 desc[UR24][R174.64], R5 ;  /* 0x00000005ae005986 */ /* 0x0001e2000c101118 */
[----:B------:R-:W-:Y:S01]  /*11850*/  ISETP.GE.AND P5, PT, R4, UR15, PT ;  /* 0x0000000f04007c0c */ /* 0x000fe2000bfa6270 */
[----:B------:R-:W-:Y:S01]  /*11860*/  IMAD.X R141, R135, 0x1, R3, P0 ;  /* 0x00000001878d7824 */ /* 0x000fe200000e0603 */
[----:B------:R-:W-:Y:S01]  /*11870*/  PRMT R4, R7, 0x9910, RZ ;  /* 0x0000991007047816 */ /* 0x000fe200000000ff */
[----:B------:R1:W-:Y:S01]  /*11880*/  @P6 STG.E.U8 desc[UR24][R172.64], R7 ;  /* 0x00000007ac006986 */ /* 0x0003e2000c101118 */
[----:B---3--:R-:W-:-:S02]  /*11890*/  ISETP.LT.AND P6, PT, R169, UR22, !P3 ;  /* 0x00000016a9007c0c */ /* 0x008fc4000dfc1270 */
[----:B-----5:R-:W-:Y:S01]  /*118a0*/  ISETP.LT.AND P3, PT, R179, UR20, !P3 ;  /* 0x00000014b3007c0c */ /* 0x020fe2000df61270 */
[----:B------:R-:W-:Y:S01]  /*118b0*/  @P2 STG.E.U8 desc[UR24][R170.64], R71 ;  /* 0x00000047aa002986 */ /* 0x000fe2000c101118 */
[----:B------:R-:W-:Y:S02]  /*118c0*/  IADD3 R134, P0, PT, R168, R2, RZ ;  /* 0x00000002a8867210 */ /* 0x000fe40007f1e0ff */
[----:B------:R-:W-:Y:S02]  /*118d0*/  ISETP.LT.AND P2, PT, R169, UR18, !P1 ;  /* 0x00000012a9007c0c */ /* 0x000fe4000cf41270 */
[----:B0-----:R-:W-:Y:S01]  /*118e0*/  SHF.R.S32.HI R5, RZ, 0x8, R4 ;  /* 0x00000008ff057819 */ /* 0x001fe20000011404 */
[----:B------:R-:W-:Y:S01]  /*118f0*/  IMAD.X R135, R178, 0x1, R132, P0 ;  /* 0x00000001b2877824 */ /* 0x000fe200000e0684 */
[----:B------:R-:W-:Y:S01]  /*11900*/  ISETP.GE.AND P0, PT, R184, UR15, PT ;  /* 0x0000000fb8007c0c */ /* 0x000fe2000bf06270 */
[----:B-1----:R-:W-:Y:S01]  /*11910*/  IMAD.MOV.U32 R7, RZ, RZ, R6 ;  /* 0x000000ffff077224 */ /* 0x002fe200078e0006 */
[----:B------:R-:W-:Y:S01]  /*11920*/  ISETP.LT.AND P1, PT, R179, UR12, !P1 ;  /* 0x0000000cb3007c0c */ /* 0x000fe2000cf21270 */
[----:B------:R0:W-:Y:S01]  /*11930*/  @P6 STG.E.U8 desc[UR24][R166.64], R5 ;  /* 0x00000005a6006986 */ /* 0x0001e2000c101118 */
[----:B------:R-:W-:Y:S01]  /*11940*/  F2FP.SATFINITE.E4M3.F32.PACK_AB_MERGE_C R9, R9, R8, RZ ;  /* 0x000000080909723e */ /* 0x000fe200048070ff */
[----:B------:R-:W-:Y:S01]  /*11950*/  VIADD R4, R0, 0x8 ;  /* 0x0000000800047836 */ /* 0x000fe20000000000 */
[----:B------:R-:W-:Y:S01]  /*11960*/  SHF.R.S32.HI R7, RZ, 0x8, R7 ;  /* 0x00000008ff077819 */ /* 0x000fe20000011407 */
[----:B------:R-:W-:Y:S01]  /*11970*/  VIADD R8, R168, UR32 ;  /* 0x00000020a8087c36 */ /* 0x000fe20008000000 */
[----:B------:R-:W-:Y:S01]  /*11980*/  PRMT R69, R9, 0x9910, RZ ;  /* 0x0000991009457816 */ /* 0x000fe200000000ff */
[----:B------:R-:W1:Y:S01]  /*11990*/  LDCU UR12, c[0x0][0x398] ;  /* 0x00007300ff0c77ac */ /* 0x000e620008000800 */
[----:B------:R-:W-:Y:S01]  /*119a0*/  ISETP.GE.AND P6, PT, R4, UR15, PT ;  /* 0x0000000f04007c0c */ /* 0x000fe2000bfc6270 */
[----:B------:R-:W-:Y:S01]  /*119b0*/  @P3 STG.E.U8 desc[UR24][R164.64], R7 ;  /* 0x00000007a4003986 */ /* 0x000fe2000c101118 */
[----:B------:R-:W-:Y:S01]  /*119c0*/  ISETP.LT.AND P3, PT, R169, UR10, !P0 ;  /* 0x0000000aa9007c0c */ /* 0x000fe2000c761270 */
[----:B------:R-:W-:Y:S01]  /*119d0*/  VIADD R4, R0, 0x9 ;  /* 0x0000000900047836 */ /* 0x000fe20000000000 */
[----:B------:R-:W-:Y:S01]  /*119e0*/  F2FP.SATFINITE.E4M3.F32.PACK_AB_MERGE_C R73, R73, R72, RZ ;  /* 0x000000484949723e */ /* 0x000fe200048070ff */
[----:B------:R2:W-:Y:S01]  /*119f0*/  @P2 STG.E.U8 desc[UR24][R160.64], R9 ;  /* 0x00000009a0002986 */ /* 0x0005e2000c101118 */
[----:B------:R-:W-:Y:S01]  /*11a00*/  SHF.R.S32.HI R69, RZ, 0x8, R69 ;  /* 0x00000008ff457819 */ /* 0x000fe20000011445 */
[----:B------:R-:W3:Y:S01]  /*11a10*/  LDCU UR10, c[0x0][0x398] ;  /* 0x00007300ff0a77ac */ /* 0x000ee20008000800 */
[----:B------:R-:W-:Y:S01]  /*11a20*/  ISETP.GE.AND P2, PT, R4, UR15, PT ;  /* 0x0000000f04007c0c */ /* 0x000fe2000bf46270 */
[----:B------:R-:W-:Y:S01]  /*11a30*/  @P1 STG.E.U8 desc[UR24][R162.64], R73 ;  /* 0x00000049a2001986 */ /* 0x000fe2000c101118 */
[----:B------:R-:W-:-:S02]  /*11a40*/  IADD3 R4, P1, PT, R168, R133, RZ ;  /* 0x00000085a8047210 */ /* 0x000fc40007f3e0ff */
[----:B------:R-:W-:Y:S02]  /*11a50*/  SHF.R.S32.HI R70, RZ, 0x1f, R8 ;  /* 0x0000001fff467819 */ /* 0x000fe40000011408 */
[----:B------:R-:W-:Y:S01]  /*11a60*/  F2FP.SATFINITE.E4M3.F32.PACK_AB_MERGE_C R11, R11, R10, RZ ;  /* 0x0000000a0b0b723e */ /* 0x000fe200048070ff */
[----:B------:R5:W-:Y:S01]  /*11a70*/  @P3 STG.E.U8 desc[UR24][R158.64], R69 ;  /* 0x000000459e003986 */ /* 0x000be2000c101118 */
[----:B------:R-:W-:Y:S01]  /*11a80*/  IADD3 R6, P3, PT, R8, R2, RZ ;  /* 0x0000000208067210 */ /* 0x000fe20007f7e0ff */
[----:B0-----:R-:W-:Y:S01]  /*11a90*/  IMAD.X R5, R178, 0x1, R3, P1 ;  /* 0x00000001b2057824 */ /* 0x001fe200008e0603 */
[----:B------:R-:W-:Y:S01]  /*11aa0*/  ISETP.LT.AND P1, PT, R179, UR4, !P0 ;  /* 0x00000004b3007c0c */ /* 0x000fe2000c721270 */
[----:B------:R-:W0:Y:S01]  /*11ab0*/  LDCU UR4, c[0x0][0x398] ;  /* 0x00007300ff0477ac */ /* 0x000e220008000800 */
[----:B--2---:R-:W-:Y:S01]  /*11ac0*/  PRMT R9, R73, 0x9910, RZ ;  /* 0x0000991049097816 */ /* 0x004fe200000000ff */
[----:B------:R-:W-:Y:S01]  /*11ad0*/  IMAD.X R7, R70, 0x1, R132, P3 ;  /* 0x0000000146077824 */ /* 0x000fe200018e0684 */
[----:B------:R-:W-:Y:S01]  /*11ae0*/  ISETP.LT.AND P3, PT, R169, UR34, !P4 ;  /* 0x00000022a9007c0c */ /* 0x000fe2000e761270 */
[----:B------:R-:W-:Y:S01]  /*11af0*/  VIADD R10, R0, 0xb ;  /* 0x0000000b000a7836 */ /* 0x000fe20000000000 */
[----:B------:R-:W-:Y:S01]  /*11b00*/  ISETP.LT.AND P4, PT, R179, UR6, !P4 ;  /* 0x00000006b3007c0c */ /* 0x000fe2000e781270 */
[----:B------:R-:W2:Y:S01]  /*11b10*/  LDCU UR6, c[0x0][0x398] ;  /* 0x00007300ff0677ac */ /* 0x000ea20008000800 */
[----:B------:R-:W-:-:S02]  /*11b20*/  SHF.R.S32.HI R9, RZ, 0x8, R9 ;  /* 0x00000008ff097819 */ /* 0x000fc40000011409 */
[----:B------:R-:W-:Y:S02]  /*11b30*/  ISETP.GE.AND P0, PT, R68, UR15, PT ;  /* 0x0000000f44007c0c */ /* 0x000fe4000bf06270 */
[----:B------:R-:W-:Y:S01]  /*11b40*/  PRMT R68, R11, 0x9910, RZ ;  /* 0x000099100b447816 */ /* 0x000fe200000000ff */
[----:B------:R1:W-:Y:S01]  /*11b50*/  @P1 STG.E.U8 desc[UR24][R150.64], R9 ;  /* 0x0000000996001986 */ /* 0x0003e2000c101118 */
[----:B------:R-:W-:Y:S02]  /*11b60*/  F2FP.SATFINITE.E4M3.F32.PACK_AB_MERGE_C R75, R75, R74, RZ ;  /* 0x0000004a4b4b723e */ /* 0x000fe400048070ff */
[----:B------:R-:W-:Y:S01]  /*11b70*/  ISETP.LT.AND P1, PT, R169, UR9, !P5 ;  /* 0x00000009a9007c0c */ /* 0x000fe2000ef21270 */
[----:B------:R2:W-:Y:S01]  /*11b80*/  @P3 STG.E.U8 desc[UR24][R156.64], R11 ;  /* 0x0000000b9c003986 */ /* 0x0005e2000c101118 */
[----:B------:R-:W-:Y:S01]  /*11b90*/  ISETP.GE.AND P3, PT, R10, UR15, PT ;  /* 0x0000000f0a007c0c */ /* 0x000fe2000bf66270 */
[----:B------:R-:W4:Y:S01]  /*11ba0*/  LDCU UR9, c[0x0][0x398] ;  /* 0x00007300ff0977ac */ /* 0x000f220008000800 */
[----:B------:R-:W-:Y:S01]  /*11bb0*/  IMAD.MOV.U32 R10, RZ, RZ, R68 ;  /* 0x000000ffff0a7224 */ /* 0x000fe200078e0044 */
[----:B-----5:R-:W-:Y:S01]  /*11bc0*/  PRMT R69, R75, 0x9910, RZ ;  /* 0x000099104b457816 */ /* 0x020fe200000000ff */
[----:B------:R-:W-:Y:S01]  /*11bd0*/  @P4 STG.E.U8 desc[UR24][R154.64], R75 ;  /* 0x0000004b9a004986 */ /* 0x000fe2000c101118 */
[----:B0-----:R-:W-:Y:S01]  /*11be0*/  ISETP.LT.AND P5, PT, R179, UR4, !P5 ;  /* 0x00000004b3007c0c */ /* 0x001fe2000efa1270 */
[----:B------:R-:W0:Y:S01]  /*11bf0*/  LDCU UR4, c[0x0][0x398] ;  /* 0x00007300ff0477ac */ /* 0x000e220008000800 */
[----:B-1----:R-:W-:Y:S01]  /*11c00*/  SHF.R.S32.HI R9, RZ, 0x8, R10 ;  /* 0x00000008ff097819 */ /* 0x002fe2000001140a */
[----:B------:R-:W-:Y:S01]  /*11c10*/  IMAD.MOV.U32 R10, RZ, RZ, R69 ;  /* 0x000000ffff0a7224 */ /* 0x000fe200078e0045 */
[----:B---3--:R-:W-:Y:S01]  /*11c20*/  ISETP.LT.AND P4, PT, R169, UR10, !P6 ;  /* 0x0000000aa9007c0c */ /* 0x008fe2000f781270 */
[C---:B------:R-:W-:Y:S01]  /*11c30*/  VIADD R68, R0.reuse, 0xc ;  /* 0x0000000c00447836 */ /* 0x040fe20000000000 */
[----:B--2---:R-:W-:Y:S01]  /*11c40*/  ISETP.LT.AND P6, PT, R179, UR6, !P6 ;  /* 0x00000006b3007c0c */ /* 0x004fe2000f7c1270 */
[----:B------:R1:W-:Y:S01]  /*11c50*/  @P1 STG.E.U8 desc[UR24][R152.64], R9 ;  /* 0x0000000998001986 */ /* 0x0003e2000c101118 */
[----:B------:R-:W-:Y:S01]  /*11c60*/  SHF.R.S32.HI R11, RZ, 0x8, R10 ;  /* 0x00000008ff0b7819 */ /* 0x000fe2000001140a */
[----:B------:R-:W2:Y:S01]  /*11c70*/  LDCU UR6, c[0x0][0x398] ;  /* 0x00007300ff0677ac */ /* 0x000ea20008000800 */
[----:B------:R-:W-:Y:S01]  /*11c80*/  F2FP.SATFINITE.E4M3.F32.PACK_AB_MERGE_C R13, R13, R12, RZ ;  /* 0x0000000c0d0d723e */ /* 0x000fe200048070ff */
[----:B------:R-:W-:Y:S01]  /*11c90*/  VIADD R10, R0, 0xd ;  /* 0x0000000d000a7836 */ /* 0x000fe20000000000 */
[----:B------:R-:W-:Y:S01]  /*11ca0*/  F2FP.SATFINITE.E4M3.F32.PACK_AB_MERGE_C R77, R77, R76, RZ ;  /* 0x0000004c4d4d723e */ /* 0x000fe200048070ff */
[----:B------:R-:W-:Y:S01]  /*11cb0*/  @P5 STG.E.U8 desc[UR24][R144.64], R11 ;  /* 0x0000000b90005986 */ /* 0x000fe2000c101118 */
[----:B----4-:R-:W-:Y:S01]  /*11cc0*/  ISETP.LT.AND P5, PT, R169, UR9, !P2 ;  /* 0x00000009a9007c0c */ /* 0x010fe2000d7a1270 */
[----:B------:R-:W3:Y:S01]  /*11cd0*/  LDCU UR9, c[0x0][0x398] ;  /* 0x00007300ff0977ac */ /* 0x000ee20008000800 */
[----:B------:R-:W-:Y:S01]  /*11ce0*/  ISETP.GE.AND P1, PT, R68, UR15, PT ;  /* 0x0000000f44007c0c */ /* 0x000fe2000bf26270 */
[----:B------:R4:W-:Y:S01]  /*11cf0*/  @P4 STG.E.U8 desc[UR24][R148.64], R13 ;  /* 0x0000000d94004986 */ /* 0x0009e2000c101118 */
[----:B------:R-:W-:Y:S01]  /*11d00*/  PRMT R69, R13, 0x9910, RZ ;  /* 0x000099100d457816 */ /* 0x000fe200000000ff */
[----:B------:R-:W-:Y:S01]  /*11d10*/  VIADD R68, R8, UR32 ;  /* 0x0000002008447c36 */ /* 0x000fe20008000000 */
[----:B------:R-:W-:Y:S01]  /*11d20*/  ISETP.GE.AND P4, PT, R10, UR15, PT ;  /* 0x0000000f0a007c0c */ /* 0x000fe2000bf86270 */
[----:B------:R-:W-:Y:S01]  /*11d30*/  @P6 STG.E.U8 desc[UR24][R146.64], R77 ;  /* 0x0000004d92006986 */ /* 0x000fe2000c101118 */
[----:B------:R-:W-:Y:S01]  /*11d40*/  IADD3 R8, P6, PT, R8, R133, RZ ;  /* 0x0000008508087210 */ /* 0x000fe20007fde0ff */
[----:B------:R-:W5:Y:S01]  /*11d50*/  LDCU UR10, c[0x0][0x398] ;  /* 0x00007300ff0a77ac */ /* 0x000f620008000800 */
[----:B------:R-:W-:Y:S01]  /*11d60*/  SHF.R.S32.HI R69, RZ, 0x8, R69 ;  /* 0x00000008ff457819 */ /* 0x000fe20000011445 */
[----:B------:R-:W-:Y:S01]  /*11d70*/  VIADD R12, R0, 0xe ;  /* 0x0000000e000c7836 */ /* 0x000fe20000000000 */
[----:B------:R-:W-:Y:S01]  /*11d80*/  SHF.R.S32.HI R71, RZ, 0x1f, R68 ;  /* 0x0000001fff477819 */ /* 0x000fe20000011444 */
[----:B-1----:R-:W-:Y:S01]  /*11d90*/  IMAD.X R9, R70, 0x1, R3, P6 ;  /* 0x0000000146097824 */ /* 0x002fe200030e0603 */
[----:B------:R-:W-:Y:S01]  /*11da0*/  IADD3 R10, P6, PT, R68, R2, RZ ;  /* 0x00000002440a7210 */ /* 0x000fe20007fde0ff */
[----:B------:R1:W-:Y:S01]  /*11db0*/  @P5 STG.E.U8 desc[UR24][R142.64], R69 ;  /* 0x000000458e005986 */ /* 0x0003e2000c101118 */
[----:B0-----:R-:W-:Y:S01]  /*11dc0*/  ISETP.LT.AND P5, PT, R179, UR4, !P2 ;  /* 0x00000004b3007c0c */ /* 0x001fe2000d7a1270 */
[----:B------:R-:W0:Y:S01]  /*11dd0*/  LDCU UR4, c[0x0][0x398] ;  /* 0x00007300ff0477ac */ /* 0x000e220008000800 */
[----:B----4-:R-:W-:Y:S01]  /*11de0*/  PRMT R13, R77, 0x9910, RZ ;  /* 0x000099104d0d7816 */ /* 0x010fe200000000ff */
[----:B------:R-:W-:Y:S01]  /*11df0*/  IMAD.X R11, R71, 0x1, R132, P6 ;  /* 0x00000001470b7824 */ /* 0x000fe200030e0684 */
[----:B--2---:R-:W-:Y:S01]  /*11e00*/  ISETP.LT.AND P6, PT, R169, UR6, !P0 ;  /* 0x00000006a9007c0c */ /* 0x004fe2000c7c1270 */
[----:B------:R-:W2:Y:S01]  /*11e10*/  LDCU UR6, c[0x0][0x398] ;  /* 0x00007300ff0677ac */ /* 0x000ea20008000800 */
[----:B------:R-:W-:-:S02]  /*11e20*/  SHF.R.S32.HI R13, RZ, 0x8, R13 ;  /* 0x00000008ff0d7819 */ /* 0x000fc4000001140d */
[----:B---3--:R-:W-:Y:S01]  /*11e30*/  ISETP.LT.AND P0, PT, R179, UR9, !P0 ;  /* 0x00000009b3007c0c */ /* 0x008fe2000c701270 */
[----:B------:R-:W3:Y:S01]  /*11e40*/  LDCU UR9, c[0x0][0x398] ;  /* 0x00007300ff0977ac */ /* 0x000ee20008000800 */
[----:B------:R-:W-:Y:S01]  /*11e50*/  F2FP.SATFINITE.E4M3.F32.PACK_AB_MERGE_C R15, R15, R14, RZ ;  /* 0x0000000e0f0f723e */ /* 0x000fe200048070ff */
[----:B------:R-:W-:Y:S01]  /*11e60*/  VIADD R14, R0, 0x11 ;  /* 0x00000011000e7836 */ /* 0x000fe20000000000 */
[----:B------:R-:W-:Y:S01]  /*11e70*/  F2FP.SATFINITE.E4M3.F32.PACK_AB_MERGE_C R79, R79, R78, RZ ;  /* 0x0000004e4f4f723e */ /* 0x000fe200048070ff */
[----:B------:R4:W-:Y:S01]  /*11e80*/  @P5 STG.E.U8 desc[UR24][R138.64], R13 ;  /* 0x0000000d8a005986 */ /* 0x0009e2000c101118 */
[----:B------:R-:W-:Y:S01]  /*11e90*/  ISETP.GE.AND P2, PT, R12, UR15, PT ;  /* 0x0000000f0c007c0c */ /* 0x000fe2000bf46270 */
[----:B------:R-:W-:Y:S01]  /*11ea0*/  VIADD R12, R0, 0xf ;  /* 0x0000000f000c7836 */ /* 0x000fe20000000000 */
[----:B-1----:R-:W-:Y:S01]  /*11eb0*/  PRMT R69, R15, 0x9910, RZ ;  /* 0x000099100f457816 */ /* 0x002fe200000000ff */
[----:B------:R1:W-:Y:S01]  /*11ec0*/  @P6 STG.E.U8 desc[UR24][R136.64], R15 ;  /* 0x0000000f88006986 */ /* 0x0003e2000c101118 */
[----:B-----5:R-:W-:Y:S01]  /*11ed0*/  ISETP.LT.AND P6, PT, R169, UR10, !P3 ;  /* 0x0000000aa9007c0c */ /* 0x020fe2000dfc1270 */
[----:B------:R-:W5:Y:S01]  /*11ee0*/  LDCU UR10, c[0x0][0x398] ;  /* 0x00007300ff0a77ac */ /* 0x000f620008000800 */
[----:B0-----:R-:W-:Y:S01]  /*11ef0*/  ISETP.LT.AND P3, PT, R179, UR4, !P3 ;  /* 0x00000004b3007c0c */ /* 0x001fe2000df61270 */
[----:B------:R-:W-:Y:S01]  /*11f00*/  @P0 STG.E.U8 desc[UR24][R140.64], R79 ;  /* 0x0000004f8c000986 */ /* 0x000fe2000c101118 */
[----:B------:R-:W-:Y:S01]  /*11f10*/  ISETP.GE.AND P5, PT, R12, UR15, PT ;  /* 0x0000000f0c007c0c */ /* 0x000fe2000bfa6270 */
[----:B------:R-:W0:Y:S01]  /*11f20*/  LDCU UR4, c[0x0][0x39c] ;  /* 0x00007380ff0477ac */ /* 0x000e220008000800 */
[----:B--2---:R-:W-:Y:S01]  /*11f30*/  ISETP.LT.AND P0, PT, R169, UR6, !P1 ;  /* 0x00000006a9007c0c */ /* 0x004fe2000cf01270 */
[----:B------:R-:W-:Y:S01]  /*11f40*/  VIADD R12, R0, 0x10 ;  /* 0x00000010000c7836 */ /* 0x000fe20000000000 */
[----:B----4-:R-:W-:Y:S01]  /*11f50*/  PRMT R13, R79, 0x9910, RZ ;  /* 0x000099104f0d7816 */ /* 0x010fe200000000ff */
[----:B------:R-:W2:Y:S01]  /*11f60*/  LDCU UR6, c[0x0][0x398] ;  /* 0x00007300ff0677ac */ /* 0x000ea20008000800 */
[----:B------:R-:W-:-:S02]  /*11f70*/  SHF.R.S32.HI R69, RZ, 0x8, R69 ;  /* 0x00000008ff457819 */ /* 0x000fc40000011445 */
[----:B------:R-:W-:Y:S01]  /*11f80*/  F2FP.SATFINITE.E4M3.F32.PACK_AB_MERGE_C R17, R17, R16, RZ ;  /* 0x000000101111723e */ /* 0x000fe200048070ff */
[----:B-1----:R-:W-:Y:S01]  /*11f90*/  IMAD.MOV.U32 R15, RZ, RZ, R13 ;  /* 0x000000ffff0f7224 */ /* 0x002fe200078e000d */
[----:B---3--:R-:W-:Y:S01]  /*11fa0*/  ISETP.LT.AND P1, PT, R179, UR9, !P1 ;  /* 0x00000009b3007c0c */ /* 0x008fe2000cf21270 */
[----:B------:R-:W-:Y:S01]  /*11fb0*/  @P6 STG.E.U8 desc[UR24][R134.64], R69 ;  /* 0x0000004586006986 */ /* 0x000fe2000c101118 */
[----:B------:R-:W-:Y:S01]  /*11fc0*/  ISETP.GE.AND P6, PT, R12, UR15, PT ;  /* 0x0000000f0c007c0c */ /* 0x000fe2000bfc6270 */
[----:B------:R-:W1:Y:S01]  /*11fd0*/  LDCU UR9, c[0x0][0x398] ;  /* 0x00007300ff0977ac */ /* 0x000e620008000800 */
[----:B------:R-:W-:Y:S02]  /*11fe0*/  SHF.R.S32.HI R15, RZ, 0x8, R15 ;  /* 0x00000008ff0f7819 */ /* 0x000fe4000001140f */
[----:B------:R-:W-:Y:S02]  /*11ff0*/  PRMT R16, R17, 0x9910, RZ ;  /* 0x0000991011107816 */ /* 0x000fe400000000ff */
[----:B------:R-:W-:Y:S01]  /*12000*/  F2FP.SATFINITE.E4M3.F32.PACK_AB_MERGE_C R81, R81, R80, RZ ;  /* 0x000000505151723e */ /* 0x000fe200048070ff */
[----:B------:R3:W-:Y:S01]  /*12010*/  @P3 STG.E.U8 desc[UR24][R4.64], R15 ;  /* 0x0000000f04003986 */ /* 0x0007e2000c101118 */
[C---:B------:R-:W-:Y:S01]  /*12020*/  IADD3 R12, P3, PT, R68.reuse, R133, RZ ;  /* 0x00000085440c7210 */ /* 0x040fe20007f7e0ff */
[----:B------:R-:W-:Y:S01]  /*12030*/  VIADD R68, R68, UR32 ;  /* 0x0000002044447c36 */ /* 0x000fe20008000000 */
[----:B------:R-:W-:Y:S01]  /*12040*/  F2FP.SATFINITE.E4M3.F32.PACK_AB_MERGE_C R19, R19, R18, RZ ;  /* 0x000000121313723e */ /* 0x000fe200048070ff */
[----:B------:R4:W-:Y:S01]  /*12050*/  @P0 STG.E.U8 desc[UR24][R6.64], R17 ;  /* 0x0000001106000986 */ /* 0x0009e2000c101118 */
[----:B0-----:R-:W-:Y:S01]  /*12060*/  ISETP.GE.AND P0, PT, R14, UR4, PT ;  /* 0x000000040e007c0c */ /* 0x001fe2000bf06270 */
[----:B------:R-:W-:Y:S01]  /*12070*/  IMAD.X R13, R71, 0x1, R3, P3 ;  /* 0x00000001470d7824 */ /* 0x000fe200018e0603 */
[----:B-----5:R-:W-:Y:S01]  /*12080*/  ISETP.LT.AND P3, PT, R169, UR10, !P4 ;  /* 0x0000000aa9007c0c */ /* 0x020fe2000e761270 */
[----:B------:R-:W0:Y:S01]  /*12090*/  LDCU UR4, c[0x0][0x39c] ;  /* 0x00007380ff0477ac */ /* 0x000e220008000800 */
[----:B------:R-:W-:Y:S01]  /*120a0*/  ISETP.LT.AND P4, PT, R179, UR12, !P4 ;  /* 0x0000000cb3007c0c */ /* 0x000fe2000e781270 */
[----:B------:R5:W-:Y:S01]  /*120b0*/  @P1 STG.E.U8 desc[UR24][R8.64], R81 ;  /* 0x0000005108001986 */ /* 0x000be2000c101118 */
[----:B------:R-:W-:Y:S01]  /*120c0*/  SHF.R.S32.HI R14, RZ, 0x1f, R68 ;  /* 0x0000001fff0e7819 */ /* 0x000fe20000011444 */
[----:B---3--:R-:W-:Y:S01]  /*120d0*/  IMAD.MOV.U32 R4, RZ, RZ, R16 ;  /* 0x000000ffff047224 */ /* 0x008fe200078e0010 */
[----:B------:R-:W-:Y:S01]  /*120e0*/  PRMT R15, R81, 0x9910, RZ ;  /* 0x00009910510f7816 */ /* 0x000fe200000000ff */
[----:B------:R-:W3:Y:S01]  /*120f0*/  LDCU UR10, c[0x0][0x398] ;  /* 0x00007300ff0a77ac */ /* 0x000ee20008000800 */
[----:B------:R-:W-:-:S02]  /*12100*/  F2FP.SATFINITE.E4M3.F32.PACK_AB_MERGE_C R83, R83, R82, RZ ;  /* 0x000000525353723e */ /* 0x000fc400048070ff */
[----:B----4-:R-:W-:Y:S01]  /*12110*/  SHF.R.S32.HI R7, RZ, 0x8, R4 ;  /* 0x00000008ff077819 */ /* 0x010fe20000011404 */
[----:B------:R-:W4:Y:S01]  /*12120*/  LDCU UR12, c[0x0][0x398] ;  /* 0x00007300ff0c77ac */ /* 0x000f220008000800 */
[----:B------:R-:W-:Y:S02]  /*12130*/  IADD3 R4, P1, PT, R68, R2, RZ ;  /* 0x0000000244047210 */ /* 0x000fe40007f3e0ff */
[----:B------:R-:W-:Y:S01]  /*12140*/  SHF.R.S32.HI R15, RZ, 0x8, R15 ;  /* 0x00000008ff0f7819 */ /* 0x000fe2000001140f */
[----:B------:R3:W-:Y:S01]  /*12150*/  @P3 STG.E.U8 desc[UR24][R10.64], R7 ;  /* 0x000000070a003986 */ /* 0x0007e2000c101118 */
[----:B--2---:R-:W-:Y:S01]  /*12160*/  ISETP.LT.AND P3, PT, R169, UR6, !P2 ;  /* 0x00000006a9007c0c */ /* 0x004fe2000d761270 */
[----:B-----5:R-:W-:Y:S01]  /*12170*/  VIADD R8, R0, 0x12 ;  /* 0x0000001200087836 */ /* 0x020fe20000000000 */
[----:B-1----:R-:W-:Y:S01]  /*12180*/  ISETP.LT.AND P2, PT, R179, UR9, !P2 ;  /* 0x00000009b3007c0c */ /* 0x002fe2000d741270 */
[----:B------:R-:W-:Y:S01]  /*12190*/  IMAD.X R5, R14, 0x1, R132, P1 ;  /* 0x000000010e057824 */ /* 0x000fe200008e0684 */
[----:B------:R1:W-:Y:S01]  /*121a0*/  @P4 STG.E.U8 desc[UR24][R12.64], R15 ;  /* 0x0000000f0c004986 */ /* 0x0003e2000c101118 */
[----:B------:R-:W-:Y:S01]  /*121b0*/  IADD3 R6, P4, PT, R68, R133, RZ ;  /* 0x0000008544067210 */ /* 0x000fe20007f9e0ff */
[----:B------:R-:W2:Y:S01]  /*121c0*/  LDCU UR6, c[0x0][0x39c] ;  /* 0x00007380ff0677ac */ /* 0x000ea20008000800 */
[----:B0-----:R-:W-:Y:S01]  /*121d0*/  ISETP.GE.AND P1, PT, R8, UR4, PT ;  /* 0x0000000408007c0c */ /* 0x001fe2000bf26270 */
[----:B------:R-:W-:Y:S01]  /*121e0*/  VIADD R68, R68, UR32 ;  /* 0x0000002044447c36 */ /* 0x000fe20008000000 */
[----:B------:R-:W-:Y:S01]  /*121f0*/  F2FP.SATFINITE.E4M3.F32.PACK_AB_MERGE_C R21, R21, R20, RZ ;  /* 0x000000141515723e */ /* 0x000fe200048070ff */
[----:B------:R-:W0:Y:S01]  /*12200*/  LDCU UR4, c[0x0][0x39c] ;  /* 0x00007380ff0477ac */ /* 0x000e220008000800 */
[----:B---3--:R-:W-:Y:S01]  /*12210*/  IMAD.X R7, R14, 0x1, R3, P4 ;  /* 0x000000010e077824 */ /* 0x008fe200020e0603 */
[----:B------:R-:W-:Y:S01]  /*12220*/  PRMT R11, R19, 0x9910, RZ ;  /* 0x00009910130b7816 */ /* 0x000fe200000000ff */
[----:B------:R3:W-:Y:S01]  /*12230*/  @P3 STG.E.U8 desc[UR24][R4.64], R19 ;  /* 0x0000001304003986 */ /* 0x0007e2000c101118 */
[----:B------:R-:W5:Y:S01]  /*12240*/  LDCU UR9, c[0x0][0x398] ;  /* 0x00007300ff0977ac */ /* 0x000f620008000800 */
[----:B------:R-:W-:Y:S01]  /*12250*/  ISETP.LT.AND P3, PT, R169, UR10, !P5 ;  /* 0x0000000aa9007c0c */ /* 0x000fe2000ef61270 */
[----:B-1----:R-:W-:Y:S01]  /*12260*/  VIADD R12, R0, 0x13 ;  /* 0x00000013000c7836 */ /* 0x002fe20000000000 */
[----:B----4-:R-:W-:Y:S01]  /*12270*/  ISETP.LT.AND P5, PT, R179, UR12, !P5 ;  /* 0x0000000cb3007c0c */ /* 0x010fe2000efa1270 */
[----:B------:R1:W-:Y:S01]  /*12280*/  @P2 STG.E.U8 desc[UR24][R6.64], R83 ;  /* 0x0000005306002986 */ /* 0x0003e2000c101118 */
[----:B------:R-:W-:Y:S01]  /*12290*/  SHF.R.S32.HI R10, RZ, 0x1f, R68 ;  /* 0x0000001fff0a7819 */ /* 0x000fe20000011444 */
[----:B------:R-:W4:Y:S01]  /*122a0*/  LDCU UR10, c[0x0][0x398] ;  /* 0x00007300ff0a77ac */ /* 0x000f220008000800 */
[----:B------:R-:W-:-:S02]  /*122b0*/  IADD3 R8, P2, PT, R68, R2, RZ ;  /* 0x0000000244087210 */ /* 0x000fc40007f5e0ff */
[----:B------:R-:W-:Y:S01]  /*122c0*/  PRMT R13, R83, 0x9910, RZ ;  /* 0x00009910530d7816 */ /* 0x000fe200000000ff */
[----:B------:R-:W4:Y:S01]  /*122d0*/  LDCU UR12, c[0x0][0x398] ;  /* 0x00007300ff0c77ac */ /* 0x000f220008000800 */
[----:B---3--:R-:W-:Y:S01]  /*122e0*/  IADD3 R4, P4, PT, R68, R133, RZ ;  /* 0x0000008544047210 */ /* 0x008fe20007f9e0ff */
[----:B------:R-:W-:Y:S01]  /*122f0*/  IMAD.X R9, R10, 0x1, R132, P2 ;  /* 0x000000010a097824 */ /* 0x000fe200010e0684 */
[----:B------:R-:W-:Y:S01]  /*12300*/  SHF.R.S32.HI R11, RZ, 0x8, R11 ;  /* 0x00000008ff0b7819 */ /* 0x000fe2000001140b */
[----:B------:R-:W-:Y:S01]  /*12310*/  VIADD R68, R68, UR32 ;  /* 0x0000002044447c36 */ /* 0x000fe20008000000 */
[----:B------:R-:W-:Y:S01]  /*12320*/  SHF.R.S32.HI R13, RZ, 0x8, R13 ;  /* 0x00000008ff0d7819 */ /* 0x000fe2000001140d */
[----:B------:R-:W-:Y:S01]  /*12330*/  IMAD.X R5, R10, 0x1, R3, P4 ;  /* 0x000000010a057824 */ /* 0x000fe200020e0603 */
[----:B0-----:R-:W-:Y:S01]  /*12340*/  ISETP.GE.AND P2, PT, R12, UR4, PT ;  /* 0x000000040c007c0c */ /* 0x001fe2000bf46270 */
[C---:B-1----:R-:W-:Y:S01]  /*12350*/  VIADD R7, R0.reuse, 0x14 ;  /* 0x0000001400077836 */ /* 0x042fe20000000000 */
[----:B------:R-:W0:Y:S01]  /*12360*/  LDCU UR4, c[0x0][0x39c] ;  /* 0x00007380ff0477ac */ /* 0x000e220008000800 */
[----:B------:R1:W-:Y:S01]  /*12370*/  @P3 STG.E.U8 desc[UR24][R8.64], R11 ;  /* 0x0000000b08003986 */ /* 0x0003e2000c101118 */
[----:B------:R-:W-:Y:S01]  /*12380*/  SHF.R.S32.HI R10, RZ, 0x1f, R68 ;  /* 0x0000001fff0a7819 */ /* 0x000fe20000011444 */
[----:B------:R-:W-:Y:S01]  /*12390*/  VIADD R12, R0, 0x16 ;  /* 0x00000016000c7836 */ /* 0x000fe20000000000 */
[----:B------:R-:W-:Y:S01]  /*123a0*/  IADD3 R6, P4, PT, R68, R2, RZ ;  /* 0x0000000244067210 */ /* 0x000fe20007f9e0ff */
[----:B------:R3:W-:Y:S01]  /*123b0*/  @P5 STG.E.U8 desc[UR24][R4.64], R13 ;  /* 0x0000000d04005986 */ /* 0x0007e2000c101118 */
[----:B--2---:R-:W-:Y:S01]  /*123c0*/  ISETP.GE.AND P3, PT, R7, UR6, PT ;  /* 0x0000000607007c0c */ /* 0x004fe2000bf66270 */
[----:B------:R-:W2:Y:S01]  /*123d0*/  LDCU UR6, c[0x0][0x398] ;  /* 0x00007300ff0677ac */ /* 0x000ea20008000800 */
[----:B-----5:R-:W-:Y:S01]  /*123e0*/  ISETP.LT.AND P5, PT, R169, UR9, !P6 ;  /* 0x00000009a9007c0c */ /* 0x020fe2000f7a1270 */
[----:B------:R-:W-:Y:S01]  /*123f0*/  IMAD.X R7, R10, 0x1, R132, P4 ;  /* 0x000000010a077824 */ /* 0x000fe200020e0684 */
[----:B------:R-:W-:Y:S01]  /*12400*/  ISETP.LT.AND P6, PT, R179, UR14, !P6 ;  /* 0x0000000eb3007c0c */ /* 0x000fe2000f7c1270 */
[----:B------:R-:W5:Y:S01]  /*12410*/  LDCU UR9, c[0x0][0x398] ;  /* 0x00007300ff0977ac */ /* 0x000f620008000800 */
[----:B------:R-:W-:Y:S01]  /*12420*/  F2FP.SATFINITE.E4M3.F32.PACK_AB_MERGE_C R85, R85, R84, RZ ;  /* 0x000000545555723e */ /* 0x000fe200048070ff */
[----:B-1----:R-:W-:Y:S01]  /*12430*/  VIADD R8, R0, 0x15 ;  /* 0x0000001500087836 */ /* 0x002fe20000000000 */
[----:B------:R-:W-:Y:S01]  /*12440*/  PRMT R11, R21, 0x9910, RZ ;  /* 0x00009910150b7816 */ /* 0x000fe200000000ff */
[----:B------:R-:W1:Y:S01]  /*12450*/  LDCU UR14, c[0x0][0x398] ;  /* 0x00007300ff0e77ac */ /* 0x000e620008000800 */
[----:B------:R-:W-:-:S02]  /*12460*/  F2FP.SATFINITE.E4M3.F32.PACK_AB_MERGE_C R23, R23, R22, RZ ;  /* 0x000000161717723e */ /* 0x000fc400048070ff */
[C---:B---3--:R-:W-:Y:S01]  /*12470*/  IADD3 R4, P4, PT, R68.reuse, R133, RZ ;  /* 0x0000008544047210 */ /* 0x048fe20007f9e0ff */
[----:B------:R-:W-:Y:S01]  /*12480*/  VIADD R68, R68, UR32 ;  /* 0x0000002044447c36 */ /* 0x000fe20008000000 */
[----:B------:R-:W-:Y:S01]  /*12490*/  PRMT R13, R85, 0x9910, RZ ;  /* 0x00009910550d7816 */ /* 0x000fe200000000ff */
[----:B------:R-:W-:Y:S01]  /*124a0*/  @P5 STG.E.U8 desc[UR24][R6.64], R21 ;  /* 0x0000001506005986 */ /* 0x000fe2000c101118 */
[----:B----4-:R-:W-:Y:S01]  /*124b0*/  ISETP.LT.AND P5, PT, R169, UR10, !P0 ;  /* 0x0000000aa9007c0c */ /* 0x010fe2000c7a1270 */
[----:B------:R-:W-:Y:S01]  /*124c0*/  IMAD.X R5, R10, 0x1, R3, P4 ;  /* 0x000000010a057824 */ /* 0x000fe200020e0603 */
[----:B0-----:R-:W-:Y:S01]  /*124d0*/  ISETP.GE.AND P4, PT, R8, UR4, PT ;  /* 0x0000000408007c0c */ /* 0x001fe2000bf86270 */
[----:B------:R-:W0:Y:S01]  /*124e0*/  LDCU UR4, c[0x0][0x39c] ;  /* 0x00007380ff0477ac */ /* 0x000e220008000800 */
[----:B------:R-:W-:Y:S02]  /*124f0*/  SHF.R.S32.HI R10, RZ, 0x1f, R68 ;  /* 0x0000001fff0a7819 */ /* 0x000fe40000011444 */
[----:B------:R3:W-:Y:S01]  /*12500*/  @P6 STG.E.U8 desc[UR24][R4.64], R85 ;  /* 0x0000005504006986 */ /* 0x0007e2000c101118 */
[----:B------:R-:W-:Y:S01]  /*12510*/  IADD3 R8, P6, PT, R68, R2, RZ ;  /* 0x0000000244087210 */ /* 0x000fe20007fde0ff */
[----:B------:R-:W4:Y:S01]  /*12520*/  LDCU UR10, c[0x0][0x398] ;  /* 0x00007300ff0a77ac */ /* 0x000f220008000800 */
[----:B--2---:R-:W-:-:S02]  /*12530*/  ISETP.LT.AND P0, PT, R179, UR6, !P0 ;  /* 0x00000006b3007c0c */ /* 0x004fc4000c701270 */
[----:B------:R-:W-:Y:S01]  /*12540*/  SHF.R.S32.HI R11, RZ, 0x8, R11 ;  /* 0x00000008ff0b7819 */ /* 0x000fe2000001140b */
[----:B------:R-:W-:Y:S01]  /*12550*/  IMAD.X R9, R10, 0x1, R132, P6 ;  /* 0x000000010a097824 */ /* 0x000fe200030e0684 */
[----:B------:R-:W-:Y:S01]  /*12560*/  SHF.R.S32.HI R13, RZ, 0x8, R13 ;  /* 0x00000008ff0d7819 */ /* 0x000fe2000001140d */
[----:B------:R-:W2:Y:S01]  /*12570*/  LDCU UR6, c[0x0][0x39c] ;  /* 0x00007380ff0677ac */ /* 0x000ea20008000800 */
[----:B------:R-:W-:Y:S02]  /*12580*/  F2FP.SATFINITE.E4M3.F32.PACK_AB_MERGE_C R87, R87, R86, RZ ;  /* 0x000000565757723e */ /* 0x000fe400048070ff */
[----:B------:R0:W-:Y:S01]  /*12590*/  @P5 STG.E.U8 desc[UR24][R8.64], R11 ;  /* 0x0000000b08005986 */ /* 0x0001e2000c101118 */
[C---:B---3--:R-:W-:Y:S01]  /*125a0*/  IADD3 R4, P6, PT, R68.reuse, R133, RZ ;  /* 0x0000008544047210 */ /* 0x048fe20007fde0ff */
[----:B------:R-:W-:Y:S01]  /*125b0*/  VIADD R68, R68, UR32 ;  /* 0x0000002044447c36 */ /* 0x000fe20008000000 */
[----:B-----5:R-:W-:Y:S01]  /*125c0*/  ISETP.LT.AND P5, PT, R169, UR9, !P1 ;  /* 0x00000009a9007c0c */ /* 0x020fe2000cfa1270 */
[----:B------:R-:W3:Y:S01]  /*125d0*/  LDCU UR9, c[0x0][0x398] ;  /* 0x00007300ff0977ac */ /* 0x000ee20008000800 */
[----:B------:R-:W-:Y:S01]  /*125e0*/  ISETP.LT.AND P1, PT, R179, UR12, !P1 ;  /* 0x0000000cb3007c0c */ /* 0x000fe2000cf21270 */
[----:B------:R-:W-:Y:S01]  /*125f0*/  IMAD.X R5, R10, 0x1, R3, P6 ;  /* 0x000000010a057824 */ /* 0x000fe200030e0603 */
[----:B------:R-:W-:Y:S01]  /*12600*/  SHF.R.S32.HI R10, RZ, 0x1f, R68 ;  /* 0x0000001fff0a7819 */ /* 0x000fe20000011444 */
[----:B------:R-:W5:Y:S01]  /*12610*/  LDCU UR12, c[0x0][0x398] ;  /* 0x00007300ff0c77ac */ /* 0x000f620008000800 */
[----:B------:R-:W-:-:S02]  /*12620*/  F2FP.SATFINITE.E4M3.F32.PACK_AB_MERGE_C R25, R25, R24, RZ ;  /* 0x000000181919723e */ /* 0x000fc400048070ff */
[----:B------:R1:W-:Y:S01]  /*12630*/  @P0 STG.E.U8 desc[UR24][R4.64], R13 ;  /* 0x0000000d04000986 */ /* 0x0003e2000c101118 */
[CC--:B------:R-:W-:Y:S02]  /*12640*/  IADD3 R6, P0, PT, R68.reuse, R2.reuse, RZ ;  /* 0x0000000244067210 */ /* 0x0c0fe40007f1e0ff */
[C---:B0-----:R-:W-:Y:S01]  /*12650*/  IADD3 R8, P6, PT, R68.reuse, R133, RZ ;  /* 0x0000008544087210 */ /* 0x041fe20007fde0ff */
[----:B------:R-:W-:Y:S01]  /*12660*/  VIADD R68, R68, UR32 ;  /* 0x0000002044447c36 */ /* 0x000fe20008000000 */
[----:B------:R-:W-:Y:S01]  /*12670*/  PRMT R11, R23, 0x9910, RZ ;  /* 0x00009910170b7816 */ /* 0x000fe200000000ff */
[----:B------:R-:W-:Y:S01]  /*12680*/  IMAD.X R7, R10, 0x1, R132, P0 ;  /* 0x000000010a077824 */ /* 0x000fe200000e0684 */
[----:B------:R-:W-:Y:S01]  /*12690*/  ISETP.GE.AND P0, PT, R12, UR4, PT ;  /* 0x000000040c007c0c */ /* 0x000fe2000bf06270 */
[----:B------:R-:W0:Y:S01]  /*126a0*/  LDCU UR4, c[0x0][0x39c] ;  /* 0x00007380ff0477ac */ /* 0x000e220008000800 */
[----:B------:R-:W-:Y:S01]  /*126b0*/  IMAD.X R9, R10, 0x1, R3, P6 ;  /* 0x000000010a097824 */ /* 0x000fe200030e0603 */
[----:B------:R-:W-:Y:S01]  /*126c0*/  SHF.R.S32.HI R10, RZ, 0x1f, R68 ;  /* 0x0000001fff0a7819 */ /* 0x000fe20000011444 */
[----:B------:R2:W-:Y:S01]  /*126d0*/  @P5 STG.E.U8 desc[UR24][R6.64], R23 ;  /* 0x0000001706005986 */ /* 0x0005e2000c101118 */
[----:B----4-:R-:W-:Y:S01]  /*126e0*/  ISETP.LT.AND P5, PT, R169, UR10, !P2 ;  /* 0x0000000aa9007c0c */ /* 0x010fe2000d7a1270 */
[----:B------:R-:W-:Y:S01]  /*126f0*/  VIADD R12, R0, 0x17 ;  /* 0x00000017000c7836 */ /* 0x000fe20000000000 */
[----:B-1----:R-:W-:Y:S01]  /*12700*/  ISETP.LT.AND P2, PT, R179, UR14, !P2 ;  /* 0x0000000eb3007c0c */ /* 0x002fe2000d741270 */
[----:B------:R1:W-:Y:S01]  /*12710*/  @P1 STG.E.U8 desc[UR24][R8.64], R87 ;  /* 0x0000005708001986 */ /* 0x0003e2000c101118 */
[----:B------:R-:W-:Y:S01]  /*12720*/  IADD3 R4, P1, PT, R68, R2, RZ ;  /* 0x0000000244047210 */ /* 0x000fe20007f3e0ff */
[----:B------:R-:W4:Y:S01]  /*12730*/  LDCU UR10, c[0x0][0x398] ;  /* 0x00007300ff0a77ac */ /* 0x000f220008000800 */
[----:B------:R-:W-:-:S02]  /*12740*/  PRMT R13, R87, 0x9910, RZ ;  /* 0x00009910570d7816 */ /* 0x000fc400000000ff */
[----:B------:R-:W-:Y:S01]  /*12750*/  SHF.R.S32.HI R11, RZ, 0x8, R11 ;  /* 0x00000008ff0b7819 */ /* 0x000fe2000001140b */
[----:B------:R-:W-:Y:S01]  /*12760*/  IMAD.X R5, R10, 0x1, R132, P1 ;  /* 0x000000010a057824 */ /* 0x000fe200008e0684 */
[----:B------:R-:W-:Y:S01]  /*12770*/  SHF.R.S32.HI R13, RZ, 0x8, R13 ;  /* 0x00000008ff0d7819 */ /* 0x000fe2000001140d */
[----:B------:R-:W4:Y:S01]  /*12780*/  LDCU UR14, c[0x0][0x398] ;  /* 0x00007300ff0e77ac */ /* 0x000f220008000800 */
[C---:B--2---:R-:W-:Y:S01]  /*12790*/  IADD3 R6, P6, PT, R68.reuse, R133, RZ ;  /* 0x0000008544067210 */ /* 0x044fe20007fde0ff */
[----:B------:R-:W-:Y:S01]  /*127a0*/  VIADD R68, R68, UR32 ;  /* 0x0000002044447c36 */ /* 0x000fe20008000000 */
[----:B0-----:R-:W-:Y:S01]  /*127b0*/  ISETP.GE.AND P1, PT, R12, UR4, PT ;  /* 0x000000040c007c0c */ /* 0x001fe2000bf26270 */
[----:B-1----:R-:W-:Y:S01]  /*127c0*/  VIADD R9, R0, 0x18 ;  /* 0x0000001800097836 */ /* 0x002fe20000000000 */
[----:B------:R-:W0:Y:S01]  /*127d0*/  LDCU UR4, c[0x0][0x39c] ;  /* 0x00007380ff0477ac */ /* 0x000e220008000800 */
[----:B------:R-:W-:Y:S01]  /*127e0*/  IMAD.X R7, R10, 0x1, R3, P6 ;  /* 0x000000010a077824 */ /* 0x000fe200030e0603 */
[----:B------:R1:W-:Y:S01]  /*127f0*/  @P5 STG.E.U8 desc[UR24][R4.64], R11 ;  /* 0x0000000b04005986 */ /* 0x0003e2000c101118 */
[----:B------:R-:W-:Y:S01]  /*12800*/  SHF.R.S32.HI R10, RZ, 0x1f, R68 ;  /* 0x0000001fff0a7819 */ /* 0x000fe20000011444 */
[----:B------:R-:W-:Y:S01]  /*12810*/  VIADD R12, R0, 0x1a ;  /* 0x0000001a000c7836 */ /* 0x000fe20000000000 */
[----:B------:R-:W-:Y:S01]  /*12820*/  IADD3 R8, P5, PT, R68, R2, RZ ;  /* 0x0000000244087210 */ /* 0x000fe20007fbe0ff */
[----:B------:R2:W-:Y:S01]  /*12830*/  @P2 STG.E.U8 desc[UR24][R6.64], R13 ;  /* 0x0000000d06002986 */ /* 0x0005e2000c101118 */
[----:B------:R-:W-:Y:S01]  /*12840*/  ISETP.GE.AND P2, PT, R9, UR6, PT ;  /* 0x0000000609007c0c */ /* 0x000fe2000bf46270 */
[----:B------:R-:W4:Y:S01]  /*12850*/  LDCU UR6, c[0x0][0x398] ;  /* 0x00007300ff0677ac */ /* 0x000f220008000800 */
[----:B---3--:R-:W-:Y:S01]  /*12860*/  ISETP.LT.AND P6, PT, R169, UR9, !P3 ;  /* 0x00000009a9007c0c */ /* 0x008fe2000dfc1270 */
[----:B------:R-:W-:Y:S01]  /*12870*/  IMAD.X R9, R10, 0x1, R132, P5 ;  /* 0x000000010a097824 */ /* 0x000fe200028e0684 */
[----:B-----5:R-:W-:Y:S01]  /*12880*/  ISETP.LT.AND P3, PT, R179, UR12, !P3 ;  /* 0x0000000cb3007c0c */ /* 0x020fe2000df61270 */
[----:B------:R-:W3:Y:S01]  /*12890*/  LDCU UR9, c[0x0][0x398] ;  /* 0x00007300ff0977ac */ /* 0x000ee20008000800 */
[----:B------:R-:W-:-:S02]  /*128a0*/  F2FP.SATFINITE.E4M3.F32.PACK_AB_MERGE_C R89, R89, R88, RZ ;  /* 0x000000585959723e */ /* 0x000fc400048070ff */
[C---:B-1----:R-:W-:Y:S01]  /*128b0*/  IADD3 R4, P5, PT, R68.reuse, R133, RZ ;  /* 0x0000008544047210 */ /* 0x042fe20007fbe0ff */
[----:B------:R-:W-:Y:S01]  /*128c0*/  VIADD R68, R68, UR32 ;  /* 0x0000002044447c36 */ /* 0x000fe20008000000 */
[----:B------:R-:W1:Y:S01]  /*128d0*/  LDCU UR12, c[0x0][0x398] ;  /* 0x00007300ff0c77ac */ /* 0x000e620008000800 */
[----:B--2---:R-:W-:Y:S01]  /*128e0*/  VIADD R6, R0, 0x19 ;  /* 0x0000001900067836 */ /* 0x004fe20000000000 */
[----:B------:R-:W-:Y:S01]  /*128f0*/  PRMT R11, R25, 0x9910, RZ ;  /* 0x00009910190b7816 */ /* 0x000fe200000000ff */
[----:B------:R-:W-:Y:S01]  /*12900*/  IMAD.X R5, R10, 0x1, R3, P5 ;  /* 0x000000010a057824 */ /* 0x000fe200028e0603 */
[----:B------:R-:W-:Y:S01]  /*12910*/  SHF.R.S32.HI R10, RZ, 0x1f, R68 ;  /* 0x0000001fff0a7819 */ /* 0x000fe20000011444 */
[----:B------:R-:W-:Y:S01]  /*12920*/  @P6 STG.E.U8 desc[UR24][R8.64], R25 ;  /* 0x0000001908006986 */ /* 0x000fe2000c101118 */
[----:B0-----:R-:W-:Y:S01]  /*12930*/  ISETP.GE.AND P5, PT, R6, UR4, PT ;  /* 0x0000000406007c0c */ /* 0x001fe2000bfa6270 */
[----:B------:R-:W0:Y:S01]  /*12940*/  LDCU UR4, c[0x0][0x39c] ;  /* 0x00007380ff0477ac */ /* 0x000e220008000800 */
[----:B------:R-:W-:Y:S01]  /*12950*/  IADD3 R6, P6, PT, R68, R2, RZ ;  /* 0x0000000244067210 */ /* 0x000fe20007fde0ff */
[----:B------:R2:W-:Y:S01]  /*12960*/  @P3 STG.E.U8 desc[UR24][R4.64], R89 ;  /* 0x0000005904003986 */ /* 0x0005e2000c101118 */
[----:B----4-:R-:W-:Y:S01]  /*12970*/  ISETP.LT.AND P3, PT, R169, UR10, !P4 ;  /* 0x0000000aa9007c0c */ /* 0x010fe2000e761270 */
[----:B------:R-:W4:Y:S01]  /*12980*/  LDCU UR10, c[0x0][0x398] ;  /* 0x00007300ff0a77ac */ /* 0x000f220008000800 */
[----:B------:R-:W-:Y:S01]  /*12990*/  ISETP.LT.AND P4, PT, R179, UR6, !P4 ;  /* 0x00000006b3007c0c */ /* 0x000fe2000e781270 */
[----:B------:R-:W-:Y:S01]  /*129a0*/  IMAD.X R7, R10, 0x1, R132, P6 ;  /* 0x000000010a077824 */ /* 0x000fe200030e0684 */
[----:B------:R-:W-:Y:S01]  /*129b0*/  PRMT R13, R89, 0x9910, RZ ;  /* 0x00009910590d7816 */ /* 0x000fe200000000ff */
[----:B------:R-:W5:Y:S01]  /*129c0*/  LDCU UR6, c[0x0][0x39c] ;  /* 0x00007380ff0677ac */ /* 0x000f620008000800 */
[----:B------:R-:W-:-:S02]  /*129d0*/  SHF.R.S32.HI R11, RZ, 0x8, R11 ;  /* 0x00000008ff0b7819 */ /* 0x000fc4000001140b */
[----:B------:R-:W-:Y:S02]  /*129e0*/  SHF.R.S32.HI R13, RZ, 0x8, R13 ;  /* 0x00000008ff0d7819 */ /* 0x000fe4000001140d */
[----:B------:R-:W-:Y:S02]  /*129f0*/  F2FP.SATFINITE.E4M3.F32.PACK_AB_MERGE_C R27, R27, R26, RZ ;  /* 0x0000001a1b1b723e */ /* 0x000fe400048070ff */
[C---:B--2---:R-:W-:Y:S01]  /*12a00*/  IADD3 R4, P6, PT, R68.reuse, R133, RZ ;  /* 0x0000008544047210 */ /* 0x044fe20007fde0ff */
[----:B------:R-:W-:Y:S01]  /*12a10*/  VIADD R68, R68, UR32 ;  /* 0x0000002044447c36 */ /* 0x000fe20008000000 */
[----:B------:R2:W-:Y:S01]  /*12a20*/  @P3 STG.E.U8 desc[UR24][R6.64], R11 ;  /* 0x0000000b06003986 */ /* 0x0005e2000c101118 */
[----:B-1----:R-:W-:Y:S01]  /*12a30*/  ISETP.LT.AND P3, PT, R179, UR12, !P0 ;  /* 0x0000000cb3007c0c */ /* 0x002fe2000c761270 */
[----:B------:R-:W1:Y:S01]  /*12a40*/  LDCU UR12, c[0x0][0x398] ;  /* 0x00007300ff0c77ac */ /* 0x000e620008000800 */
[----:B------:R-:W-:Y:S01]  /*12a50*/  IMAD.X R5, R10, 0x1, R3, P6 ;  /* 0x000000010a057824 */ /* 0x000fe200030e0603 */
[----:B------:R-:W-:-:S02]  /*12a60*/  SHF.R.S32.HI R10, RZ, 0x1f, R68 ;  /* 0x0000001fff0a7819 */ /* 0x000fc40000011444 */
[----:B------:R-:W-:Y:S02]  /*12a70*/  F2FP.SATFINITE.E4M3.F32.PACK_AB_MERGE_C R91, R91, R90, RZ ;  /* 0x0000005a5b5b723e */ /* 0x000fe400048070ff */
[----:B------:R1:W-:Y:S01]  /*12a80*/  @P4 STG.E.U8 desc[UR24][R4.64], R13 ;  /* 0x0000000d04004986 */ /* 0x0003e2000c101118 */
[----:B---3--:R-:W-:Y:S01]  /*12a90*/  ISETP.LT.AND P4, PT, R169, UR9, !P0 ;  /* 0x00000009a9007c0c */ /* 0x008fe2000c781270 */
[----:B------:R-:W3:Y:S01]  /*12aa0*/  LDCU UR9, c[0x0][0x398] ;  /* 0x00007300ff0977ac */ /* 0x000ee20008000800 */
[CC--:B------:R-:W-:Y:S02]  /*12ab0*/  IADD3 R8, P0, PT, R68.reuse, R2.reuse, RZ ;  /* 0x0000000244087210 */ /* 0x0c0fe40007f1e0ff */
[C---:B--2---:R-:W-:Y:S01]  /*12ac0*/  IADD3 R6, P6, PT, R68.reuse, R133, RZ ;  /* 0x0000008544067210 */ /* 0x044fe20007fde0ff */
[----:B------:R-:W-:Y:S01]  /*12ad0*/  VIADD R68, R68, UR32 ;  /* 0x0000002044447c36 */ /* 0x000fe20008000000 */
[----:B------:R-:W-:Y:S01]  /*12ae0*/  PRMT R11, R27, 0x9910, RZ ;  /* 0x000099101b0b7816 */ /* 0x000fe200000000ff */
[----:B------:R-:W-:Y:S01]  /*12af0*/  IMAD.X R9, R10, 0x1, R132, P0 ;  /* 0x000000010a097824 */ /* 0x000fe200000e0684 */
[----:B0-----:R-:W-:Y:S01]  /*12b00*/  ISETP.GE.AND P0, PT, R12, UR4, PT ;  /* 0x000000040c007c0c */ /* 0x001fe2000bf06270 */
[----:B------:R-:W0:Y:S01]  /*12b10*/  LDCU UR4, c[0x0][0x39c] ;  /* 0x00007380ff0477ac */ /* 0x000e220008000800 */
[----:B------:R-:W-:Y:S01]  /*12b20*/  IMAD.X R7, R10, 0x1, R3, P6 ;  /* 0x000000010a077824 */ /* 0x000fe200030e0603 */
[----:B------:R-:W-:Y:S01]  /*12b30*/  SHF.R.S32.HI R10, RZ, 0x1f, R68 ;  /* 0x0000001fff0a7819 */ /* 0x000fe20000011444 */
[----:B------:R-:W-:Y:S01]  /*12b40*/  VIADD R12, R0, 0x1b ;  /* 0x0000001b000c7836 */ /* 0x000fe20000000000 */
[----:B------:R2:W-:Y:S01]  /*12b50*/  @P4 STG.E.U8 desc[UR24][R8.64], R27 ;  /* 0x0000001b08004986 */ /* 0x0005e2000c101118 */
[----:B----4-:R-:W-:Y:S01]  /*12b60*/  ISETP.LT.AND P4, PT, R169, UR10, !P1 ;  /* 0x0000000aa9007c0c */ /* 0x010fe2000cf81270 */
[----:B------:R-:W4:Y:S01]  /*12b70*/  LDCU UR10, c[0x0][0x398] ;  /* 0x00007300ff0a77ac */ /* 0x000f220008000800 */
[----:B-1----:R-:W-:Y:S01]  /*12b80*/  PRMT R13, R91, 0x9910, RZ ;  /* 0x000099105b0d7816 */ /* 0x002fe200000000ff */
[----:B------:R1:W-:Y:S01]  /*12b90*/  @P3 STG.E.U8 desc[UR24][R6.64], R91 ;  /* 0x0000005b06003986 */ /* 0x0003e2000c101118 */
[----:B------:R-:W-:Y:S01]  /*12ba0*/  ISETP.LT.AND P3, PT, R179, UR14, !P1 ;  /* 0x0000000eb3007c0c */ /* 0x000fe2000cf61270 */
[----:B------:R-:W4:Y:S01]  /*12bb0*/  LDCU UR14, c[0x0][0x398] ;  /* 0x00007300ff0e77ac */ /* 0x000f220008000800 */
[----:B------:R-:W-:-:S02]  /*12bc0*/  IADD3 R4, P1, PT, R68, R2, RZ ;  /* 0x0000000244047210 */ /* 0x000fc40007f3e0ff */
[----:B------:R-:W-:Y:S02]  /*12bd0*/  SHF.R.S32.HI R11, RZ, 0x8, R11 ;  /* 0x00000008ff0b7819 */ /* 0x000fe4000001140b */
[----:B------:R-:W-:Y:S01]  /*12be0*/  SHF.R.S32.HI R13, RZ, 0x8, R13 ;  /* 0x00000008ff0d7819 */ /* 0x000fe2000001140d */
[----:B------:R-:W-:Y:S01]  /*12bf0*/  IMAD.X R5, R10, 0x1, R132, P1 ;  /* 0x000000010a057824 */ /* 0x000fe200008e0684 */
[----:B------:R-:W-:Y:S01]  /*12c00*/  F2FP.SATFINITE.E4M3.F32.PACK_AB_MERGE_C R29, R29, R28, RZ ;  /* 0x0000001c1d1d723e */ /* 0x000fe200048070ff */
[----:B--2---:R-:W-:Y:S01]  /*12c10*/  VIADD R9, R0, 0x1c ;  /* 0x0000001c00097836 */ /* 0x004fe20000000000 */
[----:B0-----:R-:W-:Y:S01]  /*12c20*/  ISETP.GE.AND P1, PT, R12, UR4, PT ;  /* 0x000000040c007c0c */ /* 0x001fe2000bf26270 */
[----:B------:R-:W0:Y:S01]  /*12c30*/  LDCU UR4, c[0x0][0x39c] ;  /* 0x00007380ff0477ac */ /* 0x000e220008000800 */
[C---:B-1----:R-:W-:Y:S01]  /*12c40*/  IADD3 R6, P6, PT, R68.reuse, R133, RZ ;  /* 0x0000008544067210 */ /* 0x042fe20007fde0ff */
[----:B------:R-:W-:Y:S01]  /*12c50*/  VIADD R68, R68, UR32 ;  /* 0x0000002044447c36 */ /* 0x000fe20008000000 */
[----:B------:R1:W-:Y:S01]  /*12c60*/  @P4 STG.E.U8 desc[UR24][R4.64], R11 ;  /* 0x0000000b04004986 */ /* 0x0003e2000c101118 */
[----:B---3--:R-:W-:Y:S01]  /*12c70*/  ISETP.LT.AND P4, PT, R169, UR9, !P2 ;  /* 0x00000009a9007c0c */ /* 0x008fe2000d781270 */
[----:B------:R-:W2:Y:S01]  /*12c80*/  LDCU UR9, c[0x0][0x398] ;  /* 0x00007300ff0977ac */ /* 0x000ea20008000800 */
[----:B------:R-:W-:Y:S01]  /*12c90*/  IMAD.X R7, R10, 0x1, R3, P6 ;  /* 0x000000010a077824 */ /* 0x000fe200030e0603 */
[----:B------:R-:W-:Y:S01]  /*12ca0*/  SHF.R.S32.HI R10, RZ, 0x1f, R68 ;  /* 0x0000001fff0a7819 */ /* 0x000fe20000011444 */
[----:B------:R-:W-:Y:S01]  /*12cb0*/  VIADD R12, R0, 0x1e ;  /* 0x0000001e000c7836 */ /* 0x000fe20000000000 */
[----:B------:R-:W-:Y:S01]  /*12cc0*/  ISETP.LT.AND P6, PT, R179, UR12, !P2 ;  /* 0x0000000cb3007c0c */ /* 0x000fe2000d7c1270 */
[----:B------:R-:W3:Y:S01]  /*12cd0*/  LDCU UR12, c[0x0][0x398] ;  /* 0x00007300ff0c77ac */ /* 0x000ee20008000800 */
[----:B------:R0:W-:Y:S01]  /*12ce0*/  @P3 STG.E.U8 desc[UR24][R6.64], R13 ;  /* 0x0000000d06003986 */ /* 0x0001e2000c101118 */
[----:B------:R-:W-:-:S02]  /*12cf0*/  IADD3 R8, P3, PT, R68, R2, RZ ;  /* 0x0000000244087210 */ /* 0x000fc40007f7e0ff */
[----:B-----5:R-:W-:Y:S01]  /*12d00*/  ISETP.GE.AND P2, PT, R9, UR6, PT ;  /* 0x0000000609007c0c */ /* 0x020fe2000bf46270 */
[----:B------:R-:W5:Y:S01]  /*12d10*/  LDCU UR6, c[0x0][0x398] ;  /* 0x00007300ff0677ac */ /* 0x000f620008000800 */
[----:B------:R-:W-:Y:S01]  /*12d20*/  F2FP.SATFINITE.E4M3.F32.PACK_AB_MERGE_C R93, R93, R92, RZ ;  /* 0x0000005c5d5d723e */ /* 0x000fe200048070ff */
[----:B------:R-:W-:Y:S01]  /*12d30*/  IMAD.X R9, R10, 0x1, R132, P3 ;  /* 0x000000010a097824 */ /* 0x000fe200018e0684 */
[C---:B-1----:R-:W-:Y:S01]  /*12d40*/  IADD3 R4, P3, PT, R68.reuse, R133, RZ ;  /* 0x0000008544047210 */ /* 0x042fe20007f7e0ff */
[----:B------:R-:W-:Y:S01]  /*12d50*/  VIADD R68, R68, UR32 ;  /* 0x0000002044447c36 */ /* 0x000fe20008000000 */
[----:B------:R-:W-:Y:S02]  /*12d60*/  PRMT R11, R29, 0x9910, RZ ;  /* 0x000099101d0b7816 */ /* 0x000fe400000000ff */
[----:B------:R-:W-:Y:S01]  /*12d70*/  @P4 STG.E.U8 desc[UR24][R8.64], R29 ;  /* 0x0000001d08004986 */ /* 0x000fe2000c101118 */
[----:B0-----:R-:W-:Y:S01]  /*12d80*/  VIADD R6, R0, 0x1d ;  /* 0x0000001d00067836 */ /* 0x001fe20000000000 */
[----:B----4-:R-:W-:Y:S01]  /*12d90*/  ISETP.LT.AND P4, PT, R169, UR10, !P5 ;  /* 0x0000000aa9007c0c */ /* 0x010fe2000ef81270 */
[----:B------:R-:W-:Y:S01]  /*12da0*/  IMAD.X R5, R10, 0x1, R3, P3 ;  /* 0x000000010a057824 */ /* 0x000fe200018e0603 */
[----:B------:R-:W-:Y:S01]  /*12db0*/  SHF.R.S32.HI R10, RZ, 0x1f, R68 ;  /* 0x0000001fff0a7819 */ /* 0x000fe20000011444 */
[----:B------:R-:W0:Y:S01]  /*12dc0*/  LDCU UR10, c[0x0][0x398] ;  /* 0x00007300ff0a77ac */ /* 0x000e220008000800 */
[----:B------:R-:W-:-:S02]  /*12dd0*/  ISETP.GE.AND P3, PT, R6, UR4, PT ;  /* 0x0000000406007c0c */ /* 0x000fc4000bf66270 */
[----:B------:R1:W-:Y:S01]  /*12de0*/  @P6 STG.E.U8 desc[UR24][R4.64], R93 ;  /* 0x0000005d04006986 */ /* 0x0003e2000c101118 */
[----:B------:R-:W-:Y:S01]  /*12df0*/  IADD3 R6, P6, PT, R68, R2, RZ ;  /* 0x0000000244067210 */ /* 0x000fe20007fde0ff */
[----:B------:R-:W4:Y:S01]  /*12e00*/  LDCU UR4, c[0x0][0x39c] ;  /* 0x00007380ff0477ac */ /* 0x000f220008000800 */
[----:B-----5:R-:W-:Y:S02]  /*12e10*/  ISETP.LT.AND P5, PT, R179, UR6, !P5 ;  /* 0x00000006b3007c0c */ /* 0x020fe4000efa1270 */
[----:B------:R-:W-:Y:S01]  /*12e20*/  PRMT R13, R93, 0x9910, RZ ;  /* 0x000099105d0d7816 */ /* 0x000fe200000000ff */
[----:B------:R-:W-:Y:S01]  /*12e30*/  IMAD.X R7, R10, 0x1, R132, P6 ;  /* 0x000000010a077824 */ /* 0x000fe200030e0684 */
[----:B------:R-:W-:Y:S01]  /*12e40*/  SHF.R.S32.HI R11, RZ, 0x8, R11 ;  /* 0x00000008ff0b7819 */ /* 0x000fe2000001140b */
[----:B------:R-:W5:Y:S01]  /*12e50*/  LDCU UR6, c[0x0][0x39c] ;  /* 0x00007380ff0677ac */ /* 0x000f620008000800 */
[----:B------:R-:W-:Y:S02]  /*12e60*/  SHF.R.S32.HI R13, RZ, 0x8, R13 ;  /* 0x00000008ff0d7819 */ /* 0x000fe4000001140d */
[----:B------:R-:W-:Y:S01]  /*12e70*/  F2FP.SATFINITE.E4M3.F32.PACK_AB_MERGE_C R31, R31, R30, RZ ;  /* 0x0000001e1f1f723e */ /* 0x000fe200048070ff */
[----:B------:R0:W-:Y:S01]  /*12e80*/  @P4 STG.E.U8 desc[UR24][R6.64], R11 ;  /* 0x0000000b06004986 */ /* 0x0001e2000c101118 */
[C---:B-1----:R-:W-:Y:S01]  /*12e90*/  IADD3 R4, P6, PT, R68.reuse, R133, RZ ;  /* 0x0000008544047210 */ /* 0x042fe20007fde0ff */
[----:B------:R-:W-:Y:S01]  /*12ea0*/  VIADD R68, R68, UR32 ;  /* 0x0000002044447c36 */ /* 0x000fe20008000000 */
[----:B---3--:R-:W-:Y:S01]  /*12eb0*/  ISETP.LT.AND P4, PT, R179, UR12, !P0 ;  /* 0x0000000cb3007c0c */ /* 0x008fe2000c781270 */
[----:B------:R-:W1:Y:S01]  /*12ec0*/  LDCU UR12, c[0x0][0x398] ;  /* 0x00007300ff0c77ac */ /* 0x000e620008000800 */
[----:B------:R-:W-:Y:S01]  /*12ed0*/  F2FP.SATFINITE.E4M3.F32.PACK_AB_MERGE_C R95, R95, R94, RZ ;  /* 0x0000005e5f5f723e */ /* 0x000fe200048070ff */
[----:B------:R-:W-:Y:S01]  /*12ee0*/  IMAD.X R5, R10, 0x1, R3, P6 ;  /* 0x000000010a057824 */ /* 0x000fe200030e0603 */
[----:B------:R-:W-:-:S02]  /*12ef0*/  SHF.R.S32.HI R10, RZ, 0x1f, R68 ;  /* 0x0000001fff0a7819 */ /* 0x000fc40000011444 */
[----:B------:R-:W-:Y:S02]  /*12f00*/  F2FP.SATFINITE.E4M3.F32.PACK_AB_MERGE_C R33, R33, R32, RZ ;  /* 0x000000202121723e */ /* 0x000fe400048070ff */
[----:B------:R3:W-:Y:S01]  /*12f10*/  @P5 STG.E.U8 desc[UR24][R4.64], R13 ;  /* 0x0000000d04005986 */ /* 0x0007e2000c101118 */
[----:B--2---:R-:W-:Y:S01]  /*12f20*/  ISETP.LT.AND P5, PT, R169, UR9, !P0 ;  /* 0x00000009a9007c0c */ /* 0x004fe2000c7a1270 */
[----:B------:R-:W2:Y:S01]  /*12f30*/  LDCU UR9, c[0x0][0x398] ;  /* 0x00007300ff0977ac */ /* 0x000ea20008000800 */
[CC--:B------:R-:W-:Y:S02]  /*12f40*/  IADD3 R8, P0, PT, R68.reuse, R2.reuse, RZ ;  /* 0x0000000244087210 */ /* 0x0c0fe40007f1e0ff */
[C---:B0-----:R-:W-:Y:S01]  /*12f50*/  IADD3 R6, P6, PT, R68.reuse, R133, RZ ;  /* 0x0000008544067210 */ /* 0x041fe20007fde0ff */
[----:B------:R-:W-:Y:S01]  /*12f60*/  VIADD R68, R68, UR32 ;  /* 0x0000002044447c36 */ /* 0x000fe20008000000 */
[----:B------:R-:W-:Y:S01]  /*12f70*/  PRMT R11, R31, 0x9910, RZ ;  /* 0x000099101f0b7816 */ /* 0x000fe200000000ff */
[----:B------:R-:W-:Y:S01]  /*12f80*/  IMAD.X R9, R10, 0x1, R132, P0 ;  /* 0x000000010a097824 */ /* 0x000fe200000e0684 */
[----:B----4-:R-:W-:Y:S01]  /*12f90*/  ISETP.GE.AND P0, PT, R12, UR4, PT ;  /* 0x000000040c007c0c */ /* 0x010fe2000bf06270 */
[----:B------:R-:W0:Y:S01]  /*12fa0*/  LDCU UR4, c[0x0][0x39c] ;  /* 0x00007380ff0477ac */ /* 0x000e220008000800 */
[----:B------:R-:W-:Y:S01]  /*12fb0*/  IMAD.X R7, R10, 0x1, R3, P6 ;  /* 0x000000010a077824 */ /* 0x000fe200030e0603 */
[----:B------:R-:W-:Y:S01]  /*12fc0*/  SHF.R.S32.HI R10, RZ, 0x1f, R68 ;  /* 0x0000001fff0a7819 */ /* 0x000fe20000011444 */
[----:B------:R-:W-:Y:S01]  /*12fd0*/  VIADD R12, R0, 0x1f ;  /* 0x0000001f000c7836 */ /* 0x000fe20000000000 */
[----:B------:R4:W-:Y:S01]  /*12fe0*/  @P5 STG.E.U8 desc[UR24][R8.64], R31 ;  /* 0x0000001f08005986 */ /* 0x0009e2000c101118 */
[----:B------:R-:W-:Y:S01]  /*12ff0*/  ISETP.LT.AND P5, PT, R169, UR10, !P1 ;  /* 0x0000000aa9007c0c */ /* 0x000fe2000cfa1270 */
[----:B------:R-:W1:Y:S01]  /*13000*/  LDCU UR10, c[0x0][0x398] ;  /* 0x00007300ff0a77ac */ /* 0x000e620008000800 */
[----:B---3--:R-:W-:Y:S01]  /*13010*/  PRMT R13, R95, 0x9910, RZ ;  /* 0x000099105f0d7816 */ /* 0x008fe200000000ff */
[----:B------:R3:W-:Y:S01]  /*13020*/  @P4 STG.E.U8 desc[UR24][R6.64], R95 ;  /* 0x0000005f06004986 */ /* 0x0007e2000c101118 */
[----:B------:R-:W-:Y:S01]  /*13030*/  ISETP.LT.AND P4, PT, R179, UR14, !P1 ;  /* 0x0000000eb3007c0c */ /* 0x000fe2000cf81270 */
[----:B------:R-:W1:Y:S01]  /*13040*/  LDCU UR14, c[0x0][0x398] ;  /* 0x00007300ff0e77ac */ /* 0x000e620008000800 */
[----:B------:R-:W-:-:S02]  /*13050*/  IADD3 R4, P1, PT, R68, R2, RZ ;  /* 0x0000000244047210 */ /* 0x000fc40007f3e0ff */
[----:B------:R-:W-:Y:S02]  /*13060*/  SHF.R.S32.HI R11, RZ, 0x8, R11 ;  /* 0x00000008ff0b7819 */ /* 0x000fe4000001140b */
[----:B------:R-:W-:Y:S01]  /*13070*/  SHF.R.S32.HI R13, RZ, 0x8, R13 ;  /* 0x00000008ff0d7819 */ /* 0x000fe2000001140d */
[----:B------:R-:W-:Y:S01]  /*13080*/  IMAD.X R5, R10, 0x1, R132, P1 ;  /* 0x000000010a057824 */ /* 0x000fe200008e0684 */
[----:B------:R-:W-:Y:S01]  /*13090*/  F2FP.SATFINITE.E4M3.F32.PACK_AB_MERGE_C R97, R97, R96, RZ ;  /* 0x000000606161723e */ /* 0x000fe200048070ff */
[----:B----4-:R-:W-:Y:S01]  /*130a0*/  VIADD R9, R0, 0x20 ;  /* 0x0000002000097836 */ /* 0x010fe20000000000 */
[----:B0-----:R-:W-:Y:S01]  /*130b0*/  ISETP.GE.AND P1, PT, R12, UR4, PT ;  /* 0x000000040c007c0c */ /* 0x001fe2000bf26270 */
[----:B------:R-:W0:Y:S01]  /*130c0*/  LDCU UR4, c[0x0][0x39c] ;  /* 0x00007380ff0477ac */ /* 0x000e220008000800 */
[C---:B---3--:R-:W-:Y:S01]  /*130d0*/  IADD3 R6, P6, PT, R68.reuse, R133, RZ ;  /* 0x0000008544067210 */ /* 0x048fe20007fde0ff */
[----:B------:R-:W-:Y:S01]  /*130e0*/  VIADD R68, R68, UR32 ;  /* 0x0000002044447c36 */ /* 0x000fe20008000000 */
[----:B------:R3:W-:Y:S01]  /*130f0*/  @P5 STG.E.U8 desc[UR24][R4.64], R11 ;  /* 0x0000000b04005986 */ /* 0x0007e2000c101118 */
[----:B--2---:R-:W-:Y:S01]  /*13100*/  ISETP.LT.AND P5, PT, R169, UR9, !P2 ;  /* 0x00000009a9007c0c */ /* 0x004fe2000d7a1270 */
[----:B------:R-:W2:Y:S01]  /*13110*/  LDCU UR9, c[0x0][0x398] ;  /* 0x00007300ff0977ac */ /* 0x000ea20008000800 */
[----:B------:R-:W-:Y:S01]  /*13120*/  IMAD.X R7, R10, 0x1, R3, P6 ;  /* 0x000000010a077824 */ /* 0x000fe200030e0603 */
[----:B------:R-:W-:Y:S01]  /*13130*/  SHF.R.S32.HI R10, RZ, 0x1f, R68 ;  /* 0x0000001fff0a7819 */ /* 0x000fe20000011444 */
[----:B------:R-:W-:Y:S01]  /*13140*/  VIADD R12, R0, 0x22 ;  /* 0x00000022000c7836 */ /* 0x000fe20000000000 */
[----:B-1----:R-:W-:Y:S01]  /*13150*/  ISETP.LT.AND P6, PT, R179, UR12, !P2 ;  /* 0x0000000cb3007c0c */ /* 0x002fe2000d7c1270 */
[----:B------:R-:W1:Y:S01]  /*13160*/  LDCU UR12, c[0x0][0x398] ;  /* 0x00007300ff0c77ac */ /* 0x000e620008000800 */
[----:B------:R4:W-:Y:S01]  /*13170*/  @P4 STG.E.U8 desc[UR24][R6.64], R13 ;  /* 0x0000000d06004986 */ /* 0x0009e2000c101118 */
[----:B------:R-:W-:-:S02]  /*13180*/  IADD3 R8, P4, PT, R68, R2, RZ ;  /* 0x0000000244087210 */ /* 0x000fc40007f9e0ff */
[----:B-----5:R-:W-:Y:S01]  /*13190*/  ISETP.GE.AND P2, PT, R9, UR6, PT ;  /* 0x0000000609007c0c */ /* 0x020fe2000bf46270 */
[----:B------:R-:W5:Y:S01]  /*131a0*/  LDCU UR6, c[0x0][0x398] ;  /* 0x00007300ff0677ac */ /* 0x000f620008000800 */
[----:B---3--:R-:W-:Y:S01]  /*131b0*/  PRMT R11, R33, 0x9910, RZ ;  /* 0x00009910210b7816 */ /* 0x008fe200000000ff */
[----:B------:R-:W-:Y:S01]  /*131c0*/  IMAD.X R9, R10, 0x1, R132, P4 ;  /* 0x000000010a097824 */ /* 0x000fe200020e0684 */
[C---:B------:R-:W-:Y:S01]  /*131d0*/  IADD3 R4, P4, PT, R68.reuse, R133, RZ ;  /* 0x0000008544047210 */ /* 0x040fe20007f9e0ff */
[----:B------:R-:W-:Y:S01]  /*131e0*/  VIADD R68, R68, UR32 ;  /* 0x0000002044447c36 */ /* 0x000fe20008000000 */
[----:B------:R-:W-:Y:S02]  /*131f0*/  SHF.R.S32.HI R11, RZ, 0x8, R11 ;  /* 0x00000008ff0b7819 */ /* 0x000fe4000001140b */
[----:B------:R-:W-:Y:S01]  /*13200*/  @P5 STG.E.U8 desc[UR24][R8.64], R33 ;  /* 0x0000002108005986 */ /* 0x000fe2000c101118 */
[----:B----4-:R-:W-:Y:S01]  /*13210*/  VIADD R6, R0, 0x21 ;  /* 0x0000002100067836 */ /* 0x010fe20000000000 */
[----:B------:R-:W-:Y:S01]  /*13220*/  ISETP.LT.AND P5, PT, R169, UR10, !P3 ;  /* 0x0000000aa9007c0c */ /* 0x000fe2000dfa1270 */
[----:B------:R-:W-:Y:S01]  /*13230*/  IMAD.X R5, R10, 0x1, R3, P4 ;  /* 0x000000010a057824 */ /* 0x000fe200020e0603 */
[----:B------:R-:W-:Y:S01]  /*13240*/  SHF.R.S32.HI R10, RZ, 0x1f, R68 ;  /* 0x0000001fff0a7819 */ /* 0x000fe20000011444 */
[----:B------:R-:W3:Y:S01]  /*13250*/  LDCU UR10, c[0x0][0x398] ;  /* 0x00007300ff0a77ac */ /* 0x000ee20008000800 */
[----:B0-----:R-:W-:-:S02]  /*13260*/  ISETP.GE.AND P4, PT, R6, UR4, PT ;  /* 0x0000000406007c0c */ /* 0x001fc4000bf86270 */
[----:B------:R0:W-:Y:S01]  /*13270*/  @P6 STG.E.U8 desc[UR24][R4.64], R97 ;  /* 0x0000006104006986 */ /* 0x0001e2000c101118 */
[----:B------:R-:W-:Y:S01]  /*13280*/  IADD3 R6, P6, PT, R68, R2, RZ ;  /* 0x0000000244067210 */ /* 0x000fe20007fde0ff */
[----:B------:R-:W4:Y:S01]  /*13290*/  LDCU UR4, c[0x0][0x39c] ;  /* 0x00007380ff0477ac */ /* 0x000f220008000800 */
[----:B-----5:R-:W-:Y:S02]  /*132a0*/  ISETP.LT.AND P3, PT, R179, UR6, !P3 ;  /* 0x00000006b3007c0c */ /* 0x020fe4000df61270 */
[----:B------:R-:W-:Y:S01]  /*132b0*/  PRMT R13, R97, 0x9910, RZ ;  /* 0x00009910610d7816 */ /* 0x000fe200000000ff */
[----:B------:R-:W-:Y:S01]  /*132c0*/  IMAD.X R7, R10, 0x1, R132, P6 ;  /* 0x000000010a077824 */ /* 0x000fe200030e0684 */
[----:B------:R-:W-:Y:S01]  /*132d0*/  F2FP.SATFINITE.E4M3.F32.PACK_AB_MERGE_C R35, R35, R34, RZ ;  /* 0x000000222323723e */ /* 0x000fe200048070ff */
[----:B------:R-:W5:Y:S01]  /*132e0*/  LDCU UR6, c[0x0][0x39c] ;  /* 0x00007380ff0677ac */ /* 0x000f620008000800 */
[----:B------:R-:W-:Y:S02]  /*132f0*/  SHF.R.S32.HI R13, RZ, 0x8, R13 ;  /* 0x00000008ff0d7819 */ /* 0x000fe4000001140d */
[----:B------:R1:W-:Y:S01]  /*13300*/  @P5 STG.E.U8 desc[UR24][R6.64], R11 ;  /* 0x0000000b06005986 */ /* 0x0003e2000c101118 */
[C---:B0-----:R-:W-:Y:S01]  /*13310*/  IADD3 R4, P6, PT, R68.reuse, R133, RZ ;  /* 0x0000008544047210 */ /* 0x041fe20007fde0ff */
[----:B------:R-:W-:Y:S01]  /*13320*/  VIADD R68, R68, UR32 ;  /* 0x0000002044447c36 */ /* 0x000fe20008000000 */
[----:B--2---:R-:W-:Y:S01]  /*13330*/  ISETP.LT.AND P5, PT, R169, UR9, !P0 ;  /* 0x00000009a9007c0c */ /* 0x004fe2000c7a1270 */
[----:B------:R-:W0:Y:S01]  /*13340*/  LDCU UR9, c[0x0][0x398] ;  /* 0x00007300ff0977ac */ /* 0x000e220008000800 */
[----:B------:R-:W-:Y:S01]  /*13350*/  F2FP.SATFINITE.E4M3.F32.PACK_AB_MERGE_C R99, R99, R98, RZ ;  /* 0x000000626363723e */ /* 0x000fe200048070ff */
[----:B------:R-:W-:Y:S01]  /*13360*/  IMAD.X R5, R10, 0x1, R3, P6 ;  /* 0x000000010a057824 */ /* 0x000fe200030e0603 */
[----:B------:R-:W-:-:S02]  /*13370*/  SHF.R.S32.HI R10, RZ, 0x1f, R68 ;  /* 0x0000001fff0a7819 */ /* 0x000fc40000011444 */
[----:B------:R-:W-:Y:S02]  /*13380*/  F2FP.SATFINITE.E4M3.F32.PACK_AB_MERGE_C R37, R37, R36, RZ ;  /* 0x000000242525723e */ /* 0x000fe400048070ff */
[----:B------:R2:W-:Y:S01]  /*13390*/  @P3 STG.E.U8 desc[UR24][R4.64], R13 ;  /* 0x0000000d04003986 */ /* 0x0005e2000c101118 */
[----:B-1----:R-:W-:Y:S01]  /*133a0*/  ISETP.LT.AND P3, PT, R179, UR12, !P0 ;  /* 0x0000000cb3007c0c */ /* 0x002fe2000c761270 */
[----:B------:R-:W1:Y:S01]  /*133b0*/  LDCU UR12, c[0x0][0x398] ;  /* 0x00007300ff0c77ac */ /* 0x000e620008000800 */
[CC--:B------:R-:W-:Y:S02]  /*133c0*/  IADD3 R8, P0, PT, R68.reuse, R2.reuse, RZ ;  /* 0x0000000244087210 */ /* 0x0c0fe40007f1e0ff */
[C---:B------:R-:W-:Y:S01]  /*133d0*/  IADD3 R6, P6, PT, R68.reuse, R133, RZ ;  /* 0x0000008544067210 */ /* 0x040fe20007fde0ff */
[----:B------:R-:W-:Y:S01]  /*133e0*/  VIADD R68, R68, UR32 ;  /* 0x0000002044447c36 */ /* 0x000fe20008000000 */
[----:B------:R-:W-:Y:S01]  /*133f0*/  PRMT R11, R35, 0x9910, RZ ;  /* 0x00009910230b7816 */ /* 0x000fe200000000ff */
[----:B------:R-:W-:Y:S01]  /*13400*/  IMAD.X R9, R10, 0x1, R132, P0 ;  /* 0x000000010a097824 */ /* 0x000fe200000e0684 */
[----:B----4-:R-:W-:Y:S01]  /*13410*/  ISETP.GE.AND P0, PT, R12, UR4, PT ;  /* 0x000000040c007c0c */ /* 0x010fe2000bf06270 */
[----:B------:R-:W4:Y:S01]  /*13420*/  LDCU UR4, c[0x0][0x39c] ;  /* 0x00007380ff0477ac */ /* 0x000f220008000800 */
[----:B------:R-:W-:Y:S01]  /*13430*/  IMAD.X R7, R10, 0x1, R3, P6 ;  /* 0x000000010a077824 */ /* 0x000fe200030e0603 */
[----:B------:R-:W-:Y:S01]  /*13440*/  SHF.R.S32.HI R10, RZ, 0x1f, R68 ;  /* 0x0000001fff0a7819 */ /* 0x000fe20000011444 */
[----:B------:R0:W-:Y:S01]  /*13450*/  @P5 STG.E.U8 desc[UR24][R8.64], R35 ;  /* 0x0000002308005986 */ /* 0x0001e2000c101118 */
[----:B---3--:R-:W-:Y:S01]  /*13460*/  ISETP.LT.AND P5, PT, R169, UR10, !P1 ;  /* 0x0000000aa9007c0c */ /* 0x008fe2000cfa1270 */
[----:B------:R-:W-:Y:S01]  /*13470*/  VIADD R12, R0, 0x23 ;  /* 0x00000023000c7836 */ /* 0x000fe20000000000 */
[----:B--2---:R-:W-:Y:S01]  /*13480*/  PRMT R13, R99, 0x9910, RZ ;  /* 0x00009910630d7816 */ /* 0x004fe200000000ff */
[----:B------:R2:W-:Y:S01]  /*13490*/  @P3 STG.E.U8 desc[UR24][R6.64], R99 ;  /* 0x0000006306003986 */ /* 0x0005e2000c101118 */
[----:B------:R-:W-:Y:S01]  /*134a0*/  ISETP.LT.AND P3, PT, R179, UR14, !P1 ;  /* 0x0000000eb3007c0c */ /* 0x000fe2000cf61270 */
[----:B------:R-:W3:Y:S01]  /*134b0*/  LDCU UR10, c[0x0][0x398] ;  /* 0x00007300ff0a77ac */ /* 0x000ee20008000800 */
[----:B------:R-:W-:-:S02]  /*134c0*/  IADD3 R4, P1, PT, R68, R2, RZ ;  /* 0x0000000244047210 */ /* 0x000fc40007f3e0ff */
[----:B------:R-:W-:Y:S01]  /*134d0*/  SHF.R.S32.HI R11, RZ, 0x8, R11 ;  /* 0x00000008ff0b7819 */ /* 0x000fe2000001140b */
[----:B------:R-:W3:Y:S01]  /*134e0*/  LDCU UR14, c[0x0][0x398] ;  /* 0x00007300ff0e77ac */ /* 0x000ee20008000800 */
[----:B------:R-:W-:Y:S01]  /*134f0*/  SHF.R.S32.HI R13, RZ, 0x8, R13 ;  /* 0x00000008ff0d7819 */ /* 0x000fe2000001140d */
[----:B------:R-:W-:Y:S01]  /*13500*/  IMAD.X R5, R10, 0x1, R132, P1 ;  /* 0x000000010a057824 */ /* 0x000fe200008e0684 */
[----:B------:R-:W-:Y:S01]  /*13510*/  F2FP.SATFINITE.E4M3.F32.PACK_AB_MERGE_C R101, R101, R100, RZ ;  /* 0x000000646565723e */ /* 0x000fe200048070ff */
[----:B0-----:R-:W-:Y:S01]  /*13520*/  VIADD R9, R0, 0x24 ;  /* 0x0000002400097836 */ /* 0x001fe20000000000 */
[----:B----4-:R-:W-:Y:S01]  /*13530*/  ISETP.GE.AND P1, PT, R12, UR4, PT ;  /* 0x000000040c007c0c */ /* 0x010fe2000bf26270 */
[----:B------:R-:W0:Y:S01]  /*13540*/  LDCU UR4, c[0x0][0x39c] ;  /* 0x00007380ff0477ac */ /* 0x000e220008000800 */
[C---:B--2---:R-:W-:Y:S01]  /*13550*/  IADD3 R6, P6, PT, R68.reuse, R133, RZ ;  /* 0x0000008544067210 */ /* 0x044fe20007fde0ff */
[----:B------:R-:W-:Y:S01]  /*13560*/  VIADD R68, R68, UR32 ;  /* 0x0000002044447c36 */ /* 0x000fe20008000000 */
[----:B------:R2:W-:Y:S01]  /*13570*/  @P5 STG.E.U8 desc[UR24][R4.64], R11 ;  /* 0x0000000b04005986 */ /* 0x0005e2000c101118 */
[----:B------:R-:W-:Y:S01]  /*13580*/  ISETP.LT.AND P5, PT, R169, UR9, !P2 ;  /* 0x00000009a9007c0c */ /* 0x000fe2000d7a1270 */
[----:B------:R-:W4:Y:S01]  /*13590*/  LDCU UR9, c[0x0][0x398] ;  /* 0x00007300ff0977ac */ /* 0x000f220008000800 */
        /* <DEDUP_REMOVED lines=9> */
[----:B--2---:R-:W-:Y:S01]  /*13630*/  PRMT R11, R37, 0x9910, RZ ;  /* 0x00009910250b7816 */ /* 0x004fe200000000ff */
[----:B------:R-:W-:Y:S01]  /*13640*/  IMAD.X R9, R10, 0x1, R132, P3 ;  /* 0x000000010a097824 */ /* 0x000fe200018e0684 */
[C---:B------:R-:W-:Y:S01]  /*13650*/  IADD3 R4, P3, PT, R68.reuse, R133, RZ ;  /* 0x0000008544047210 */ /* 0x040fe20007f7e0ff */
[----:B------:R-:W-:Y:S01]  /*13660*/  VIADD R68, R68, UR32 ;  /* 0x0000002044447c36 */ /* 0x000fe20008000000 */
[----:B------:R-:W-:Y:S02]  /*13670*/  SHF.R.S32.HI R11, RZ, 0x8, R11 ;  /* 0x00000008ff0b7819 */ /* 0x000fe4000001140b */
[----:B------:R-:W-:Y:S01]  /*13680*/  @P5 STG.E.U8 desc[UR24][R8.64], R37 ;  /* 0x0000002508005986 */ /* 0x000fe2000c101118 */
[----:B0-----:R-:W-:Y:S01]  /*13690*/  VIADD R6, R0, 0x25 ;  /* 0x0000002500067836 */ /* 0x001fe20000000000 */
[----:B---3--:R-:W-:Y:S01]  /*136a0*/  ISETP.LT.AND P5, PT, R169, UR10, !P4 ;  /* 0x0000000aa9007c0c */ /* 0x008fe2000e7a1270 */
[----:B------:R-:W-:Y:S01]  /*136b0*/  IMAD.X R5, R10, 0x1, R3, P3 ;  /* 0x000000010a057824 */ /* 0x000fe200018e0603 */
[----:B------:R-:W-:Y:S01]  /*136c0*/  SHF.R.S32.HI R10, RZ, 0x1f, R68 ;  /* 0x0000001fff0a7819 */ /* 0x000fe20000011444 */
[----:B------:R-:W0:Y:S01]  /*136d0*/  LDCU UR10, c[0x0][0x398] ;  /* 0x00007300ff0a77ac */ /* 0x000e220008000800 */
[----:B------:R-:W-:-:S02]  /*136e0*/  ISETP.GE.AND P3, PT, R6, UR4, PT ;  /* 0x0000000406007c0c */ /* 0x000fc4000bf66270 */
[----:B------:R2:W-:Y:S01]  /*136f0*/  @P6 STG.E.U8 desc[UR24][R4.64], R101 ;  /* 0x0000006504006986 */ /* 0x0005e2000c101118 */
[----:B------:R-:W-:Y:S01]  /*13700*/  IADD3 R6, P6, PT, R68, R2, RZ ;  /* 0x0000000244067210 */ /* 0x000fe20007fde0ff */
[----:B------:R-:W3:Y:S01]  /*13710*/  LDCU UR4, c[0x0][0x39c] ;  /* 0x00007380ff0477ac */ /* 0x000ee20008000800 */
[----:B-----5:R-:W-:Y:S02]  /*13720*/  ISETP.LT.AND P4, PT, R179, UR6, !P4 ;  /* 0x00000006b3007c0c */ /* 0x020fe4000e781270 */
[----:B------:R-:W-:Y:S01]  /*13730*/  PRMT R13, R101, 0x9910, RZ ;  /* 0x00009910650d7816 */ /* 0x000fe200000000ff */
[----:B------:R-:W-:Y:S01]  /*13740*/  IMAD.X R7, R10, 0x1, R132, P6 ;  /* 0x000000010a077824 */ /* 0x000fe200030e0684 */
[----:B------:R-:W-:Y:S01]  /*13750*/  F2FP.SATFINITE.E4M3.F32.PACK_AB_MERGE_C R39, R39, R38, RZ ;  /* 0x000000262727723e */ /* 0x000fe200048070ff */
[----:B------:R-:W5:Y:S01]  /*13760*/  LDCU UR6, c[0x0][0x39c] ;  /* 0x00007380ff0677ac */ /* 0x000f620008000800 */
[----:B------:R-:W-:Y:S02]  /*13770*/  SHF.R.S32.HI R13, RZ, 0x8, R13 ;  /* 0x00000008ff0d7819 */ /* 0x000fe4000001140d */
[----:B------:R0:W-:Y:S01]  /*13780*/  @P5 STG.E.U8 desc[UR24][R6.64], R11 ;  /* 0x0000000b06005986 */ /* 0x0001e2000c101118 */
[C---:B--2---:R-:W-:Y:S01]  /*13790*/  IADD3 R4, P6, PT, R68.reuse, R133, RZ ;  /* 0x0000008544047210 */ /* 0x044fe20007fde0ff */
[----:B------:R-:W-:Y:S01]  /*137a0*/  VIADD R68, R68, UR32 ;  /* 0x0000002044447c36 */ /* 0x000fe20008000000 */
[----:B----4-:R-:W-:Y:S01]  /*137b0*/  ISETP.LT.AND P5, PT, R169, UR9, !P0 ;  /* 0x00000009a9007c0c */ /* 0x010fe2000c7a1270 */
[----:B------:R-:W2:Y:S01]  /*137c0*/  LDCU UR9, c[0x0][0x398] ;  /* 0x00007300ff0977ac */ /* 0x000ea20008000800 */
        /* <DEDUP_REMOVED lines=8> */
[C---:B0-----:R-:W-:Y:S01]  /*13850*/  IADD3 R6, P6, PT, R68.reuse, R133, RZ ;  /* 0x0000008544067210 */ /* 0x041fe20007fde0ff */
[----:B------:R-:W-:Y:S01]  /*13860*/  VIADD R68, R68, UR32 ;  /* 0x0000002044447c36 */ /* 0x000fe20008000000 */
[----:B------:R-:W-:Y:S01]  /*13870*/  PRMT R11, R39, 0x9910, RZ ;  /* 0x00009910270b7816 */ /* 0x000fe200000000ff */
[----:B------:R-:W-:Y:S01]  /*13880*/  IMAD.X R9, R10, 0x1, R132, P0 ;  /* 0x000000010a097824 */ /* 0x000fe200000e0684 */
[----:B---3--:R-:W-:Y:S01]  /*13890*/  ISETP.GE.AND P0, PT, R12, UR4, PT ;  /* 0x000000040c007c0c */ /* 0x008fe2000bf06270 */
[----:B------:R-:W0:Y:S01]  /*138a0*/  LDCU UR4, c[0x0][0x39c] ;  /* 0x00007380ff0477ac */ /* 0x000e220008000800 */
[----:B------:R-:W-:Y:S01]  /*138b0*/  IMAD.X R7, R10, 0x1, R3, P6 ;  /* 0x000000010a077824 */ /* 0x000fe200030e0603 */
[----:B------:R-:W-:Y:S01]  /*138c0*/  SHF.R.S32.HI R10, RZ, 0x1f, R68 ;  /* 0x0000001fff0a7819 */ /* 0x000fe20000011444 */
[----:B------:R3:W-:Y:S01]  /*138d0*/  @P5 STG.E.U8 desc[UR24][R8.64], R39 ;  /* 0x0000002708005986 */ /* 0x0007e2000c101118 */
[----:B------:R-:W-:Y:S01]  /*138e0*/  ISETP.LT.AND P5, PT, R169, UR10, !P1 ;  /* 0x0000000aa9007c0c */ /* 0x000fe2000cfa1270 */
[----:B------:R-:W-:Y:S01]  /*138f0*/  VIADD R12, R0, 0x27 ;  /* 0x00000027000c7836 */ /* 0x000fe20000000000 */
[----:B----4-:R-:W-:Y:S01]  /*13900*/  PRMT R13, R103, 0x9910, RZ ;  /* 0x00009910670d7816 */ /* 0x010fe200000000ff */
[----:B------:R4:W-:Y:S01]  /*13910*/  @P4 STG.E.U8 desc[UR24][R6.64], R103 ;  /* 0x0000006706004986 */ /* 0x0009e2000c101118 */
[----:B------:R-:W-:Y:S01]  /*13920*/  ISETP.LT.AND P4, PT, R179, UR14, !P1 ;  /* 0x0000000eb3007c0c */ /* 0x000fe2000cf81270 */
[----:B------:R-:W1:Y:S01]  /*13930*/  LDCU UR10, c[0x0][0x398] ;  /* 0x00007300ff0a77ac */ /* 0x000e620008000800 */
[----:B------:R-:W-:-:S02]  /*13940*/  IADD3 R4, P1, PT, R68, R2, RZ ;  /* 0x0000000244047210 */ /* 0x000fc40007f3e0ff */
[----:B------:R-:W-:Y:S01]  /*13950*/  SHF.R.S32.HI R11, RZ, 0x8, R11 ;  /* 0x00000008ff0b7819 */ /* 0x000fe2000001140b */
[----:B------:R-:W5:Y:S01]  /*13960*/  LDCU UR14, c[0x0][0x398] ;  /* 0x00007300ff0e77ac */ /* 0x000f620008000800 */
[----:B------:R-:W-:Y:S01]  /*13970*/  SHF.R.S32.HI R13, RZ, 0x8, R13 ;  /* 0x00000008ff0d7819 */ /* 0x000fe2000001140d */
[----:B------:R-:W-:Y:S01]  /*13980*/  IMAD.X R5, R10, 0x1, R132, P1 ;  /* 0x000000010a057824 */ /* 0x000fe200008e0684 */
[----:B------:R-:W-:Y:S01]  /*13990*/  F2FP.SATFINITE.E4M3.F32.PACK_AB_MERGE_C R105, R105, R104, RZ ;  /* 0x000000686969723e */ /* 0x000fe200048070ff */
[----:B---3--:R-:W-:Y:S01]  /*139a0*/  VIADD R9, R0, 0x28 ;  /* 0x0000002800097836 */ /* 0x008fe20000000000 */
[----:B0-----:R-:W-:Y:S01]  /*139b0*/  ISETP.GE.AND P1, PT, R12, UR4, PT ;  /* 0x000000040c007c0c */ /* 0x001fe2000bf26270 */
[----:B------:R-:W0:Y:S01]  /*139c0*/  LDCU UR4, c[0x0][0x39c] ;  /* 0x00007380ff0477ac */ /* 0x000e220008000800 */
[C---:B----4-:R-:W-:Y:S01]  /*139d0*/  IADD3 R6, P6, PT, R68.reuse, R133, RZ ;  /* 0x0000008544067210 */ /* 0x050fe20007fde0ff */
        /* <DEDUP_REMOVED lines=42> */
[----:B------:R-:W-:Y:S02]  /*13c80*/  PRMT R15, R107, 0x9910, RZ ;  /* 0x000099106b0f7816 */ /* 0x000fe400000000ff */
[----:B------:R2:W-:Y:S01]  /*13c90*/  @P3 STG.E.U8 desc[UR24][R4.64], R13 ;  /* 0x0000000d04003986 */ /* 0x0005e2000c101118 */
[----:B-1----:R-:W-:Y:S01]  /*13ca0*/  ISETP.LT.AND P3, PT, R179, UR12, !P0 ;  /* 0x0000000cb3007c0c */ /* 0x002fe2000c761270 */
[----:B------:R-:W1:Y:S01]  /*13cb0*/  LDCU UR12, c[0x0][0x398] ;  /* 0x00007300ff0c77ac */ /* 0x000e620008000800 */
[-C--:B------:R-:W-:Y:S01]  /*13cc0*/  IADD3 R8, P0, PT, R68, R2.reuse, RZ ;  /* 0x0000000244087210 */ /* 0x080fe20007f1e0ff */
[----:B------:R-:W-:Y:S01]  /*13cd0*/  VIADD R11, R0, 0x2b ;  /* 0x0000002b000b7836 */ /* 0x000fe20000000000 */
[C---:B------:R-:W-:Y:S01]  /*13ce0*/  IADD3 R6, P6, PT, R68.reuse, R133, RZ ;  /* 0x0000008544067210 */ /* 0x040fe20007fde0ff */
[----:B------:R-:W-:Y:S01]  /*13cf0*/  VIADD R68, R68, UR32 ;  /* 0x0000002044447c36 */ /* 0x000fe20008000000 */
[----:B------:R-:W-:Y:S01]  /*13d00*/  SHF.R.S32.HI R15, RZ, 0x8, R15 ;  /* 0x00000008ff0f7819 */ /* 0x000fe2000001140f */
[----:B------:R-:W-:Y:S01]  /*13d10*/  IMAD.X R9, R10, 0x1, R132, P0 ;  /* 0x000000010a097824 */ /* 0x000fe200000e0684 */
[----:B----4-:R-:W-:Y:S01]  /*13d20*/  ISETP.GE.AND P0, PT, R12, UR4, PT ;  /* 0x000000040c007c0c */ /* 0x010fe2000bf06270 */
[----:B------:R-:W-:Y:S01]  /*13d30*/  IMAD.X R7, R10, 0x1, R3, P6 ;  /* 0x000000010a077824 */ /* 0x000fe200030e0603 */
[----:B------:R-:W4:Y:S01]  /*13d40*/  LDCU UR4, c[0x0][0x39c] ;  /* 0x00007380ff0477ac */ /* 0x000f220008000800 */
[----:B------:R-:W-:Y:S01]  /*13d50*/  SHF.R.S32.HI R10, RZ, 0x1f, R68 ;  /* 0x0000001fff0a7819 */ /* 0x000fe20000011444 */
[----:B------:R-:W-:Y:S01]  /*13d60*/  @P5 STG.E.U8 desc[UR24][R8.64], R43 ;  /* 0x0000002b08005986 */ /* 0x000fe2000c101118 */
[----:B---3--:R-:W-:Y:S01]  /*13d70*/  ISETP.LT.AND P5, PT, R169, UR10, !P1 ;  /* 0x0000000aa9007c0c */ /* 0x008fe2000cfa1270 */
[----:B------:R-:W3:Y:S01]  /*13d80*/  LDCU UR10, c[0x0][0x398] ;  /* 0x00007300ff0a77ac */ /* 0x000ee20008000800 */
[----:B--2---:R-:W-:Y:S01]  /*13d90*/  PRMT R13, R43, 0x9910, RZ ;  /* 0x000099102b0d7816 */ /* 0x004fe200000000ff */
[----:B------:R2:W-:Y:S01]  /*13da0*/  @P3 STG.E.U8 desc[UR24][R6.64], R107 ;  /* 0x0000006b06003986 */ /* 0x0005e2000c101118 */
[----:B------:R-:W-:Y:S01]  /*13db0*/  ISETP.LT.AND P3, PT, R179, UR14, !P1 ;  /* 0x0000000eb3007c0c */ /* 0x000fe2000cf61270 */
[----:B------:R-:W1:Y:S01]  /*13dc0*/  LDCU UR14, c[0x0][0x398] ;  /* 0x00007300ff0e77ac */ /* 0x000e620008000800 */
[----:B------:R-:W-:Y:S01]  /*13dd0*/  IADD3 R4, P1, PT, R68, R2, RZ ;  /* 0x0000000244047210 */ /* 0x000fe20007f3e0ff */
[----:B------:R-:W-:Y:S01]  /*13de0*/  VIADD R12, R0, 0x2c ;  /* 0x0000002c000c7836 */ /* 0x000fe20000000000 */
[----:B------:R-:W-:-:S02]  /*13df0*/  SHF.R.S32.HI R13, RZ, 0x8, R13 ;  /* 0x00000008ff0d7819 */ /* 0x000fc4000001140d */
[----:B------:R-:W-:Y:S01]  /*13e00*/  F2FP.SATFINITE.E4M3.F32.PACK_AB_MERGE_C R45, R45, R44, RZ ;  /* 0x0000002c2d2d723e */ /* 0x000fe200048070ff */
[----:B------:R-:W-:Y:S01]  /*13e10*/  IMAD.X R5, R10, 0x1, R132, P1 ;  /* 0x000000010a057824 */ /* 0x000fe200008e0684 */
[----:B------:R-:W-:Y:S02]  /*13e20*/  F2FP.SATFINITE.E4M3.F32.PACK_AB_MERGE_C R109, R109, R108, RZ ;  /* 0x0000006c6d6d723e */ /* 0x000fe400048070ff */
[----:B------:R-:W-:Y:S02]  /*13e30*/  F2FP.SATFINITE.E4M3.F32.PACK_AB_MERGE_C R47, R47, R46, RZ ;  /* 0x0000002e2f2f723e */ /* 0x000fe400048070ff */
[C---:B--2---:R-:W-:Y:S01]  /*13e40*/  IADD3 R6, P6, PT, R68.reuse, R133, RZ ;  /* 0x0000008544067210 */ /* 0x044fe20007fde0ff */
[----:B------:R-:W-:Y:S01]  /*13e50*/  VIADD R68, R68, UR32 ;  /* 0x0000002044447c36 */ /* 0x000fe20008000000 */
[----:B------:R2:W-:Y:S01]  /*13e60*/  @P5 STG.E.U8 desc[UR24][R4.64], R13 ;  /* 0x0000000d04005986 */ /* 0x0005e2000c101118 */
[----:B0-----:R-:W-:Y:S01]  /*13e70*/  ISETP.LT.AND P5, PT, R169, UR9, !P2 ;  /* 0x00000009a9007c0c */ /* 0x001fe2000d7a1270 */
[----:B------:R-:W0:Y:S01]  /*13e80*/  LDCU UR9, c[0x0][0x398] ;  /* 0x00007300ff0977ac */ /* 0x000e220008000800 */
[----:B------:R-:W-:Y:S01]  /*13e90*/  IMAD.X R7, R10, 0x1, R3, P6 ;  /* 0x000000010a077824 */ /* 0x000fe200030e0603 */
[----:B----4-:R-:W-:-:S02]  /*13ea0*/  ISETP.GE.AND P1, PT, R11, UR4, PT ;  /* 0x000000040b007c0c */ /* 0x010fc4000bf26270 */
[----:B------:R-:W-:Y:S01]  /*13eb0*/  SHF.R.S32.HI R11, RZ, 0x1f, R68 ;  /* 0x0000001fff0b7819 */ /* 0x000fe20000011444 */
[----:B------:R-:W4:Y:S01]  /*13ec0*/  LDCU UR4, c[0x0][0x39c] ;  /* 0x00007380ff0477ac */ /* 0x000f220008000800 */
[----:B------:R0:W-:Y:S01]  /*13ed0*/  @P3 STG.E.U8 desc[UR24][R6.64], R15 ;  /* 0x0000000f06003986 */ /* 0x0001e2000c101118 */
[CC--:B------:R-:W-:Y:S02]  /*13ee0*/  IADD3 R8, P3, PT, R68.reuse, R2.reuse, RZ ;  /* 0x0000000244087210 */ /* 0x0c0fe40007f7e0ff */
[----:B-1----:R-:W-:Y:S01]  /*13ef0*/  ISETP.LT.AND P2, PT, R179, UR12, !P2 ;  /* 0x0000000cb3007c0c */ /* 0x002fe2000d741270 */
[----:B------:R-:W1:Y:S01]  /*13f00*/  LDCU UR12, c[0x0][0x398] ;  /* 0x00007300ff0c77ac */ /* 0x000e620008000800 */
[----:B------:R-:W-:Y:S01]  /*13f10*/  IADD3 R10, P6, PT, R68, R133, RZ ;  /* 0x00000085440a7210 */ /* 0x000fe20007fde0ff */
[C---:B------:R-:W-:Y:S01]  /*13f20*/  IMAD.X R9, R11.reuse, 0x1, R132, P3 ;  /* 0x000000010b097824 */ /* 0x040fe200018e0684 */
[----:B-----5:R-:W-:Y:S01]  /*13f30*/  ISETP.GE.AND P3, PT, R12, UR6, PT ;  /* 0x000000060c007c0c */ /* 0x020fe2000bf66270 */
[----:B------:R-:W-:Y:S01]  /*13f40*/  VIADD R68, R68, UR32 ;  /* 0x0000002044447c36 */ /* 0x000fe20008000000 */
[----:B------:R-:W5:Y:S01]  /*13f50*/  LDCU UR6, c[0x0][0x39c] ;  /* 0x00007380ff0677ac */ /* 0x000f620008000800 */
[----:B------:R-:W-:Y:S01]  /*13f60*/  IMAD.X R11, R11, 0x1, R3, P6 ;  /* 0x000000010b0b7824 */ /* 0x000fe200030e0603 */
[----:B------:R-:W-:Y:S01]  /*13f70*/  @P5 STG.E.U8 desc[UR24][R8.64], R45 ;  /* 0x0000002d08005986 */ /* 0x000fe2000c101118 */
[----:B---3--:R-:W-:Y:S01]  /*13f80*/  ISETP.LT.AND P5, PT, R169, UR10, !P4 ;  /* 0x0000000aa9007c0c */ /* 0x008fe2000e7a1270 */
[----:B--2---:R-:W-:Y:S01]  /*13f90*/  VIADD R5, R0, 0x2d ;  /* 0x0000002d00057836 */ /* 0x004fe20000000000 */
[----:B0-----:R-:W-:Y:S01]  /*13fa0*/  SHF.R.S32.HI R7, RZ, 0x1f, R68 ;  /* 0x0000001fff077819 */ /* 0x001fe20000011444 */
[----:B------:R-:W0:Y:S01]  /*13fb0*/  LDCU UR10, c[0x0][0x398] ;  /* 0x00007300ff0a77ac */ /* 0x000e220008000800 */
[----:B------:R-:W-:Y:S01]  /*13fc0*/  IADD3 R4, P6, PT, R68, R2, RZ ;  /* 0x0000000244047210 */ /* 0x000fe20007fde0ff */
[----:B------:R2:W-:Y:S01]  /*13fd0*/  @P2 STG.E.U8 desc[UR24][R10.64], R109 ;  /* 0x0000006d0a002986 */ /* 0x0005e2000c101118 */
[----:B------:R-:W-:-:S02]  /*13fe0*/  PRMT R6, R45, 0x9910, RZ ;  /* 0x000099102d067816 */ /* 0x000fc400000000ff */
[----:B----4-:R-:W-:Y:S01]  /*13ff0*/  ISETP.GE.AND P2, PT, R5, UR4, PT ;  /* 0x0000000405007c0c */ /* 0x010fe2000bf46270 */
[----:B------:R-:W-:Y:S01]  /*14000*/  IMAD.X R5, R7, 0x1, R132, P6 ;  /* 0x0000000107057824 */ /* 0x000fe200030e0684 */
[----:B------:R-:W3:Y:S01]  /*14010*/  LDCU UR4, c[0x0][0x39c] ;  /* 0x00007380ff0477ac */ /* 0x000ee20008000800 */
[----:B------:R-:W-:Y:S02]  /*14020*/  ISETP.LT.AND P4, PT, R179, UR9, !P4 ;  /* 0x00000009b3007c0c */ /* 0x000fe4000e781270 */
[----:B-1----:R-:W-:Y:S01]  /*14030*/  ISETP.LT.AND P6, PT, R169, UR12, !P0 ;  /* 0x0000000ca9007c0c */ /* 0x002fe2000c7c1270 */
[----:B------:R-:W1:Y:S01]  /*14040*/  LDCU UR9, c[0x0][0x398] ;  /* 0x00007300ff0977ac */ /* 0x000e620008000800 */
[----:B------:R-:W-:Y:S02]  /*14050*/  PRMT R13, R109, 0x9910, RZ ;  /* 0x000099106d0d7816 */ /* 0x000fe400000000ff */
[----:B--2---:R-:W-:Y:S01]  /*14060*/  SHF.R.S32.HI R11, RZ, 0x8, R6 ;  /* 0x00000008ff0b7819 */ /* 0x004fe20000011406 */
[----:B------:R-:W2:Y:S01]  /*14070*/  LDCU UR12, c[0x0][0x398] ;  /* 0x00007300ff0c77ac */ /* 0x000ea20008000800 */
[----:B------:R-:W-:-:S02]  /*14080*/  SHF.R.S32.HI R13, RZ, 0x8, R13 ;  /* 0x00000008ff0d7819 */ /* 0x000fc4000001140d */
[----:B------:R-:W-:Y:S01]  /*14090*/  F2FP.SATFINITE.E4M3.F32.PACK_AB_MERGE_C R111, R111, R110, RZ ;  /* 0x0000006e6f6f723e */ /* 0x000fe200048070ff */
[----:B------:R4:W-:Y:S01]  /*140a0*/  @P5 STG.E.U8 desc[UR24][R4.64], R11 ;  /* 0x0000000b04005986 */ /* 0x0009e2000c101118 */
[C---:B------:R-:W-:Y:S01]  /*140b0*/  IADD3 R6, P5, PT, R68.reuse, R133, RZ ;  /* 0x0000008544067210 */ /* 0x040fe20007fbe0ff */
[----:B------:R-:W-:Y:S01]  /*140c0*/  VIADD R68, R68, UR32 ;  /* 0x0000002044447c36 */ /* 0x000fe20008000000 */
[----:B------:R-:W-:Y:S02]  /*140d0*/  F2FP.SATFINITE.E4M3.F32.PACK_AB_MERGE_C R49, R49, R48, RZ ;  /* 0x000000303131723e */ /* 0x000fe400048070ff */
[----:B------:R-:W-:Y:S01]  /*140e0*/  F2FP.SATFINITE.E4M3.F32.PACK_AB_MERGE_C R113, R113, R112, RZ ;  /* 0x000000707171723e */ /* 0x000fe200048070ff */
[----:B------:R-:W-:Y:S01]  /*140f0*/  IMAD.X R7, R7, 0x1, R3, P5 ;  /* 0x0000000107077824 */ /* 0x000fe200028e0603 */
[----:B------:R-:W-:Y:S02]  /*14100*/  SHF.R.S32.HI R10, RZ, 0x1f, R68 ;  /* 0x0000001fff0a7819 */ /* 0x000fe40000011444 */
[----:B------:R-:W-:-:S02]  /*14110*/  IADD3 R8, P5, PT, R68, R2, RZ ;  /* 0x0000000244087210 */ /* 0x000fc40007fbe0ff */
[----:B------:R-:W-:Y:S01]  /*14120*/  @P4 STG.E.U8 desc[UR24][R6.64], R13 ;  /* 0x0000000d06004986 */ /* 0x000fe2000c101118 */
[----:B----4-:R-:W-:Y:S01]  /*14130*/  VIADD R4, R0, 0x2e ;  /* 0x0000002e00047836 */ /* 0x010fe20000000000 */
[----:B------:R-:W-:Y:S01]  /*14140*/  PRMT R11, R47, 0x9910, RZ ;  /* 0x000099102f0b7816 */ /* 0x000fe200000000ff */
[----:B------:R-:W-:Y:S01]  /*14150*/  IMAD.X R9, R10, 0x1, R132, P5 ;  /* 0x000000010a097824 */ /* 0x000fe200028e0684 */
[----:B------:R-:W-:Y:S01]  /*14160*/  ISETP.LT.AND P5, PT, R179, UR14, !P0 ;  /* 0x0000000eb3007c0c */ /* 0x000fe2000c7a1270 */
[----:B------:R-:W-:Y:S01]  /*14170*/  VIADD R5, R0, 0x2f ;  /* 0x0000002f00057836 */ /* 0x000fe20000000000 */
[----:B---3--:R-:W-:Y:S01]  /*14180*/  ISETP.GE.AND P4, PT, R4, UR4, PT ;  /* 0x0000000404007c0c */ /* 0x008fe2000bf86270 */
[----:B------:R-:W3:Y:S01]  /*14190*/  LDCU UR4, c[0x0][0x39c] ;  /* 0x00007380ff0477ac */ /* 0x000ee20008000800 */
[----:B------:R4:W-:Y:S01]  /*141a0*/  @P6 STG.E.U8 desc[UR24][R8.64], R47 ;  /* 0x0000002f08006986 */ /* 0x0009e2000c101118 */
[C---:B------:R-:W-:Y:S01]  /*141b0*/  IADD3 R4, P6, PT, R68.reuse, R133, RZ ;  /* 0x0000008544047210 */ /* 0x040fe20007fde0ff */
[----:B------:R-:W-:Y:S01]  /*141c0*/  VIADD R68, R68, UR32 ;  /* 0x0000002044447c36 */ /* 0x000fe20008000000 */
[----:B-----5:R-:W-:Y:S01]  /*141d0*/  ISETP.GE.AND P0, PT, R5, UR6, PT ;  /* 0x0000000605007c0c */ /* 0x020fe2000bf06270 */
[----:B------:R-:W5:Y:S01]  /*141e0*/  LDCU UR6, c[0x0][0x398] ;  /* 0x00007300ff0677ac */ /* 0x000f620008000800 */
[----:B------:R-:W-:Y:S01]  /*141f0*/  SHF.R.S32.HI R11, RZ, 0x8, R11 ;  /* 0x00000008ff0b7819 */ /* 0x000fe2000001140b */
[----:B------:R-:W-:Y:S01]  /*14200*/  IMAD.X R5, R10, 0x1, R3, P6 ;  /* 0x000000010a057824 */ /* 0x000fe200030e0603 */
[----:B0-----:R-:W-:Y:S01]  /*14210*/  ISETP.LT.AND P6, PT, R169, UR10, !P1 ;  /* 0x0000000aa9007c0c */ /* 0x001fe2000cfc1270 */
[----:B------:R-:W0:Y:S01]  /*14220*/  LDCU UR10, c[0x0][0x398] ;  /* 0x00007300ff0a77ac */ /* 0x000e220008000800 */
[----:B-1----:R-:W-:-:S02]  /*14230*/  ISETP.LT.AND P1, PT, R179, UR9, !P1 ;  /* 0x00000009b3007c0c */ /* 0x002fc4000cf21270 */
[----:B------:R1:W-:Y:S01]  /*14240*/  @P5 STG.E.U8 desc[UR24][R4.64], R111 ;  /* 0x0000006f04005986 */ /* 0x0003e2000c101118 */
[----:B----4-:R-:W-:Y:S01]  /*14250*/  SHF.R.S32.HI R8, RZ, 0x1f, R68 ;  /* 0x0000001fff087819 */ /* 0x010fe20000011444 */
[----:B------:R-:W4:Y:S01]  /*14260*/  LDCU UR9, c[0x0][0x398] ;  /* 0x00007300ff0977ac */ /* 0x000f220008000800 */
[----:B------:R-:W-:Y:S02]  /*14270*/  IADD3 R6, P5, PT, R68, R2, RZ ;  /* 0x0000000244067210 */ /* 0x000fe40007fbe0ff */
[----:B------:R-:W-:Y:S02]  /*14280*/  PRMT R13, R111, 0x9910, RZ ;  /* 0x000099106f0d7816 */ /* 0x000fe400000000ff */
[----:B------:R-:W-:Y:S01]  /*14290*/  F2FP.SATFINITE.E4M3.F32.PACK_AB_MERGE_C R51, R51, R50, RZ ;  /* 0x000000323333723e */ /* 0x000fe200048070ff */
[----:B------:R-:W-:Y:S01]  /*142a0*/  IMAD.X R7, R8, 0x1, R132, P5 ;  /* 0x0000000108077824 */ /* 0x000fe200028e0684 */
[----:B------:R-:W-:Y:S02]  /*142b0*/  SHF.R.S32.HI R13, RZ, 0x8, R13 ;  /* 0x00000008ff0d7819 */ /* 0x000fe4000001140d */
[----:B-----5:R-:W-:Y:S01]  /*142c0*/  ISETP.LT.AND P5, PT, R169, UR6, !P3 ;  /* 0x00000006a9007c0c */ /* 0x020fe2000dfa1270 */
[----:B------:R-:W5:Y:S01]  /*142d0*/  LDCU UR6, c[0x0][0x398] ;  /* 0x00007300ff0677ac */ /* 0x000f620008000800 */
[----:B------:R2:W-:Y:S01]  /*142e0*/  @P6 STG.E.U8 desc[UR24][R6.64], R11 ;  /* 0x0000000b06006986 */ /* 0x0005e2000c101118 */
[C---:B-1----:R-:W-:Y:S01]  /*142f0*/  IADD3 R4, P6, PT, R68.reuse, R133, RZ ;  /* 0x0000008544047210 */ /* 0x042fe20007fde0ff */
[----:B------:R-:W-:Y:S01]  /*14300*/  VIADD R68, R68, UR32 ;  /* 0x0000002044447c36 */ /* 0x000fe20008000000 */
[----:B0-----:R-:W-:Y:S01]  /*14310*/  ISETP.LT.AND P3, PT, R179, UR10, !P3 ;  /* 0x0000000ab3007c0c */ /* 0x001fe2000df61270 */
[----:B------:R-:W0:Y:S01]  /*14320*/  LDCU UR10, c[0x0][0x398] ;  /* 0x00007300ff0a77ac */ /* 0x000e220008000800 */
[----:B------:R-:W-:Y:S01]  /*14330*/  F2FP.SATFINITE.E4M3.F32.PACK_AB_MERGE_C R115, R115, R114, RZ ;  /* 0x000000727373723e */ /* 0x000fe200048070ff */
[----:B------:R-:W-:Y:S01]  /*14340*/  IMAD.X R5, R8, 0x1, R3, P6 ;  /* 0x0000000108057824 */ /* 0x000fe200030e0603 */
[----:B------:R-:W-:Y:S01]  /*14350*/  SHF.R.S32.HI R12, RZ, 0x1f, R68 ;  /* 0x0000001fff0c7819 */ /* 0x000fe20000011444 */
[C---:B------:R-:W-:Y:S01]  /*14360*/  VIADD R10, R68.reuse, UR32 ;  /* 0x00000020440a7c36 */ /* 0x040fe20008000000 */
[----:B------:R-:W-:-:S02]  /*14370*/  IADD3 R8, P6, PT, R68, R2, RZ ;  /* 0x0000000244087210 */ /* 0x000fc40007fde0ff */
[----:B------:R1:W-:Y:S01]  /*14380*/  @P1 STG.E.U8 desc[UR24][R4.64], R13 ;  /* 0x0000000d04001986 */ /* 0x0003e2000c101118 */
[----:B--2---:R-:W-:Y:S01]  /*14390*/  VIADD R6, R0, 0x30 ;  /* 0x0000003000067836 */ /* 0x004fe20000000000 */
[----:B------:R-:W-:Y:S01]  /*143a0*/  SHF.R.S32.HI R14, RZ, 0x1f, R10 ;  /* 0x0000001fff0e7819 */ /* 0x000fe2000001140a */
[--C-:B------:R-:W-:Y:S01]  /*143b0*/  IMAD.X R9, R12, 0x1, R132.reuse, P6 ;  /* 0x000000010c097824 */ /* 0x100fe200030e0684 */
[----:B------:R-:W-:Y:S02]  /*143c0*/  PRMT R11, R49, 0x9910, RZ ;  /* 0x00009910310b7816 */ /* 0x000fe400000000ff */
[----:B---3--:R-:W-:Y:S01]  /*143d0*/  ISETP.GE.AND P1, PT, R6, UR4, PT ;  /* 0x0000000406007c0c */ /* 0x008fe2000bf26270 */
[----:B------:R-:W2:Y:S01]  /*143e0*/  LDCU UR4, c[0x0][0x39c] ;  /* 0x00007380ff0477ac */ /* 0x000ea20008000800 */
[----:B------:R-:W-:Y:S01]  /*143f0*/  IADD3 R6, P6, PT, R68, R133, RZ ;  /* 0x0000008544067210 */ /* 0x000fe20007fde0ff */
[----:B------:R3:W-:Y:S01]  /*14400*/  @P5 STG.E.U8 desc[UR24][R8.64], R49 ;  /* 0x0000003108005986 */ /* 0x0007e2000c101118 */
[----:B----4-:R-:W-:Y:S01]  /*14410*/  ISETP.LT.AND P5, PT, R169, UR9, !P2 ;  /* 0x00000009a9007c0c */ /* 0x010fe2000d7a1270 */
[----:B------:R-:W4:Y:S01]  /*14420*/  LDCU UR9, c[0x0][0x398] ;  /* 0x00007300ff0977ac */ /* 0x000f220008000800 */
[----:B------:R-:W-:Y:S01]  /*14430*/  SHF.R.S32.HI R11, RZ, 0x8, R11 ;  /* 0x00000008ff0b7819 */ /* 0x000fe2000001140b */
[----:B------:R-:W-:Y:S01]  /*14440*/  IMAD.X R7, R12, 0x1, R3, P6 ;  /* 0x000000010c077824 */ /* 0x000fe200030e0603 */
[----:B-1----:R-:W-:Y:S01]  /*14450*/  IADD3 R4, P6, PT, R10, R2, RZ ;  /* 0x000000020a047210 */ /* 0x002fe20007fde0ff */
[----:B------:R-:W-:Y:S01]  /*14460*/  VIADD R12, R0, 0x32 ;  /* 0x00000032000c7836 */ /* 0x000fe20000000000 */
[----:B-----5:R-:W-:Y:S01]  /*14470*/  ISETP.LT.AND P2, PT, R179, UR6, !P2 ;  /* 0x00000006b3007c0c */ /* 0x020fe2000d741270 */
[----:B------:R-:W1:Y:S01]  /*14480*/  LDCU UR6, c[0x0][0x398] ;  /* 0x00007300ff0677ac */ /* 0x000e620008000800 */
[----:B------:R5:W-:Y:S01]  /*14490*/  @P3 STG.E.U8 desc[UR24][R6.64], R113 ;  /* 0x0000007106003986 */ /* 0x000be2000c101118 */
[----:B------:R-:W-:Y:S01]  /*144a0*/  IMAD.X R5, R14, 0x1, R132, P6 ;  /* 0x000000010e057824 */ /* 0x000fe200030e0684 */
[----:B------:R-:W-:Y:S01]  /*144b0*/  PRMT R13, R113, 0x9910, RZ ;  /* 0x00009910710d7816 */ /* 0x000fe200000000ff */
[----:B---3--:R-:W-:Y:S01]  /*144c0*/  VIADD R8, R0, 0x31 ;  /* 0x0000003100087836 */ /* 0x008fe20000000000 */
[----:B------:R-:W-:-:S02]  /*144d0*/  F2FP.SATFINITE.E4M3.F32.PACK_AB_MERGE_C R53, R53, R52, RZ ;  /* 0x000000343535723e */ /* 0x000fc400048070ff */
[----:B------:R3:W-:Y:S01]  /*144e0*/  @P5 STG.E.U8 desc[UR24][R4.64], R11 ;  /* 0x0000000b04005986 */ /* 0x0007e2000c101118 */
[----:B------:R-:W-:Y:S02]  /*144f0*/  SHF.R.S32.HI R13, RZ, 0x8, R13 ;  /* 0x00000008ff0d7819 */ /* 0x000fe4000001140d */
[----:B--2---:R-:W-:Y:S01]  /*14500*/  ISETP.GE.AND P3, PT, R8, UR4, PT ;  /* 0x0000000408007c0c */ /* 0x004fe2000bf66270 */
[----:B------:R-:W2:Y:S01]  /*14510*/  LDCU UR4, c[0x0][0x39c] ;  /* 0x00007380ff0477ac */ /* 0x000ea20008000800 */
[C---:B------:R-:W-:Y:S01]  /*14520*/  IADD3 R8, P6, PT, R10.reuse, R133, RZ ;  /* 0x000000850a087210 */ /* 0x040fe20007fde0ff */
[----:B------:R-:W-:Y:S01]  /*14530*/  VIADD R10, R10, UR32 ;  /* 0x000000200a0a7c36 */ /* 0x000fe20008000000 */
[----:B------:R-:W-:Y:S02]  /*14540*/  ISETP.LT.AND P5, PT, R169, UR12, !P4 ;  /* 0x0000000ca9007c0c */ /* 0x000fe4000e7a1270 */
[----:B----4-:R-:W-:Y:S01]  /*14550*/  ISETP.LT.AND P4, PT, R179, UR9, !P4 ;  /* 0x00000009b3007c0c */ /* 0x010fe2000e781270 */
[----:B------:R-:W-:Y:S01]  /*14560*/  IMAD.X R9, R14, 0x1, R3, P6 ;  /* 0x000000010e097824 */ /* 0x000fe200030e0603 */
[----:B-----5:R-:W-:Y:S01]  /*14570*/  SHF.R.S32.HI R7, RZ, 0x1f, R10 ;  /* 0x0000001fff077819 */ /* 0x020fe2000001140a */
[----:B------:R-:W4:Y:S01]  /*14580*/  LDCU UR9, c[0x0][0x398] ;  /* 0x00007300ff0977ac */ /* 0x000f220008000800 */
[----:B---3--:R-:W-:-:S02]  /*14590*/  IADD3 R4, P6, PT, R10, R2, RZ ;  /* 0x000000020a047210 */ /* 0x008fc40007fde0ff */
[----:B------:R3:W-:Y:S01]  /*145a0*/  @P2 STG.E.U8 desc[UR24][R8.64], R13 ;  /* 0x0000000d08002986 */ /* 0x0007e2000c101118 */
[C---:B------:R-:W-:Y:S01]  /*145b0*/  IADD3 R6, P2, PT, R10.reuse, R133, RZ ;  /* 0x000000850a067210 */ /* 0x040fe20007f5e0ff */
[----:B------:R-:W-:Y:S01]  /*145c0*/  VIADD R10, R10, UR32 ;  /* 0x000000200a0a7c36 */ /* 0x000fe20008000000 */
[----:B------:R-:W-:Y:S01]  /*145d0*/  PRMT R11, R51, 0x9910, RZ ;  /* 0x00009910330b7816 */ /* 0x000fe200000000ff */
[----:B------:R-:W-:Y:S01]  /*145e0*/  IMAD.X R5, R7, 0x1, R132, P6 ;  /* 0x0000000107057824 */ /* 0x000fe200030e0684 */
[----:B------:R-:W-:Y:S01]  /*145f0*/  F2FP.SATFINITE.E4M3.F32.PACK_AB_MERGE_C R117, R117, R116, RZ ;  /* 0x000000747575723e */ /* 0x000fe200048070ff */
[----:B------:R-:W-:Y:S01]  /*14600*/  IMAD.X R7, R7, 0x1, R3, P2 ;  /* 0x0000000107077824 */ /* 0x000fe200010e0603 */
[----:B--2---:R-:W-:Y:S01]  /*14610*/  ISETP.GE.AND P6, PT, R12, UR4, PT ;  /* 0x000000040c007c0c */ /* 0x004fe2000bfc6270 */
[----:B------:R-:W2:Y:S01]  /*14620*/  LDCU UR4, c[0x0][0x39c] ;  /* 0x00007380ff0477ac */ /* 0x000ea20008000800 */
[----:B------:R-:W-:Y:S01]  /*14630*/  @P5 STG.E.U8 desc[UR24][R4.64], R51 ;  /* 0x0000003304005986 */ /* 0x000fe2000c101118 */
[----:B------:R-:W-:Y:S01]  /*14640*/  SHF.R.S32.HI R12, RZ, 0x1f, R10 ;  /* 0x0000001fff0c7819 */ /* 0x000fe2000001140a */
[----:B---3--:R-:W-:-:S02]  /*14650*/  VIADD R9, R0, 0x33 ;  /* 0x0000003300097836 */ /* 0x008fc40000000000 */
[----:B------:R3:W-:Y:S01]  /*14660*/  @P4 STG.E.U8 desc[UR24][R6.64], R115 ;  /* 0x0000007306004986 */ /* 0x0007e2000c101118 */
[----:B-1----:R-:W-:Y:S01]  /*14670*/  ISETP.LT.AND P4, PT, R169, UR6, !P0 ;  /* 0x00000006a9007c0c */ /* 0x002fe2000c781270 */
[----:B------:R-:W1:Y:S01]  /*14680*/  LDCU UR6, c[0x0][0x39c] ;  /* 0x00007380ff0677ac */ /* 0x000e620008000800 */
[----:B------:R-:W-:Y:S02]  /*14690*/  IADD3 R8, P5, PT, R10, R2, RZ ;  /* 0x000000020a087210 */ /* 0x000fe40007fbe0ff */
[----:B----4-:R-:W-:Y:S01]  /*146a0*/  ISETP.LT.AND P0, PT, R179, UR9, !P0 ;  /* 0x00000009b3007c0c */ /* 0x010fe2000c701270 */
[----:B------:R-:W4:Y:S01]  /*146b0*/  LDCU UR9, c[0x0][0x398] ;  /* 0x00007300ff0977ac */ /* 0x000f220008000800 */
[----:B------:R-:W-:Y:S02]  /*146c0*/  SHF.R.S32.HI R11, RZ, 0x8, R11 ;  /* 0x00000008ff0b7819 */ /* 0x000fe4000001140b */
[----:B------:R-:W-:Y:S02]  /*146d0*/  PRMT R13, R115, 0x9910, RZ ;  /* 0x00009910730d7816 */ /* 0x000fe400000000ff */
[----:B------:R-:W-:Y:S01]  /*146e0*/  F2FP.SATFINITE.E4M3.F32.PACK_AB_MERGE_C R55, R55, R54, RZ ;  /* 0x000000363737723e */ /* 0x000fe200048070ff */
[----:B---3--:R-:W-:Y:S01]  /*146f0*/  VIADD R7, R0, 0x34 ;  /* 0x0000003400077836 */ /* 0x008fe20000000000 */
[----:B--2---:R-:W-:Y:S01]  /*14700*/  ISETP.GE.AND P2, PT, R9, UR4, PT ;  /* 0x0000000409007c0c */ /* 0x004fe2000bf46270 */
[----:B------:R-:W2:Y:S01]  /*14710*/  LDCU UR4, c[0x0][0x398] ;  /* 0x00007300ff0477ac */ /* 0x000ea20008000800 */
[----:B------:R-:W-:Y:S01]  /*14720*/  IMAD.X R9, R12, 0x1, R132, P5 ;  /* 0x000000010c097824 */ /* 0x000fe200028e0684 */
[C---:B------:R-:W-:Y:S01]  /*14730*/  IADD3 R4, P5, PT, R10.reuse, R133, RZ ;  /* 0x000000850a047210 */ /* 0x040fe20007fbe0ff */
[----:B------:R-:W-:Y:S01]  /*14740*/  VIADD R10, R10, UR32 ;  /* 0x000000200a0a7c36 */ /* 0x000fe20008000000 */
[----:B------:R-:W-:-:S02]  /*14750*/  SHF.R.S32.HI R13, RZ, 0x8, R13 ;  /* 0x00000008ff0d7819 */ /* 0x000fc4000001140d */
[----:B------:R3:W-:Y:S01]  /*14760*/  @P4 STG.E.U8 desc[UR24][R8.64], R11 ;  /* 0x0000000b08004986 */ /* 0x0007e2000c101118 */
[----:B0-----:R-:W-:Y:S01]  /*14770*/  ISETP.LT.AND P4, PT, R169, UR10, !P1 ;  /* 0x0000000aa9007c0c */ /* 0x001fe2000cf81270 */
[----:B------:R-:W-:Y:S01]  /*14780*/  IMAD.X R5, R12, 0x1, R3, P5 ;  /* 0x000000010c057824 */ /* 0x000fe200028e0603 */
[----:B------:R-:W-:Y:S01]  /*14790*/  SHF.R.S32.HI R12, RZ, 0x1f, R10 ;  /* 0x0000001fff0c7819 */ /* 0x000fe2000001140a */
[----:B------:R-:W0:Y:S01]  /*147a0*/  LDCU UR10, c[0x0][0x398] ;  /* 0x00007300ff0a77ac */ /* 0x000e220008000800 */
[----:B------:R-:W-:Y:S02]  /*147b0*/  IADD3 R6, P5, PT, R10, R2, RZ ;  /* 0x000000020a067210 */ /* 0x000fe40007fbe0ff */
[----:B------:R5:W-:Y:S01]  /*147c0*/  @P0 STG.E.U8 desc[UR24][R4.64], R13 ;  /* 0x0000000d04000986 */ /* 0x000be2000c101118 */
[----:B-1----:R-:W-:Y:S01]  /*147d0*/  ISETP.GE.AND P0, PT, R7, UR6, PT ;  /* 0x0000000607007c0c */ /* 0x002fe2000bf06270 */
[----:B------:R-:W1:Y:S01]  /*147e0*/  LDCU UR6, c[0x0][0x398] ;  /* 0x00007300ff0677ac */ /* 0x000e620008000800 */
[----:B------:R-:W-:Y:S01]  /*147f0*/  IMAD.X R7, R12, 0x1, R132, P5 ;  /* 0x000000010c077824 */ /* 0x000fe200028e0684 */
[----:B------:R-:W-:-:S02]  /*14800*/  F2FP.SATFINITE.E4M3.F32.PACK_AB_MERGE_C R119, R119, R118, RZ ;  /* 0x000000767777723e */ /* 0x000fc400048070ff */
[----:B--2---:R-:W-:Y:S01]  /*14810*/  ISETP.LT.AND P1, PT, R179, UR4, !P1 ;  /* 0x00000004b3007c0c */ /* 0x004fe2000cf21270 */
[----:B------:R-:W2:Y:S01]  /*14820*/  LDCU UR4, c[0x0][0x398] ;  /* 0x00007300ff0477ac */ /* 0x000ea20008000800 */
[C---:B---3--:R-:W-:Y:S01]  /*14830*/  IADD3 R8, P5, PT, R10.reuse, R133, RZ ;  /* 0x000000850a087210 */ /* 0x048fe20007fbe0ff */
[----:B------:R-:W-:Y:S01]  /*14840*/  VIADD R10, R10, UR32 ;  /* 0x000000200a0a7c36 */ /* 0x000fe20008000000 */
[----:B------:R3:W-:Y:S01]  /*14850*/  @P4 STG.E.U8 desc[UR24][R6.64], R53 ;  /* 0x0000003506004986 */ /* 0x0007e2000c101118 */
[----:B----4-:R-:W-:Y:S01]  /*14860*/  ISETP.LT.AND P4, PT, R169, UR9, !P3 ;  /* 0x00000009a9007c0c */ /* 0x010fe2000df81270 */
[----:B-----5:R-:W-:Y:S01]  /*14870*/  VIADD R5, R0, 0x35 ;  /* 0x0000003500057836 */ /* 0x020fe20000000000 */
[----:B------:R-:W-:Y:S01]  /*14880*/  PRMT R11, R53, 0x9910, RZ ;  /* 0x00009910350b7816 */ /* 0x000fe200000000ff */
[----:B------:R-:W-:Y:S01]  /*14890*/  IMAD.X R9, R12, 0x1, R3, P5 ;  /* 0x000000010c097824 */ /* 0x000fe200028e0603 */
[----:B------:R-:W-:Y:S01]  /*148a0*/  SHF.R.S32.HI R12, RZ, 0x1f, R10 ;  /* 0x0000001fff0c7819 */ /* 0x000fe2000001140a */
[----:B------:R-:W4:Y:S01]  /*148b0*/  LDCU UR9, c[0x0][0x398] ;  /* 0x00007300ff0977ac */ /* 0x000f220008000800 */
[----:B------:R-:W-:-:S02]  /*148c0*/  IADD3 R4, P5, PT, R10, R2, RZ ;  /* 0x000000020a047210 */ /* 0x000fc40007fbe0ff */
[----:B------:R5:W-:Y:S01]  /*148d0*/  @P1 STG.E.U8 desc[UR24][R8.64], R117 ;  /* 0x0000007508001986 */ /* 0x000be2000c101118 */
[----:B------:R-:W-:Y:S01]  /*148e0*/  ISETP.GE.AND P1, PT, R5, UR7, PT ;  /* 0x0000000705007c0c */ /* 0x000fe2000bf26270 */
[----:B------:R-:W0:Y:S01]  /*148f0*/  LDCU UR7, c[0x0][0x398] ;  /* 0x00007300ff0777ac */ /* 0x000e220008000800 */
[----:B------:R-:W-:Y:S01]  /*14900*/  IMAD.X R5, R12, 0x1, R132, P5 ;  /* 0x000000010c057824 */ /* 0x000fe200028e0684 */
[----:B------:R-:W-:Y:S02]  /*14910*/  SHF.R.S32.HI R11, RZ, 0x8, R11 ;  /* 0x00000008ff0b7819 */ /* 0x000fe4000001140b */
[----:B-1----:R-:W-:Y:S01]  /*14920*/  ISETP.LT.AND P3, PT, R179, UR6, !P3 ;  /* 0x00000006b3007c0c */ /* 0x002fe2000df61270 */
[----:B------:R-:W1:Y:S01]  /*14930*/  LDCU UR6, c[0x0][0x398] ;  /* 0x00007300ff0677ac */ /* 0x000e620008000800 */
[----:B------:R-:W-:Y:S01]  /*14940*/  PRMT R13, R117, 0x9910, RZ ;  /* 0x00009910750d7816 */ /* 0x000fe200000000ff */
[----:B------:R0:W-:Y:S01]  /*14950*/  @P4 STG.E.U8 desc[UR24][R4.64], R11 ;  /* 0x0000000b04004986 */ /* 0x0001e2000c101118 */
[C---:B---3--:R-:W-:Y:S01]  /*14960*/  IADD3 R6, P4, PT, R10.reuse, R133, RZ ;  /* 0x000000850a067210 */ /* 0x048fe20007f9e0ff */
[----:B------:R-:W-:Y:S01]  /*14970*/  VIADD R10, R10, UR32 ;  /* 0x000000200a0a7c36 */ /* 0x000fe20008000000 */
[----:B------:R-:W-:Y:S01]  /*14980*/  SHF.R.S32.HI R13, RZ, 0x8, R13 ;  /* 0x00000008ff0d7819 */ /* 0x000fe2000001140d */
[----:B-----5:R-:W-:Y:S01]  /*14990*/  VIADD R9, R0, 0x36 ;  /* 0x0000003600097836 */ /* 0x020fe20000000000 */
[----:B--2---:R-:W-:Y:S01]  /*149a0*/  ISETP.LT.AND P5, PT, R169, UR4, !P6 ;  /* 0x00000004a9007c0c */ /* 0x004fe2000f7a1270 */
[----:B------:R-:W-:Y:S01]  /*149b0*/  IMAD.X R7, R12, 0x1, R3, P4 ;  /* 0x000000010c077824 */ /* 0x000fe200020e0603 */
[----:B------:R-:W-:Y:S01]  /*149c0*/  SHF.R.S32.HI R12, RZ, 0x1f, R10 ;  /* 0x0000001fff0c7819 */ /* 0x000fe2000001140a */
[----:B------:R-:W2:Y:S01]  /*149d0*/  LDCU UR4, c[0x0][0x398] ;  /* 0x00007300ff0477ac */ /* 0x000ea20008000800 */
[----:B------:R-:W-:-:S02]  /*149e0*/  IADD3 R8, P4, PT, R10, R2, RZ ;  /* 0x000000020a087210 */ /* 0x000fc40007f9e0ff */
[----:B------:R3:W-:Y:S01]  /*149f0*/  @P3 STG.E.U8 desc[UR24][R6.64], R13 ;  /* 0x0000000d06003986 */ /* 0x0007e2000c101118 */
[----:B------:R-:W-:Y:S02]  /*14a00*/  ISETP.GE.AND P3, PT, R9, UR17, PT ;  /* 0x0000001109007c0c */ /* 0x000fe4000bf66270 */
[----:B------:R-:W-:Y:S01]  /*14a10*/  IMAD.X R9, R12, 0x1, R132, P4 ;  /* 0x000000010c097824 */ /* 0x000fe200020e0684 */
[----:B0-----:R-:W-:Y:S01]  /*14a20*/  ISETP.LT.AND P4, PT, R179, UR7, !P6 ;  /* 0x00000007b3007c0c */ /* 0x001fe2000f781270 */
[----:B------:R-:W0:Y:S01]  /*14a30*/  LDCU UR7, c[0x0][0x398] ;  /* 0x00007300ff0777ac */ /* 0x000e220008000800 */
[C---:B------:R-:W-:Y:S01]  /*14a40*/  IADD3 R4, P6, PT, R10.reuse, R133, RZ ;  /* 0x000000850a047210 */ /* 0x040fe20007fde0ff */
[----:B------:R-:W-:Y:S01]  /*14a50*/  VIADD R10, R10, UR32 ;  /* 0x000000200a0a7c36 */ /* 0x000fe20008000000 */
[----:B------:R5:W-:Y:S01]  /*14a60*/  @P5 STG.E.U8 desc[UR24][R8.64], R55 ;  /* 0x0000003708005986 */ /* 0x000be2000c101118 */
[----:B-1----:R-:W-:Y:S01]  /*14a70*/  ISETP.LT.AND P5, PT, R169, UR6, !P2 ;  /* 0x00000006a9007c0c */ /* 0x002fe2000d7a1270 */
[----:B------:R-:W1:Y:S01]  /*14a80*/  LDCU UR6, c[0x0][0x398] ;  /* 0x00007300ff0677ac */ /* 0x000e620008000800 */
[----:B------:R-:W-:Y:S01]  /*14a90*/  IMAD.X R5, R12, 0x1, R3, P6 ;  /* 0x000000010c057824 */ /* 0x000fe200030e0603 */
[----:B------:R-:W-:Y:S01]  /*14aa0*/  SHF.R.S32.HI R12, RZ, 0x1f, R10 ;  /* 0x0000001fff0c7819 */ /* 0x000fe2000001140a */
[----:B---3--:R-:W-:Y:S01]  /*14ab0*/  VIADD R7, R0, 0x37 ;  /* 0x0000003700077836 */ /* 0x008fe20000000000 */
[----:B------:R-:W-:-:S02]  /*14ac0*/  IADD3 R6, P6, PT, R10, R2, RZ ;  /* 0x000000020a067210 */ /* 0x000fc40007fde0ff */
[----:B------:R-:W-:Y:S01]  /*14ad0*/  PRMT R11, R55, 0x9910, RZ ;  /* 0x00009910370b7816 */ /* 0x000fe200000000ff */
[----:B------:R3:W-:Y:S01]  /*14ae0*/  @P4 STG.E.U8 desc[UR24][R4.64], R119 ;  /* 0x0000007704004986 */ /* 0x0007e2000c101118 */
[----:B------:R-:W-:Y:S01]  /*14af0*/  ISETP.GE.AND P4, PT, R7, UR31, PT ;  /* 0x0000001f07007c0c */ /* 0x000fe2000bf86270 */
[----:B------:R-:W-:Y:S01]  /*14b00*/  IMAD.X R7, R12, 0x1, R132, P6 ;  /* 0x000000010c077824 */ /* 0x000fe200030e0684 */
[----:B--2---:R-:W-:Y:S01]  /*14b10*/  ISETP.LT.AND P2, PT, R179, UR4, !P2 ;  /* 0x00000004b3007c0c */ /* 0x004fe2000d741270 */
[----:B------:R-:W2:Y:S01]  /*14b20*/  LDCU UR4, c[0x0][0x398] ;  /* 0x00007300ff0477ac */ /* 0x000ea20008000800 */
[----:B------:R-:W-:Y:S02]  /*14b30*/  SHF.R.S32.HI R11, RZ, 0x8, R11 ;  /* 0x00000008ff0b7819 */ /* 0x000fe4000001140b */
[C---:B-----5:R-:W-:Y:S01]  /*14b40*/  IADD3 R8, P6, PT, R10.reuse, R133, RZ ;  /* 0x000000850a087210 */ /* 0x060fe20007fde0ff */
[----:B------:R-:W-:Y:S01]  /*14b50*/  VIADD R10, R10, UR32 ;  /* 0x000000200a0a7c36 */ /* 0x000fe20008000000 */
[----:B------:R-:W-:Y:S01]  /*14b60*/  PRMT R13, R119, 0x9910, RZ ;  /* 0x00009910770d7816 */ /* 0x000fe200000000ff */
[----:B------:R5:W-:Y:S01]  /*14b70*/  @P5 STG.E.U8 desc[UR24][R6.64], R11 ;  /* 0x0000000b06005986 */ /* 0x000be2000c101118 */
[----:B0-----:R-:W-:Y:S01]  /*14b80*/  ISETP.LT.AND P5, PT, R169, UR7, !P0 ;  /* 0x00000007a9007c0c */ /* 0x001fe2000c7a1270 */
[----:B------:R-:W-:Y:S01]  /*14b90*/  IMAD.X R9, R12, 0x1, R3, P6 ;  /* 0x000000010c097824 */ /* 0x000fe200030e0603 */
[----:B------:R-:W-:Y:S01]  /*14ba0*/  SHF.R.S32.HI R13, RZ, 0x8, R13 ;  /* 0x00000008ff0d7819 */ /* 0x000fe2000001140d */
[----:B---3--:R-:W-:Y:S01]  /*14bb0*/  VIADD R5, R0, 0x38 ;  /* 0x0000003800057836 */ /* 0x008fe20000000000 */
[----:B------:R-:W-:Y:S01]  /*14bc0*/  SHF.R.S32.HI R12, RZ, 0x1f, R10 ;  /* 0x0000001fff0c7819 */ /* 0x000fe2000001140a */
[----:B------:R-:W0:Y:S01]  /*14bd0*/  LDCU UR7, c[0x0][0x398] ;  /* 0x00007300ff0777ac */ /* 0x000e220008000800 */
[----:B------:R-:W-:Y:S01]  /*14be0*/  IADD3 R4, P6, PT, R10, R2, RZ ;  /* 0x000000020a047210 */ /* 0x000fe20007fde0ff */
[----:B------:R3:W-:Y:S01]  /*14bf0*/  @P2 STG.E.U8 desc[UR24][R8.64], R13 ;  /* 0x0000000d08002986 */ /* 0x0007e2000c101118 */
[----:B------:R-:W-:-:S02]  /*14c00*/  ISETP.GE.AND P2, PT, R5, UR29, PT ;  /* 0x0000001d05007c0c */ /* 0x000fc4000bf46270 */
[----:B-1----:R-:W-:Y:S01]  /*14c10*/  ISETP.LT.AND P0, PT, R179, UR6, !P0 ;  /* 0x00000006b3007c0c */ /* 0x002fe2000c701270 */
[----:B------:R-:W-:Y:S01]  /*14c20*/  IMAD.X R5, R12, 0x1, R132, P6 ;  /* 0x000000010c057824 */ /* 0x000fe200030e0684 */
[----:B------:R-:W-:Y:S01]  /*14c30*/  F2FP.SATFINITE.E4M3.F32.PACK_AB_MERGE_C R57, R57, R56, RZ ;  /* 0x000000383939723e */ /* 0x000fe200048070ff */
[----:B------:R-:W1:Y:S01]  /*14c40*/  LDCU UR6, c[0x0][0x398] ;  /* 0x00007300ff0677ac */ /* 0x000e620008000800 */
[C---:B-----5:R-:W-:Y:S01]  /*14c50*/  IADD3 R6, P6, PT, R10.reuse, R133, RZ ;  /* 0x000000850a067210 */ /* 0x060fe20007fde0ff */
[----:B------:R-:W-:Y:S01]  /*14c60*/  VIADD R10, R10, UR32 ;  /* 0x000000200a0a7c36 */ /* 0x000fe20008000000 */
[----:B------:R-:W-:Y:S01]  /*14c70*/  F2FP.SATFINITE.E4M3.F32.PACK_AB_MERGE_C R121, R121, R120, RZ ;  /* 0x000000787979723e */ /* 0x000fe200048070ff */
[----:B------:R5:W-:Y:S01]  /*14c80*/  @P5 STG.E.U8 desc[UR24][R4.64], R57 ;  /* 0x0000003904005986 */ /* 0x000be2000c101118 */
[----:B--2---:R-:W-:Y:S01]  /*14c90*/  ISETP.LT.AND P5, PT, R169, UR4, !P1 ;  /* 0x00000004a9007c0c */ /* 0x004fe2000cfa1270 */
[----:B------:R-:W-:Y:S01]  /*14ca0*/  IMAD.X R7, R12, 0x1, R3, P6 ;  /* 0x000000010c077824 */ /* 0x000fe200030e0603 */
[----:B------:R-:W-:Y:S01]  /*14cb0*/  SHF.R.S32.HI R12, RZ, 0x1f, R10 ;  /* 0x0000001fff0c7819 */ /* 0x000fe2000001140a */
[----:B---3--:R-:W-:Y:S01]  /*14cc0*/  VIADD R9, R0, 0x39 ;  /* 0x0000003900097836 */ /* 0x008fe20000000000 */
[----:B------:R-:W-:Y:S01]  /*14cd0*/  IADD3 R8, P6, PT, R10, R2, RZ ;  /* 0x000000020a087210 */ /* 0x000fe20007fde0ff */
[----:B------:R-:W2:Y:S01]  /*14ce0*/  LDCU UR4, c[0x0][0x398] ;  /* 0x00007300ff0477ac */ /* 0x000ea20008000800 */
[----:B------:R-:W-:Y:S01]  /*14cf0*/  PRMT R11, R57, 0x9910, RZ ;  /* 0x00009910390b7816 */ /* 0x000fe200000000ff */
[----:B------:R3:W-:Y:S01]  /*14d00*/  @P0 STG.E.U8 desc[UR24][R6.64], R121 ;  /* 0x0000007906000986 */ /* 0x0007e2000c101118 */
[----:B------:R-:W-:Y:S01]  /*14d10*/  ISETP.GE.AND P0, PT, R9, UR27, PT ;  /* 0x0000001b09007c0c */ /* 0x000fe2000bf06270 */
[----:B------:R-:W-:Y:S01]  /*14d20*/  IMAD.X R9, R12, 0x1, R132, P6 ;  /* 0x000000010c097824 */ /* 0x000fe200030e0684 */
[----:B0-----:R-:W-:Y:S01]  /*14d30*/  ISETP.LT.AND P1, PT, R179, UR7, !P1 ;  /* 0x00000007b3007c0c */ /* 0x001fe2000cf21270 */
[----:B------:R-:W0:Y:S01]  /*14d40*/  LDCU UR7, c[0x0][0x398] ;  /* 0x00007300ff0777ac */ /* 0x000e220008000800 */
[----:B------:R-:W-:-:S02]  /*14d50*/  SHF.R.S32.HI R11, RZ, 0x8, R11 ;  /* 0x00000008ff0b7819 */ /* 0x000fc4000001140b */
[C---:B-----5:R-:W-:Y:S01]  /*14d60*/  IADD3 R4, P6, PT, R10.reuse, R133, RZ ;  /* 0x000000850a047210 */ /* 0x060fe20007fde0ff */
[----:B------:R-:W-:Y:S01]  /*14d70*/  VIADD R10, R10, UR32 ;  /* 0x000000200a0a7c36 */ /* 0x000fe20008000000 */
[----:B------:R-:W-:Y:S01]  /*14d80*/  PRMT R13, R121, 0x9910, RZ ;  /* 0x00009910790d7816 */ /* 0x000fe200000000ff */
[----:B------:R5:W-:Y:S01]  /*14d90*/  @P5 STG.E.U8 desc[UR24][R8.64], R11 ;  /* 0x0000000b08005986 */ /* 0x000be2000c101118 */
[----:B-1----:R-:W-:Y:S01]  /*14da0*/  ISETP.LT.AND P5, PT, R169, UR6, !P3 ;  /* 0x00000006a9007c0c */ /* 0x002fe2000dfa1270 */
[----:B------:R-:W-:Y:S01]  /*14db0*/  IMAD.X R5, R12, 0x1, R3, P6 ;  /* 0x000000010c057824 */ /* 0x000fe200030e0603 */
[----:B------:R-:W-:Y:S01]  /*14dc0*/  SHF.R.S32.HI R13, RZ, 0x8, R13 ;  /* 0x00000008ff0d7819 */ /* 0x000fe2000001140d */
[----:B---3--:R-:W-:Y:S01]  /*14dd0*/  VIADD R7, R0, 0x3a ;  /* 0x0000003a00077836 */ /* 0x008fe20000000000 */
[----:B------:R-:W-:Y:S01]  /*14de0*/  SHF.R.S32.HI R12, RZ, 0x1f, R10 ;  /* 0x0000001fff0c7819 */ /* 0x000fe2000001140a */
[----:B------:R-:W1:Y:S01]  /*14df0*/  LDCU UR6, c[0x0][0x398] ;  /* 0x00007300ff0677ac */ /* 0x000e620008000800 */
[----:B------:R-:W-:Y:S01]  /*14e00*/  IADD3 R6, P6, PT, R10, R2, RZ ;  /* 0x000000020a067210 */ /* 0x000fe20007fde0ff */
[----:B------:R3:W-:Y:S01]  /*14e10*/  @P1 STG.E.U8 desc[UR24][R4.64], R13 ;  /* 0x0000000d04001986 */ /* 0x0007e2000c101118 */
[----:B------:R-:W-:-:S02]  /*14e20*/  ISETP.GE.AND P1, PT, R7, UR23, PT ;  /* 0x0000001707007c0c */ /* 0x000fc4000bf26270 */
[----:B--2---:R-:W-:Y:S01]  /*14e30*/  ISETP.LT.AND P3, PT, R179, UR4, !P3 ;  /* 0x00000004b3007c0c */ /* 0x004fe2000df61270 */
[----:B------:R-:W-:Y:S01]  /*14e40*/  IMAD.X R7, R12, 0x1, R132, P6 ;  /* 0x000000010c077824 */ /* 0x000fe200030e0684 */
[----:B------:R-:W-:Y:S01]  /*14e50*/  F2FP.SATFINITE.E4M3.F32.PACK_AB_MERGE_C R59, R59, R58, RZ ;  /* 0x0000003a3b3b723e */ /* 0x000fe200048070ff */
[----:B------:R-:W2:Y:S01]  /*14e60*/  LDCU UR4, c[0x0][0x398] ;  /* 0x00007300ff0477ac */ /* 0x000ea20008000800 */
[C---:B-----5:R-:W-:Y:S01]  /*14e70*/  IADD3 R8, P6, PT, R10.reuse, R133, RZ ;  /* 0x000000850a087210 */ /* 0x060fe20007fde0ff */
[----:B------:R-:W-:Y:S01]  /*14e80*/  VIADD R10, R10, UR32 ;  /* 0x000000200a0a7c36 */ /* 0x000fe20008000000 */
[----:B------:R-:W-:Y:S01]  /*14e90*/  F2FP.SATFINITE.E4M3.F32.PACK_AB_MERGE_C R123, R123, R122, RZ ;  /* 0x0000007a7b7b723e */ /* 0x000fe200048070ff */
[----:B------:R5:W-:Y:S01]  /*14ea0*/  @P5 STG.E.U8 desc[UR24][R6.64], R59 ;  /* 0x0000003b06005986 */ /* 0x000be2000c101118 */
[----:B0-----:R-:W-:Y:S01]  /*14eb0*/  ISETP.LT.AND P5, PT, R169, UR7, !P4 ;  /* 0x00000007a9007c0c */ /* 0x001fe2000e7a1270 */
[----:B------:R-:W-:Y:S01]  /*14ec0*/  IMAD.X R9, R12, 0x1, R3, P6 ;  /* 0x000000010c097824 */ /* 0x000fe200030e0603 */
[----:B------:R-:W-:Y:S01]  /*14ed0*/  SHF.R.S32.HI R12, RZ, 0x1f, R10 ;  /* 0x0000001fff0c7819 */ /* 0x000fe2000001140a */
[----:B---3--:R-:W-:Y:S01]  /*14ee0*/  VIADD R5, R0, 0x3b ;  /* 0x0000003b00057836 */ /* 0x008fe20000000000 */
[----:B------:R-:W-:Y:S01]  /*14ef0*/  IADD3 R4, P6, PT, R10, R2, RZ ;  /* 0x000000020a047210 */ /* 0x000fe20007fde0ff */
[----:B------:R-:W0:Y:S01]  /*14f00*/  LDCU UR7, c[0x0][0x398] ;  /* 0x00007300ff0777ac */ /* 0x000e220008000800 */
[----:B------:R-:W-:Y:S01]  /*14f10*/  PRMT R11, R59, 0x9910, RZ ;  /* 0x000099103b0b7816 */ /* 0x000fe200000000ff */
[----:B------:R3:W-:Y:S01]  /*14f20*/  @P3 STG.E.U8 desc[UR24][R8.64], R123 ;  /* 0x0000007b08003986 */ /* 0x0007e2000c101118 */
[----:B------:R-:W-:Y:S01]  /*14f30*/  ISETP.GE.AND P3, PT, R5, UR21, PT ;  /* 0x0000001505007c0c */ /* 0x000fe2000bf66270 */
[----:B------:R-:W-:Y:S01]  /*14f40*/  IMAD.X R5, R12, 0x1, R132, P6 ;  /* 0x000000010c057824 */ /* 0x000fe200030e0684 */
[----:B------:R-:W-:-:S02]  /*14f50*/  SHF.R.S32.HI R11, RZ, 0x8, R11 ;  /* 0x00000008ff0b7819 */ /* 0x000fc4000001140b */
[----:B-1----:R-:W-:Y:S01]  /*14f60*/  ISETP.LT.AND P4, PT, R179, UR6, !P4 ;  /* 0x00000006b3007c0c */ /* 0x002fe2000e781270 */
[----:B------:R-:W1:Y:S01]  /*14f70*/  LDCU UR6, c[0x0][0x398] ;  /* 0x00007300ff0677ac */ /* 0x000e620008000800 */
[C---:B-----5:R-:W-:Y:S01]  /*14f80*/  IADD3 R6, P6, PT, R10.reuse, R133, RZ ;  /* 0x000000850a067210 */ /* 0x060fe20007fde0ff */
[----:B------:R-:W-:Y:S01]  /*14f90*/  VIADD R10, R10, UR32 ;  /* 0x000000200a0a7c36 */ /* 0x000fe20008000000 */
[----:B------:R5:W-:Y:S01]  /*14fa0*/  @P5 STG.E.U8 desc[UR24][R4.64], R11 ;  /* 0x0000000b04005986 */ /* 0x000be2000c101118 */
[----:B--2---:R-:W-:Y:S01]  /*14fb0*/  ISETP.LT.AND P5, PT, R169, UR4, !P2 ;  /* 0x00000004a9007c0c */ /* 0x004fe2000d7a1270 */
[----:B------:R-:W2:Y:S01]  /*14fc0*/  LDCU UR4, c[0x0][0x398] ;  /* 0x00007300ff0477ac */ /* 0x000ea20008000800 */
[----:B------:R-:W-:Y:S01]  /*14fd0*/  IMAD.X R7, R12, 0x1, R3, P6 ;  /* 0x000000010c077824 */ /* 0x000fe200030e0603 */
[----:B------:R-:W-:Y:S02]  /*14fe0*/  PRMT R13, R123, 0x9910, RZ ;  /* 0x000099107b0d7816 */ /* 0x000fe400000000ff */
[----:B------:R-:W-:-:S02]  /*14ff0*/  SHF.R.S32.HI R12, RZ, 0x1f, R10 ;  /* 0x0000001fff0c7819 */ /* 0x000fc4000001140a */
[----:B---3--:R-:W-:Y:S02]  /*15000*/  IADD3 R8, P6, PT, R10, R2, RZ ;  /* 0x000000020a087210 */ /* 0x008fe40007fde0ff */
[----:B------:R-:W-:Y:S02]  /*15010*/  SHF.R.S32.HI R13, RZ, 0x8, R13 ;  /* 0x00000008ff0d7819 */ /* 0x000fe4000001140d */
[----:B------:R-:W-:Y:S01]  /*15020*/  F2FP.SATFINITE.E4M3.F32.PACK_AB_MERGE_C R61, R61, R60, RZ ;  /* 0x0000003c3d3d723e */ /* 0x000fe200048070ff */
[----:B-----5:R-:W-:Y:S01]  /*15030*/  VIADD R4, R0, 0x3c ;  /* 0x0000003c00047836 */ /* 0x020fe20000000000 */
[----:B0-----:R-:W-:Y:S01]  /*15040*/  ISETP.LT.AND P2, PT, R179, UR7, !P2 ;  /* 0x00000007b3007c0c */ /* 0x001fe2000d741270 */
[----:B------:R-:W-:Y:S01]  /*15050*/  IMAD.X R9, R12, 0x1, R132, P6 ;  /* 0x000000010c097824 */ /* 0x000fe200030e0684 */
[----:B------:R0:W-:Y:S01]  /*15060*/  @P4 STG.E.U8 desc[UR24][R6.64], R13 ;  /* 0x0000000d06004986 */ /* 0x0001e2000c101118 */
[----:B------:R-:W-:Y:S01]  /*15070*/  VIADD R11, R10, UR32 ;  /* 0x000000200a0b7c36 */ /* 0x000fe20008000000 */
[----:B------:R-:W-:Y:S01]  /*15080*/  ISETP.GE.AND P4, PT, R4, UR19, PT ;  /* 0x0000001304007c0c */ /* 0x000fe2000bf86270 */
[----:B------:R-:W3:Y:S01]  /*15090*/  LDCU UR7, c[0x0][0x398] ;  /* 0x00007300ff0777ac */ /* 0x000ee20008000800 */
[----:B------:R5:W-:Y:S01]  /*150a0*/  @P5 STG.E.U8 desc[UR24][R8.64], R61 ;  /* 0x0000003d08005986 */ /* 0x000be2000c101118 */
[----:B------:R-:W-:-:S02]  /*150b0*/  IADD3 R4, P6, PT, R10, R133, RZ ;  /* 0x000000850a047210 */ /* 0x000fc40007fde0ff */
[----:B-1----:R-:W-:Y:S01]  /*150c0*/  ISETP.LT.AND P5, PT, R169, UR6, !P0 ;  /* 0x00000006a9007c0c */ /* 0x002fe2000c7a1270 */
[----:B------:R-:W1:Y:S01]  /*150d0*/  LDCU UR6, c[0x0][0x398] ;  /* 0x00007300ff0677ac */ /* 0x000e620008000800 */
[----:B------:R-:W-:Y:S01]  /*150e0*/  PRMT R14, R61, 0x9910, RZ ;  /* 0x000099103d0e7816 */ /* 0x000fe200000000ff */
[----:B------:R-:W-:Y:S01]  /*150f0*/  IMAD.X R5, R12, 0x1, R3, P6 ;  /* 0x000000010c057824 */ /* 0x000fe200030e0603 */
[----:B------:R-:W-:Y:S01]  /*15100*/  F2FP.SATFINITE.E4M3.F32.PACK_AB_MERGE_C R125, R125, R124, RZ ;  /* 0x0000007c7d7d723e */ /* 0x000fe200048070ff */
[C---:B------:R-:W-:Y:S01]  /*15110*/  VIADD R12, R0.reuse, 0x3e ;  /* 0x0000003e000c7836 */ /* 0x040fe20000000000 */
[----:B------:R-:W-:Y:S01]  /*15120*/  SHF.R.S32.HI R10, RZ, 0x1f, R11 ;  /* 0x0000001fff0a7819 */ /* 0x000fe2000001140b */
[----:B0-----:R-:W-:Y:S01]  /*15130*/  IMAD.MOV.U32 R13, RZ, RZ, R14 ;  /* 0x000000ffff0d7224 */ /* 0x001fe200078e000e */
[----:B------:R-:W-:Y:S01]  /*15140*/  IADD3 R6, P6, PT, R11, R2, RZ ;  /* 0x000000020b067210 */ /* 0x000fe20007fde0ff */
[----:B-----5:R-:W-:Y:S01]  /*15150*/  VIADD R8, R0, 0x3d ;  /* 0x0000003d00087836 */ /* 0x020fe20000000000 */
[----:B--2---:R-:W-:Y:S01]  /*15160*/  ISETP.LT.AND P0, PT, R179, UR4, !P0 ;  /* 0x00000004b3007c0c */ /* 0x004fe2000c701270 */
[----:B------:R0:W-:Y:S01]  /*15170*/  @P2 STG.E.U8 desc[UR24][R4.64], R125 ;  /* 0x0000007d04002986 */ /* 0x0001e2000c101118 */
[----:B------:R-:W-:Y:S01]  /*15180*/  SHF.R.S32.HI R13, RZ, 0x8, R13 ;  /* 0x00000008ff0d7819 */ /* 0x000fe2000001140d */
[----:B------:R-:W-:Y:S01]  /*15190*/  IMAD.X R7, R10, 0x1, R132, P6 ;  /* 0x000000010a077824 */ /* 0x000fe200030e0684 */
[----:B------:R-:W-:Y:S01]  /*151a0*/  ISETP.GE.AND P2, PT, R8, UR13, PT ;  /* 0x0000000d08007c0c */ /* 0x000fe2000bf46270 */
[----:B------:R-:W2:Y:S01]  /*151b0*/  LDCU UR4, c[0x0][0x398] ;  /* 0x00007300ff0477ac */ /* 0x000ea20008000800 */
[C---:B------:R-:W-:Y:S01]  /*151c0*/  IADD3 R8, P6, PT, R11.reuse, R133, RZ ;  /* 0x000000850b087210 */ /* 0x040fe20007fde0ff */
[----:B------:R-:W-:Y:S01]  /*151d0*/  VIADD R11, R11, UR32 ;  /* 0x000000200b0b7c36 */ /* 0x000fe20008000000 */
[----:B------:R-:W-:Y:S01]  /*151e0*/  PRMT R15, R125, 0x9910, RZ ;  /* 0x000099107d0f7816 */ /* 0x000fe200000000ff */
[----:B------:R5:W-:Y:S01]  /*151f0*/  @P5 STG.E.U8 desc[UR24][R6.64], R13 ;  /* 0x0000000d06005986 */ /* 0x000be2000c101118 */
[----:B----4-:R-:W-:Y:S01]  /*15200*/  ISETP.LT.AND P5, PT, R169, UR9, !P1 ;  /* 0x00000009a9007c0c */ /* 0x010fe2000cfa1270 */
[----:B------:R-:W-:Y:S01]  /*15210*/  IMAD.X R9, R10, 0x1, R3, P6 ;  /* 0x000000010a097824 */ /* 0x000fe200030e0603 */
[----:B------:R-:W-:Y:S01]  /*15220*/  SHF.R.S32.HI R15, RZ, 0x8, R15 ;  /* 0x00000008ff0f7819 */ /* 0x000fe2000001140f */
[----:B------:R-:W4:Y:S01]  /*15230*/  LDCU UR9, c[0x0][0x398] ;  /* 0x00007300ff0977ac */ /* 0x000f220008000800 */
[----:B-1----:R-:W-:-:S02]  /*15240*/  ISETP.LT.AND P1, PT, R179, UR6, !P1 ;  /* 0x00000006b3007c0c */ /* 0x002fc4000cf21270 */
[----:B0-----:R-:W-:Y:S01]  /*15250*/  IADD3 R4, P6, PT, R11, R2, RZ ;  /* 0x000000020b047210 */ /* 0x001fe20007fde0ff */
[----:B------:R-:W0:Y:S01]  /*15260*/  LDCU UR6, c[0x0][0x398] ;  /* 0x00007300ff0677ac */ /* 0x000e220008000800 */
[----:B------:R1:W-:Y:S01]  /*15270*/  @P0 STG.E.U8 desc[UR24][R8.64], R15 ;  /* 0x0000000f08000986 */ /* 0x0003e2000c101118 */
[----:B------:R-:W-:Y:S02]  /*15280*/  F2FP.SATFINITE.E4M3.F32.PACK_AB_MERGE_C R63, R63, R62, RZ ;  /* 0x0000003e3f3f723e */ /* 0x000fe400048070ff */
[----:B-----5:R-:W-:Y:S02]  /*15290*/  SHF.R.S32.HI R7, RZ, 0x1f, R11 ;  /* 0x0000001fff077819 */ /* 0x020fe4000001140b */
[C---:B------:R-:W-:Y:S01]  /*152a0*/  IADD3 R6, P0, PT, R11.reuse, R133, RZ ;  /* 0x000000850b067210 */ /* 0x040fe20007f1e0ff */
[----:B------:R-:W-:Y:S01]  /*152b0*/  VIADD R11, R11, UR32 ;  /* 0x000000200b0b7c36 */ /* 0x000fe20008000000 */
[----:B------:R-:W-:Y:S01]  /*152c0*/  F2FP.SATFINITE.E4M3.F32.PACK_AB_MERGE_C R127, R127, R126, RZ ;  /* 0x0000007e7f7f723e */ /* 0x000fe200048070ff */
[----:B------:R-:W-:Y:S01]  /*152d0*/  IMAD.X R5, R7, 0x1, R132, P6 ;  /* 0x0000000107057824 */ /* 0x000fe200030e0684 */
[----:B------:R-:W-:Y:S01]  /*152e0*/  PRMT R13, R63, 0x9910, RZ ;  /* 0x000099103f0d7816 */ /* 0x000fe200000000ff */
[----:B------:R-:W-:Y:S01]  /*152f0*/  IMAD.X R7, R7, 0x1, R3, P0 ;  /* 0x0000000107077824 */ /* 0x000fe200000e0603 */
[----:B------:R-:W-:Y:S01]  /*15300*/  F2FP.SATFINITE.E4M3.F32.PACK_AB_MERGE_C R65, R65, R64, RZ ;  /* 0x000000404141723e */ /* 0x000fe200048070ff */
[----:B-1----:R-:W-:Y:S01]  /*15310*/  VIADD R9, R0, 0x3f ;  /* 0x0000003f00097836 */ /* 0x002fe20000000000 */
[----:B------:R1:W-:Y:S01]  /*15320*/  @P5 STG.E.U8 desc[UR24][R4.64], R63 ;  /* 0x0000003f04005986 */ /* 0x0003e2000c101118 */
[----:B------:R-:W-:-:S02]  /*15330*/  SHF.R.S32.HI R0, RZ, 0x1f, R11 ;  /* 0x0000001fff007819 */ /* 0x000fc4000001140b */
[-C--:B------:R-:W-:Y:S01]  /*15340*/  IADD3 R8, P5, PT, R11, R2.reuse, RZ ;  /* 0x000000020b087210 */ /* 0x080fe20007fbe0ff */
[----:B------:R5:W-:Y:S01]  /*15350*/  @P1 STG.E.U8 desc[UR24][R6.64], R127 ;  /* 0x0000007f06001986 */ /* 0x000be2000c101118 */
[----:B--2---:R-:W-:Y:S01]  /*15360*/  ISETP.LT.AND P1, PT, R169, UR4, !P3 ;  /* 0x00000004a9007c0c */ /* 0x004fe2000df21270 */
[----:B------:R-:W2:Y:S01]  /*15370*/  LDCU UR4, c[0x0][0x398] ;  /* 0x00007300ff0477ac */ /* 0x000ea20008000800 */
[----:B0-----:R-:W-:Y:S02]  /*15380*/  ISETP.LT.AND P3, PT, R179, UR6, !P3 ;  /* 0x00000006b3007c0c */ /* 0x001fe4000df61270 */
[----:B------:R-:W-:Y:S01]  /*15390*/  ISETP.GE.AND P0, PT, R9, UR5, PT ;  /* 0x0000000509007c0c */ /* 0x000fe2000bf06270 */
[----:B------:R-:W-:Y:S01]  /*153a0*/  IMAD.X R9, R0, 0x1, R132, P5 ;  /* 0x0000000100097824 */ /* 0x000fe200028e0684 */
[----:B------:R-:W-:Y:S01]  /*153b0*/  SHF.R.S32.HI R13, RZ, 0x8, R13 ;  /* 0x00000008ff0d7819 */ /* 0x000fe2000001140d */
[----:B------:R-:W0:Y:S01]  /*153c0*/  LDCU UR5, c[0x0][0x398] ;  /* 0x00007300ff0577ac */ /* 0x000e220008000800 */
[C---:B-1----:R-:W-:Y:S01]  /*153d0*/  IADD3 R4, P5, PT, R11.reuse, R133, RZ ;  /* 0x000000850b047210 */ /* 0x042fe20007fbe0ff */
[----:B------:R-:W-:Y:S01]  /*153e0*/  VIADD R11, R11, UR32 ;  /* 0x000000200b0b7c36 */ /* 0x000fe20008000000 */
[----:B------:R-:W-:Y:S01]  /*153f0*/  PRMT R15, R127, 0x9910, RZ ;  /* 0x000099107f0f7816 */ /* 0x000fe200000000ff */
[----:B------:R-:W1:Y:S01]  /*15400*/  LDCU UR6, c[0x0][0x398] ;  /* 0x00007300ff0677ac */ /* 0x000e620008000800 */
[----:B------:R-:W-:Y:S01]  /*15410*/  ISETP.GE.AND P6, PT, R12, UR11, PT ;  /* 0x0000000b0c007c0c */ /* 0x000fe2000bfc6270 */
[----:B------:R-:W-:Y:S01]  /*15420*/  IMAD.X R5, R0, 0x1, R3, P5 ;  /* 0x0000000100057824 */ /* 0x000fe200028e0603 */
[----:B------:R-:W-:Y:S01]  /*15430*/  SHF.R.S32.HI R15, RZ, 0x8, R15 ;  /* 0x00000008ff0f7819 */ /* 0x000fe2000001140f */
[----:B------:R0:W-:Y:S01]  /*15440*/  @P1 STG.E.U8 desc[UR24][R8.64], R13 ;  /* 0x0000000d08001986 */ /* 0x0001e2000c101118 */
[----:B---3--:R-:W-:Y:S01]  /*15450*/  ISETP.LT.AND P1, PT, R169, UR7, !P4 ;  /* 0x00000007a9007c0c */ /* 0x008fe2000e721270 */
[----:B------:R-:W3:Y:S01]  /*15460*/  LDCU UR7, c[0x0][0x398] ;  /* 0x00007300ff0777ac */ /* 0x000ee20008000800 */
[----:B------:R-:W-:Y:S01]  /*15470*/  SHF.R.S32.HI R0, RZ, 0x1f, R11 ;  /* 0x0000001fff007819 */ /* 0x000fe2000001140b */
[----:B------:R1:W-:Y:S01]  /*15480*/  @P3 STG.E.U8 desc[UR24][R4.64], R15 ;  /* 0x0000000f04003986 */ /* 0x0003e2000c101118 */
[----:B-----5:R-:W-:-:S02]  /*15490*/  IADD3 R6, P5, PT, R11, R2, RZ ;  /* 0x000000020b067210 */ /* 0x020fc40007fbe0ff */
[----:B----4-:R-:W-:Y:S01]  /*154a0*/  ISETP.LT.AND P4, PT, R179, UR9, !P4 ;  /* 0x00000009b3007c0c */ /* 0x010fe2000e781270 */
[----:B------:R-:W4:Y:S01]  /*154b0*/  LDCU UR9, c[0x0][0x398] ;  /* 0x00007300ff0977ac */ /* 0x000f220008000800 */
[----:B------:R-:W-:Y:S01]  /*154c0*/  F2FP.SATFINITE.E4M3.F32.PACK_AB_MERGE_C R129, R129, R128, RZ ;  /* 0x000000808181723e */ /* 0x000fe200048070ff */
[C---:B------:R-:W-:Y:S01]  /*154d0*/  IMAD.X R7, R0.reuse, 0x1, R132, P5 ;  /* 0x0000000100077824 */ /* 0x040fe200028e0684 */
[----:B--2---:R-:W-:Y:S02]  /*154e0*/  ISETP.LT.AND P5, PT, R169, UR4, !P2 ;  /* 0x00000004a9007c0c */ /* 0x004fe4000d7a1270 */
[CC--:B0-----:R-:W-:Y:S01]  /*154f0*/  IADD3 R8, P3, PT, R11.reuse, R133.reuse, RZ ;  /* 0x000000850b087210 */ /* 0x0c1fe20007f7e0ff */
[----:B------:R-:W-:Y:S01]  /*15500*/  VIADD R11, R11, UR32 ;  /* 0x000000200b0b7c36 */ /* 0x000fe20008000000 */
[----:B------:R0:W-:Y:S01]  /*15510*/  @P1 STG.E.U8 desc[UR24][R6.64], R65 ;  /* 0x0000004106001986 */ /* 0x0001e2000c101118 */
[----:B------:R-:W-:Y:S02]  /*15520*/  ISETP.LT.AND P2, PT, R179, UR5, !P2 ;  /* 0x00000005b3007c0c */ /* 0x000fe4000d741270 */
[----:B------:R-:W-:Y:S01]  /*15530*/  IMAD.X R9, R0, 0x1, R3, P3 ;  /* 0x0000000100097824 */ /* 0x000fe200018e0603 */
[----:B------:R-:W-:Y:S01]  /*15540*/  SHF.R.S32.HI R12, RZ, 0x1f, R11 ;  /* 0x0000001fff0c7819 */ /* 0x000fe2000001140b */
[C---:B------:R-:W-:Y:S01]  /*15550*/  VIADD R0, R11.reuse, UR32 ;  /* 0x000000200b007c36 */ /* 0x040fe20008000000 */
[----:B------:R-:W-:-:S02]  /*15560*/  IADD3 R10, P3, PT, R11, R133, RZ ;  /* 0x000000850b0a7210 */ /* 0x000fc40007f7e0ff */
[-C--:B-1----:R-:W-:Y:S01]  /*15570*/  IADD3 R4, P1, PT, R11, R2.reuse, RZ ;  /* 0x000000020b047210 */ /* 0x082fe20007f3e0ff */
[----:B------:R1:W-:Y:S01]  /*15580*/  @P4 STG.E.U8 desc[UR24][R8.64], R129 ;  /* 0x0000008108004986 */ /* 0x0003e2000c101118 */
[----:B------:R-:W-:Y:S01]  /*15590*/  SHF.R.S32.HI R13, RZ, 0x1f, R0 ;  /* 0x0000001fff0d7819 */ /* 0x000fe20000011400 */
[----:B------:R-:W-:Y:S01]  /*155a0*/  IMAD.X R11, R12, 0x1, R3, P3 ;  /* 0x000000010c0b7824 */ /* 0x000fe200018e0603 */
[C---:B0-----:R-:W-:Y:S01]  /*155b0*/  IADD3 R6, P3, PT, R0.reuse, R2, RZ ;  /* 0x0000000200067210 */ /* 0x041fe20007f7e0ff */
[----:B------:R-:W-:Y:S01]  /*155c0*/  VIADD R14, R0, UR32 ;  /* 0x00000020000e7c36 */ /* 0x000fe20008000000 */
[----:B------:R-:W-:Y:S01]  /*155d0*/  ISETP.LT.AND P4, PT, R169, UR6, !P6 ;  /* 0x00000006a9007c0c */ /* 0x000fe2000f781270 */
[--C-:B------:R-:W-:Y:S01]  /*155e0*/  IMAD.X R5, R12, 0x1, R132.reuse, P1 ;  /* 0x000000010c057824 */ /* 0x100fe200008e0684 */
[----:B---3--:R-:W-:Y:S01]  /*155f0*/  ISETP.LT.AND P6, PT, R179, UR7, !P6 ;  /* 0x00000007b3007c0c */ /* 0x008fe2000f7c1270 */
[----:B------:R-:W-:Y:S01]  /*15600*/  IMAD.X R7, R13, 0x1, R132, P3 ;  /* 0x000000010d077824 */ /* 0x000fe200018e0684 */
[----:B----4-:R-:W-:-:S02]  /*15610*/  ISETP.LT.AND P1, PT, R169, UR9, !P0 ;  /* 0x00000009a9007c0c */ /* 0x010fc4000c721270 */
[----:B------:R-:W-:Y:S02]  /*15620*/  PRMT R15, R65, 0x9910, RZ ;  /* 0x00009910410f7816 */ /* 0x000fe400000000ff */
[----:B-1----:R-:W-:Y:S02]  /*15630*/  IADD3 R8, P3, PT, R0, R133, RZ ;  /* 0x0000008500087210 */ /* 0x002fe40007f7e0ff */
[----:B------:R-:W-:Y:S02]  /*15640*/  SHF.R.S32.HI R0, RZ, 0x1f, R14 ;  /* 0x0000001fff007819 */ /* 0x000fe4000001140e */
[----:B------:R-:W-:Y:S01]  /*15650*/  F2FP.SATFINITE.E4M3.F32.PACK_AB_MERGE_C R67, R67, R66, RZ ;  /* 0x000000424343723e */ /* 0x000fe200048070ff */
[----:B------:R-:W-:Y:S01]  /*15660*/  IMAD.X R9, R13, 0x1, R3, P3 ;  /* 0x000000010d097824 */ /* 0x000fe200018e0603 */
[----:B------:R-:W-:Y:S02]  /*15670*/  IADD3 R12, P3, PT, R14, R2, RZ ;  /* 0x000000020e0c7210 */ /* 0x000fe40007f7e0ff */
[----:B------:R-:W-:-:S02]  /*15680*/  ISETP.LT.AND P0, PT, R179, UR10, !P0 ;  /* 0x0000000ab3007c0c */ /* 0x000fc4000c701270 */
[----:B------:R-:W-:Y:S01]  /*15690*/  PRMT R17, R129, 0x9910, RZ ;  /* 0x0000991081117816 */ /* 0x000fe200000000ff */
[----:B------:R-:W-:Y:S01]  /*156a0*/  IMAD.X R13, R0, 0x1, R132, P3 ;  /* 0x00000001000d7824 */ /* 0x000fe200018e0684 */
[----:B------:R-:W-:Y:S02]  /*156b0*/  F2FP.SATFINITE.E4M3.F32.PACK_AB_MERGE_C R131, R131, R130, RZ ;  /* 0x000000828383723e */ /* 0x000fe400048070ff */
[----:B------:R-:W-:Y:S02]  /*156c0*/  IADD3 R2, P3, PT, R14, R133, RZ ;  /* 0x000000850e027210 */ /* 0x000fe40007f7e0ff */
[----:B------:R-:W-:Y:S02]  /*156d0*/  SHF.R.S32.HI R15, RZ, 0x8, R15 ;  /* 0x00000008ff0f7819 */ /* 0x000fe4000001140f */
[----:B------:R-:W-:Y:S01]  /*156e0*/  PRMT R19, R67, 0x9910, RZ ;  /* 0x0000991043137816 */ /* 0x000fe200000000ff */
[----:B------:R-:W-:Y:S01]  /*156f0*/  IMAD.X R3, R0, 0x1, R3, P3 ;  /* 0x0000000100037824 */ /* 0x000fe200018e0603 */
[----:B------:R-:W-:Y:S01]  /*15700*/  SHF.R.S32.HI R17, RZ, 0x8, R17 ;  /* 0x00000008ff117819 */ /* 0x000fe20000011411 */
[----:B------:R0:W-:Y:S01]  /*15710*/  @P5 STG.E.U8 desc[UR24][R4.64], R15 ;  /* 0x0000000f04005986 */ /* 0x0001e2000c101118 */
[----:B------:R-:W-:-:S02]  /*15720*/  PRMT R21, R131, 0x9910, RZ ;  /* 0x0000991083157816 */ /* 0x000fc400000000ff */
[----:B------:R-:W-:Y:S01]  /*15730*/  SHF.R.S32.HI R19, RZ, 0x8, R19 ;  /* 0x00000008ff137819 */ /* 0x000fe20000011413 */
[----:B------:R0:W-:Y:S01]  /*15740*/  @P2 STG.E.U8 desc[UR24][R10.64], R17 ;  /* 0x000000110a002986 */ /* 0x0001e2000c101118 */
[----:B------:R-:W-:-:S03]  /*15750*/  SHF.R.S32.HI R21, RZ, 0x8, R21 ;  /* 0x00000008ff157819 */ /* 0x000fc60000011415 */
[----:B------:R0:W-:Y:S04]  /*15760*/  @P4 STG.E.U8 desc[UR24][R6.64], R67 ;  /* 0x0000004306004986 */ /* 0x0001e8000c101118 */
[----:B------:R0:W-:Y:S04]  /*15770*/  @P6 STG.E.U8 desc[UR24][R8.64], R131 ;  /* 0x0000008308006986 */ /* 0x0001e8000c101118 */
[----:B------:R0:W-:Y:S04]  /*15780*/  @P1 STG.E.U8 desc[UR24][R12.64], R19 ;  /* 0x000000130c001986 */ /* 0x0001e8000c101118 */
[----:B------:R0:W-:Y:S01]  /*15790*/  @P0 STG.E.U8 desc[UR24][R2.64], R21 ;  /* 0x0000001502000986 */ /* 0x0001e2000c101118 */
[----:B------:R-:W-:Y:S06]  /*157a0*/  BAR.SYNC.DEFER_BLOCKING 0x0 ;  /* 0x0000000000007b1d */ /* 0x000fec0000010000 */
[----:B------:R-:W-:Y:S05]  /*157b0*/  BRA.U UP0, `(.L_x_13) ;  /* 0x0000000100a07547 */ /* 0x000fea000b800000 */
[----:B------:R-:W1:Y:S01]  /*157c0*/  S2UR UR5, SR_CgaCtaId ;  /* 0x00000000000579c3 */ /* 0x000e620000008800 */
[----:B------:R-:W-:Y:S01]  /*157d0*/  NOP ;  /* 0x0000000000007918 */ /* 0x000fe20000000000 */
[----:B------:R-:W-:Y:S01]  /*157e0*/  UMOV UR4, 0x50 ;  /* 0x0000005000047882 */ /* 0x000fe20000000000 */
[----:B------:R-:W-:Y:S02]  /*157f0*/  IMAD.U32 R0, RZ, RZ, UR8 ;  /* 0x00000008ff007e24 */ /* 0x000fe4000f8e00ff */
[----:B0-----:R-:W-:Y:S02]  /*15800*/  IMAD.MOV.U32 R3, RZ, RZ, 0xf ;  /* 0x0000000fff037424 */ /* 0x001fe400078e00ff */
[----:B------:R-:W-:Y:S01]  /*15810*/  IMAD.MOV.U32 R7, RZ, RZ, 0x1 ;  /* 0x00000001ff077424 */ /* 0x000fe200078e00ff */
[----:B------:R-:W-:-:S04]  /*15820*/  LOP3.LUT R0, R0, 0xffff, RZ, 0xc0, !PT ;  /* 0x0000ffff00007812 */ /* 0x000fc800078ec0ff */
[----:B------:R-:W-:-:S05]  /*15830*/  SHF.R.U32.HI R0, RZ, 0x5, R0 ;  /* 0x00000005ff007819 */ /* 0x000fca0000011600 */
[----:B------:R-:W-:Y:S01]  /*15840*/  VIADD R2, R0, 0x10 ;  /* 0x0000001000027836 */ /* 0x000fe20000000000 */
[----:B------:R-:W-:Y:S01]  /*15850*/  SHF.L.U32 R0, R3, R0, RZ ;  /* 0x0000000003007219 */ /* 0x000fe200000006ff */
[----:B-1----:R-:W-:-:S03]  /*15860*/  ULEA UR6, UR5, UR4, 0x18 ;  /* 0x0000000405067291 */ /* 0x002fc6000f8ec0ff */
[----:B------:R-:W-:-:S04]  /*15870*/  SHF.L.U32 R3, R7, R2, RZ ;  /* 0x0000000207037219 */ /* 0x000fc800000006ff */
[----:B------:R-:W-:Y:S02]  /*15880*/  LOP3.LUT R0, R3, R0, RZ, 0xfc, !PT ;  /* 0x0000000003007212 */ /* 0x000fe400078efcff */
[----:B------:R-:W0:Y:S02]  /*15890*/  LDS R5, [UR6] ;  /* 0x00000006ff057984 */ /* 0x000e240008000800 */
[C---:B------:R-:W-:Y:S02]  /*158a0*/  LOP3.LUT R2, R0.reuse, 0xffff, RZ, 0xc0, !PT ;  /* 0x0000ffff00027812 */ /* 0x040fe400078ec0ff */
[----:B0-----:R-:W-:-:S04]  /*158b0*/  LOP3.LUT R3, R0, 0xffff, R5, 0x80, !PT ;  /* 0x0000ffff00037812 */ /* 0x001fc800078e8005 */
[----:B------:R-:W-:-:S13]  /*158c0*/  ISETP.NE.AND P0, PT, R3, R2, PT ;  /* 0x000000020300720c */ /* 0x000fda0003f05270 */
[----:B------:R-:W-:Y:S05]  /*158d0*/  @P0 BRA `(.L_x_14) ;  /* 0x0000000000500947 */ /* 0x000fea0003800000 */
[----:B------:R-:W-:Y:S02]  /*158e0*/  SHF.R.U32.HI R5, RZ, 0x10, R5 ;  /* 0x00000010ff057819 */ /* 0x000fe40000011605 */
[----:B------:R-:W-:-:S04]  /*158f0*/  SHF.R.U32.HI R2, RZ, 0x10, R0 ;  /* 0x00000010ff027819 */ /* 0x000fc80000011600 */
[----:B------:R-:W-:-:S04]  /*15900*/  LOP3.LUT R5, R5, R2, RZ, 0xc0, !PT ;  /* 0x0000000205057212 */ /* 0x000fc800078ec0ff */
[----:B------:R-:W-:-:S13]  /*15910*/  ISETP.NE.AND P0, PT, R5, R2, PT ;  /* 0x000000020500720c */ /* 0x000fda0003f05270 */
[----:B------:R-:W-:Y:S05]  /*15920*/  @P0 BRA `(.L_x_15) ;  /* 0x0000000000300947 */ /* 0x000fea0003800000 */
[----:B------:R-:W-:Y:S01]  /*15930*/  R2UR UR4, R0 ;  /* 0x00000000000472ca */ /* 0x000fe200000e0000 */
[----:B------:R-:W-:Y:S01]  /*15940*/  VOTEU.ANY UR5, UPT, PT ;  /* 0x0000000000057886 */ /* 0x000fe200038e0100 */
[----:B------:R-:W0:Y:S01]  /*15950*/  S2R R0, SR_LANEID ;  /* 0x0000000000007919 */ /* 0x000e220000000000 */
[----:B------:R-:W-:-:S10]  /*15960*/  UFLO.U32 UR5, UR5 ;  /* 0x00000005000572bd */ /* 0x000fd400080e0000 */
[----:B------:R-:W-:-:S06]  /*15970*/  ULOP3.LUT UR4, URZ, UR4, URZ, 0x33, !UPT ;  /* 0x00000004ff047292 */ /* 0x000fcc000f8e33ff */
[----:B------:R-:W-:-:S04]  /*15980*/  IMAD.U32 R2, RZ, RZ, UR4 ;  /* 0x00000004ff027e24 */ /* 0x000fc8000f8e00ff */
[----:B------:R-:W1:Y:S02]  /*15990*/  REDUX UR7, R2 ;  /* 0x00000000020773c4 */ /* 0x000e640000000000 */
[----:B------:R2:W-:Y:S01]  /*159a0*/  UTCATOMSWS.AND URZ, UR4 ;  /* 0x0000000400ff79e3 */ /* 0x0005e20008000000 */
[----:B0-----:R-:W-:Y:S01]  /*159b0*/  ISETP.EQ.U32.AND P0, PT, R0, UR5, PT ;  /* 0x0000000500007c0c */ /* 0x001fe2000bf02070 */
[----:B-1----:R-:W-:-:S12]  /*159c0*/  IMAD.U32 R0, RZ, RZ, UR7 ;  /* 0x00000007ff007e24 */ /* 0x002fd8000f8e00ff */
[----:B------:R2:W-:Y:S01]  /*159d0*/  @P0 ATOMS.AND RZ, [UR6], R0 ;  /* 0x00000000ffff098c */ /* 0x0005e2000a800006 */
[----:B------:R-:W-:Y:S05]  /*159e0*/  BRA `(.L_x_13) ;  /* 0x0000000000147947 */ /* 0x000fea0003800000 */
.L_x_15:
[----:B------:R-:W-:-:S07]  /*159f0*/  MOV R2, 0x15a10 ;  /* 0x00015a1000027802 */ /* 0x000fce0000000f00 */
[----:B------:R-:W-:Y:S05]  /*15a00*/  CALL.REL.NOINC `($__internal_0_$__cuda_sm10x_tcgen05_guardrail_trap_col_being_dealloced_not_returned_by_alloc) ;  /* 0x00000000002c7944 */ /* 0x000fea0003c00000 */
[----:B------:R-:W-:Y:S05]  /*15a10*/  BRA `(.L_x_13) ;  /* 0x0000000000087947 */ /* 0x000fea0003800000 */
.L_x_14:
[----:B------:R-:W-:-:S07]  /*15a20*/  MOV R2, 0x15a40 ;  /* 0x00015a4000027802 */ /* 0x000fce0000000f00 */
[----:B------:R-:W-:Y:S05]  /*15a30*/  CALL.REL.NOINC `($__internal_2_$__cuda_sm10x_tcgen05_guardrail_trap_unallocated_columns_being_dealloced) ;  /* 0x0000000000387944 */ /* 0x000fea0003c00000 */
.L_x_13:
[----:B------:R-:W-:Y:S01]  /*15a40*/  NOP ;  /* 0x0000000000007918 */ /* 0x000fe20000000000 */
[----:B--2---:R-:W-:Y:S05]  /*15a50*/  EXIT ;  /* 0x000000000000794d */ /* 0x004fea0003800000 */
.L_x_8:
[----:B------:R-:W0:Y:S02]  /*15a60*/  SYNCS.PHASECHK.TRANS64.TRYWAIT P3, [UR11], R114 ;  /* 0x00000072ff0075a7 */ /* 0x000e24000806110b */
[----:B0-----:R-:W-:Y:S05]  /*15a70*/  @!P3 BRA `(.L_x_8) ;  /* 0xfffffffc00f8b947 */ /* 0x001fea000383ffff */
[----:B------:R-:W-:Y:S05]  /*15a80*/  BRA `(.L_x_16) ;  /* 0xffffff6c00d47947 */ /* 0x000fea000383ffff */
.L_x_12:
[----:B------:R-:W0:Y:S02]  /*15a90*/  SYNCS.PHASECHK.TRANS64.TRYWAIT P4, [UR11], R5 ;  /* 0x00000005ff0075a7 */ /* 0x000e24000808110b */
[----:B0-----:R-:W-:Y:S05]  /*15aa0*/  @!P4 BRA `(.L_x_12) ;  /* 0xfffffffc00f8c947 */ /* 0x001fea000383ffff */
[----:B------:R-:W-:Y:S05]  /*15ab0*/  BRA `(.L_x_11) ;  /* 0xffffffb400a47947 */ /* 0x000fea000383ffff */
        .weak           $__internal_0_$__cuda_sm10x_tcgen05_guardrail_trap_col_being_dealloced_not_returned_by_alloc
        .type           $__internal_0_$__cuda_sm10x_tcgen05_guardrail_trap_col_being_dealloced_not_returned_by_alloc,@function
        .size           $__internal_0_$__cuda_sm10x_tcgen05_guardrail_trap_col_being_dealloced_not_returned_by_alloc,($__internal_1_$__cuda_sm10x_tcgen05_guardrail_trap_phase_invalid_during_alloc - $__internal_0_$__cuda_sm10x_tcgen05_guardrail_trap_col_being_dealloced_not_returned_by_alloc)
$__internal_0_$__cuda_sm10x_tcgen05_guardrail_trap_col_being_dealloced_not_returned_by_alloc:
[----:B------:R-:W-:Y:S05]  /*15ac0*/  BPT.TRAP 0x1 ;  /* 0x000000040000795c */ /* 0x000fea0000300000 */
[----:B------:R-:W-:-:S04]  /*15ad0*/  IMAD.MOV.U32 R3, RZ, RZ, 0x0 ;  /* 0x00000000ff037424 */ /* 0x000fc800078e00ff */
[----:B------:R-:W-:Y:S05]  /*15ae0*/  RET.REL.NODEC R2 `(matmul_kernel) ;  /* 0xfffffea402447950 */ /* 0x000fea0003c3ffff */
        .weak           $__internal_1_$__cuda_sm10x_tcgen05_guardrail_trap_phase_invalid_during_alloc
        .type           $__internal_1_$__cuda_sm10x_tcgen05_guardrail_trap_phase_invalid_during_alloc,@function
        .size           $__internal_1_$__cuda_sm10x_tcgen05_guardrail_trap_phase_invalid_during_alloc,($__internal_2_$__cuda_sm10x_tcgen05_guardrail_trap_unallocated_columns_being_dealloced - $__internal_1_$__cuda_sm10x_tcgen05_guardrail_trap_phase_invalid_during_alloc)
$__internal_1_$__cuda_sm10x_tcgen05_guardrail_trap_phase_invalid_during_alloc:
[----:B------:R-:W-:Y:S05]  /*15af0*/  BPT.TRAP 0x1 ;  /* 0x000000040000795c */ /* 0x000fea0000300000 */
[----:B------:R-:W-:-:S04]  /*15b00*/  IMAD.MOV.U32 R3, RZ, RZ, 0x0 ;  /* 0x00000000ff037424 */ /* 0x000fc800078e00ff */
[----:B------:R-:W-:Y:S05]  /*15b10*/  RET.REL.NODEC R2 `(matmul_kernel) ;  /* 0xfffffea402387950 */ /* 0x000fea0003c3ffff */
        .weak           $__internal_2_$__cuda_sm10x_tcgen05_guardrail_trap_unallocated_columns_being_dealloced
        .type           $__internal_2_$__cuda_sm10x_tcgen05_guardrail_trap_unallocated_columns_being_dealloced,@function
        .size           $__internal_2_$__cuda_sm10x_tcgen05_guardrail_trap_unallocated_columns_being_dealloced,(.L_x_20 - $__internal_2_$__cuda_sm10x_tcgen05_guardrail_trap_unallocated_columns_being_dealloced)
$__internal_2_$__cuda_sm10x_tcgen05_guardrail_trap_unallocated_columns_being_dealloced:
[----:B------:R-:W-:Y:S05]  /*15b20*/  BPT.TRAP 0x1 ;  /* 0x000000040000795c */ /* 0x000fea0000300000 */
[----:B------:R-:W-:-:S04]  /*15b30*/  IMAD.MOV.U32 R3, RZ, RZ, 0x0 ;  /* 0x00000000ff037424 */ /* 0x000fc800078e00ff */
[----:B------:R-:W-:Y:S05]  /*15b40*/  RET.REL.NODEC R2 `(matmul_kernel) ;  /* 0xfffffea4022c7950 */ /* 0x000fea0003c3ffff */
.L_x_17:
[----:B------:R-:W-:-:S00]  /*15b50*/  BRA `(.L_x_17) ;  /* 0xfffffffc00fc7947 */ /* 0x000fc0000383ffff */
[----:B------:R-:W-:-:S00]  /*15b60*/  NOP ;  /* 0x0000000000007918 */ /* 0x000fc00000000000 */
        /* <DEDUP_REMOVED lines=9> */
.L_x_20:


//--------------------- .nv.shared.matmul_kernel  --------------------------
	.section	.nv.shared.matmul_kernel,"aw",@nobits
	.sectionflags	@""
	.align	16
	.zero		1024


//--------------------- .nv.shared.reserved.0     --------------------------
	.section	.nv.shared.reserved.0,"aw",@nobits
	.align	8
	.weak		__nv_reservedSMEM_offset_0_alias
	.size		__nv_reservedSMEM_offset_0_alias, 0, 64
	.other		__nv_reservedSMEM_offset_0_alias,@"STO_CUDA_RESERVED_SHARED STV_DEFAULT"
__nv_reservedSMEM_offset_0_alias:
	.zero		0
.nv.shared.reserved.0:
	.zero		64
	.weak		__nv_reservedSMEM_allocation_phase
	.type		__nv_reservedSMEM_allocation_phase,@object
	.size		__nv_reservedSMEM_allocation_phase,(.L_0 - __nv_reservedSMEM_allocation_phase)
__nv_reservedSMEM_allocation_phase:
	.zero		1
.L_0:
	.zero		7
	.weak		__nv_reservedSMEM_devtool_atexit_pc
	.type		__nv_reservedSMEM_devtool_atexit_pc,@object
	.size		__nv_reservedSMEM_devtool_atexit_pc,(__nv_reservedSMEM_allocation_mask - __nv_reservedSMEM_devtool_atexit_pc)
__nv_reservedSMEM_devtool_atexit_pc:
	.zero		8
	.weak		__nv_reservedSMEM_allocation_mask
	.type		__nv_reservedSMEM_allocation_mask,@object
	.size		__nv_reservedSMEM_allocation_mask,(.L_2 - __nv_reservedSMEM_allocation_mask)
__nv_reservedSMEM_allocation_mask:
	.zero		4
.L_2:


//--------------------- .nv.constant0.matmul_kernel --------------------------
	.section	.nv.constant0.matmul_kernel,"a",@progbits
	.sectionflags	@""
	.align	4
.nv.constant0.matmul_kernel:
	.zero		976


//--------------------- SYMBOLS --------------------------

	.type		.nv.reservedSmem.offset0,@object
	.size		.nv.reservedSmem.offset0,0x4
	.type		.nv.reservedSmem.cap,@object
	.size		.nv.reservedSmem.cap,0x4
